	.target	sm_80

	.elftype	@"ET_EXEC"


//--------------------- .note.nv.tkinfo           --------------------------
	.section	.note.nv.tkinfo,"",@"SHT_NOTE"
	.sectionflags	@"SHF_NOTE_NV_TKINFO"
	.tkinfo
        /*0018*/ 	.word	0x00000002
        /*0030*/ 	.string	""
        /*0030*/ 	.string	"ptxas"
        /*0030*/ 	.string	"Cuda compilation tools, release 13.0, V13.0.88"
        /*0030*/ 	.string	"Build cuda_13.0.r13.0/compiler.36424714_0"
        /*0030*/ 	.string	"-v  -suppress-debug-info  -lineinfo  -arch sm_80 "



//--------------------- .note.nv.cuinfo           --------------------------
	.section	.note.nv.cuinfo,"",@"SHT_NOTE"
	.sectionflags	@"SHF_NOTE_NV_CUINFO"
        /*0018*/ 	.short	0x0002
        /*001a*/ 	.short	0x0050
        /*001c*/ 	.short	0x0082
	.zero		2


//--------------------- .nv.info                  --------------------------
	.section	.nv.info,"",@"SHT_CUDA_INFO"
	.align	4


	//----- nvinfo : EIATTR_REGCOUNT
	.align		4
        /*0000*/ 	.byte	0x04, 0x2f
        /*0002*/ 	.short	(.L_1 - .L_0)
	.align		4
.L_0:
        /*0004*/ 	.word	index@(matmul_kernel)
        /*0008*/ 	.word	0x000000ff


	//----- nvinfo : EIATTR_FRAME_SIZE
	.align		4
.L_1:
        /*000c*/ 	.byte	0x04, 0x11
        /*000e*/ 	.short	(.L_3 - .L_2)
	.align		4
.L_2:
        /*0010*/ 	.word	index@(matmul_kernel)
        /*0014*/ 	.word	0x000036e0


	//----- nvinfo : EIATTR_MIN_STACK_SIZE
	.align		4
.L_3:
        /*0018*/ 	.byte	0x04, 0x12
        /*001a*/ 	.short	(.L_5 - .L_4)
	.align		4
.L_4:
        /*001c*/ 	.word	index@(matmul_kernel)
        /*0020*/ 	.word	0x000036e0
.L_5:


//--------------------- .nv.info.matmul_kernel    --------------------------
	.section	.nv.info.matmul_kernel,"",@"SHT_CUDA_INFO"
	.sectionflags	@""
	.align	4


	//----- nvinfo : EIATTR_CUDA_API_VERSION
	.align		4
        /*0000*/ 	.byte	0x04, 0x37
        /*0002*/ 	.short	(.L_7 - .L_6)
.L_6:
        /*0004*/ 	.word	0x00000082


	//----- nvinfo : EIATTR_SW2861232_WAR
	.align		4
.L_7:
        /*0008*/ 	.byte	0x01, 0x35
	.zero		2


	//----- nvinfo : EIATTR_PARAM_CBANK
	.align		4
        /*000c*/ 	.byte	0x04, 0x0a
        /*000e*/ 	.short	(.L_9 - .L_8)
	.align		4
.L_8:
        /*0010*/ 	.word	index@(.nv.constant0.matmul_kernel)
        /*0014*/ 	.short	0x0160
        /*0016*/ 	.short	0x0050


	//----- nvinfo : EIATTR_CBANK_PARAM_SIZE
	.align		4
.L_9:
        /*0018*/ 	.byte	0x03, 0x19
        /*001a*/ 	.short	0x0050


	//----- nvinfo : EIATTR_KPARAM_INFO
	.align		4
        /*001c*/ 	.byte	0x04, 0x17
        /*001e*/ 	.short	(.L_11 - .L_10)
.L_10:
        /*0020*/ 	.word	0x00000000
        /*0024*/ 	.short	0x000d
        /*0026*/ 	.short	0x0048
        /*0028*/ 	.byte	0x00, 0xf4, 0x21, 0x00


	//----- nvinfo : EIATTR_KPARAM_INFO
	.align		4
.L_11:
        /*002c*/ 	.byte	0x04, 0x17
        /*002e*/ 	.short	(.L_13 - .L_12)
.L_12:
        /*0030*/ 	.word	0x00000000
        /*0034*/ 	.short	0x000c
        /*0036*/ 	.short	0x0040
        /*0038*/ 	.byte	0x00, 0xf4, 0x21, 0x00


	//----- nvinfo : EIATTR_KPARAM_INFO
	.align		4
.L_13:
        /*003c*/ 	.byte	0x04, 0x17
        /*003e*/ 	.short	(.L_15 - .L_14)
.L_14:
        /*0040*/ 	.word	0x00000000
        /*0044*/ 	.short	0x000b
        /*0046*/ 	.short	0x0038
        /*0048*/ 	.byte	0x00, 0xf0, 0x11, 0x00


	//----- nvinfo : EIATTR_KPARAM_INFO
	.align		4
.L_15:
        /*004c*/ 	.byte	0x04, 0x17
        /*004e*/ 	.short	(.L_17 - .L_16)
.L_16:
        /*0050*/ 	.word	0x00000000
        /*0054*/ 	.short	0x000a
        /*0056*/ 	.short	0x0034
        /*0058*/ 	.byte	0x00, 0xf0, 0x11, 0x00


	//----- nvinfo : EIATTR_KPARAM_INFO
	.align		4
.L_17:
        /*005c*/ 	.byte	0x04, 0x17
        /*005e*/ 	.short	(.L_19 - .L_18)
.L_18:
        /*0060*/ 	.word	0x00000000
        /*0064*/ 	.short	0x0009
        /*0066*/ 	.short	0x0030
        /*0068*/ 	.byte	0x00, 0xf0, 0x11, 0x00


	//----- nvinfo : EIATTR_KPARAM_INFO
	.align		4
.L_19:
        /*006c*/ 	.byte	0x04, 0x17
        /*006e*/ 	.short	(.L_21 - .L_20)
.L_20:
        /*0070*/ 	.word	0x00000000
        /*0074*/ 	.short	0x0008
        /*0076*/ 	.short	0x002c
        /*0078*/ 	.byte	0x00, 0xf0, 0x11, 0x00


	//----- nvinfo : EIATTR_KPARAM_INFO
	.align		4
.L_21:
        /*007c*/ 	.byte	0x04, 0x17
        /*007e*/ 	.short	(.L_23 - .L_22)
.L_22:
        /*0080*/ 	.word	0x00000000
        /*0084*/ 	.short	0x0007
        /*0086*/ 	.short	0x0028
        /*0088*/ 	.byte	0x00, 0xf0, 0x11, 0x00


	//----- nvinfo : EIATTR_KPARAM_INFO
	.align		4
.L_23:
        /*008c*/ 	.byte	0x04, 0x17
        /*008e*/ 	.short	(.L_25 - .L_24)
.L_24:
        /*0090*/ 	.word	0x00000000
        /*0094*/ 	.short	0x0006
        /*0096*/ 	.short	0x0024
        /*0098*/ 	.byte	0x00, 0xf0, 0x11, 0x00


	//----- nvinfo : EIATTR_KPARAM_INFO
	.align		4
.L_25:
        /*009c*/ 	.byte	0x04, 0x17
        /*009e*/ 	.short	(.L_27 - .L_26)
.L_26:
        /*00a0*/ 	.word	0x00000000
        /*00a4*/ 	.short	0x0005
        /*00a6*/ 	.short	0x0020
        /*00a8*/ 	.byte	0x00, 0xf0, 0x11, 0x00


	//----- nvinfo : EIATTR_KPARAM_INFO
	.align		4
.L_27:
        /*00ac*/ 	.byte	0x04, 0x17
        /*00ae*/ 	.short	(.L_29 - .L_28)
.L_28:
        /*00b0*/ 	.word	0x00000000
        /*00b4*/ 	.short	0x0004
        /*00b6*/ 	.short	0x001c
        /*00b8*/ 	.byte	0x00, 0xf0, 0x11, 0x00


	//----- nvinfo : EIATTR_KPARAM_INFO
	.align		4
.L_29:
        /*00bc*/ 	.byte	0x04, 0x17
        /*00be*/ 	.short	(.L_31 - .L_30)
.L_30:
        /*00c0*/ 	.word	0x00000000
        /*00c4*/ 	.short	0x0003
        /*00c6*/ 	.short	0x0018
        /*00c8*/ 	.byte	0x00, 0xf0, 0x11, 0x00


	//----- nvinfo : EIATTR_KPARAM_INFO
	.align		4
.L_31:
        /*00cc*/ 	.byte	0x04, 0x17
        /*00ce*/ 	.short	(.L_33 - .L_32)
.L_32:
        /*00d0*/ 	.word	0x00000000
        /*00d4*/ 	.short	0x0002
        /*00d6*/ 	.short	0x0010
        /*00d8*/ 	.byte	0x00, 0xf4, 0x21, 0x00


	//----- nvinfo : EIATTR_KPARAM_INFO
	.align		4
.L_33:
        /*00dc*/ 	.byte	0x04, 0x17
        /*00de*/ 	.short	(.L_35 - .L_34)
.L_34:
        /*00e0*/ 	.word	0x00000000
        /*00e4*/ 	.short	0x0001
        /*00e6*/ 	.short	0x0008
        /*00e8*/ 	.byte	0x00, 0xf4, 0x21, 0x00


	//----- nvinfo : EIATTR_KPARAM_INFO
	.align		4
.L_35:
        /*00ec*/ 	.byte	0x04, 0x17
        /*00ee*/ 	.short	(.L_37 - .L_36)
.L_36:
        /*00f0*/ 	.word	0x00000000
        /*00f4*/ 	.short	0x0000
        /*00f6*/ 	.short	0x0000
        /*00f8*/ 	.byte	0x00, 0xf4, 0x21, 0x00


	//----- nvinfo : EIATTR_MAXREG_COUNT
	.align		4
.L_37:
        /*00fc*/ 	.byte	0x03, 0x1b
        /*00fe*/ 	.short	0x00ff


	//----- nvinfo : EIATTR_NUM_BARRIERS
	.align		4
        /*0100*/ 	.byte	0x02, 0x4c
        /*0102*/ 	.byte	0x01
	.zero		1


	//----- nvinfo : EIATTR_ANNOTATIONS
	.align		4
        /*0104*/ 	.byte	0x04, 0x55
        /*0106*/ 	.short	(.L_39 - .L_38)


	//   ....[0]....
.L_38:
        /*0108*/ 	.word	0x00000001
        /*010c*/ 	.byte	0xe0, 0x05, 0x00, 0x00, 0x01, 0x00, 0x00, 0x00, 0x30, 0x06, 0x00, 0x00, 0x01, 0x00, 0x00, 0x00
        /* <DEDUP_REMOVED lines=1832> */
        /*739c*/ 	.byte	0x10, 0xc9, 0x02, 0x00


	//----- nvinfo : EIATTR_MERCURY_ISA_VERSION
	.align		4
.L_39:
        /*73a0*/ 	.byte	0x03, 0x5f
        /*73a2*/ 	.short	0x0000


	//----- nvinfo : EIATTR_EXIT_INSTR_OFFSETS
	.align		4
        /*73a4*/ 	.byte	0x04, 0x1c
        /*73a6*/ 	.short	(.L_41 - .L_40)


	//   ....[0]....
.L_40:
        /*73a8*/ 	.word	0x00099e30


	//   ....[1]....
        /*73ac*/ 	.word	0x00099e50


	//----- nvinfo : EIATTR_REQNTID
	.align		4
.L_41:
        /*73b0*/ 	.byte	0x04, 0x10
        /*73b2*/ 	.short	(.L_43 - .L_42)
.L_42:
        /*73b4*/ 	.word	0x00000080
        /*73b8*/ 	.word	0x00000001
        /*73bc*/ 	.word	0x00000001
.L_43:


//--------------------- .nv.callgraph             --------------------------
	.section	.nv.callgraph,"",@"SHT_CUDA_CALLGRAPH"
	.align	4
	.sectionentsize	8
	.align		4
        /*0000*/ 	.word	0x00000000
	.align		4
        /*0004*/ 	.word	0xffffffff
	.align		4
        /*0008*/ 	.word	0x00000000
	.align		4
        /*000c*/ 	.word	0xfffffffe
	.align		4
        /*0010*/ 	.word	0x00000000
	.align		4
        /*0014*/ 	.word	0xfffffffd
	.align		4
        /*0018*/ 	.word	0x00000000
	.align		4
        /*001c*/ 	.word	0xfffffffc


//--------------------- .nv.rel.action            --------------------------
	.section	.nv.rel.action,"",@"SHT_CUDA_RELOCINFO"
	.align	8
	.sectionentsize	8
        /*0000*/ 	.byte	0x73, 0x00, 0x00, 0x00, 0x00, 0x00, 0x00, 0x00, 0x00, 0x00, 0x00, 0x11, 0x25, 0x00, 0x05, 0x36


//--------------------- .nv.constant0.matmul_kernel --------------------------
	.section	.nv.constant0.matmul_kernel,"a",@progbits
	.sectionflags	@""
	.align	4
.nv.constant0.matmul_kernel:
	.zero		432


//--------------------- .text.matmul_kernel       --------------------------
	.section	.text.matmul_kernel,"ax",@progbits
	.sectioninfo	@"SHI_REGISTERS=255"
	.align	128
        .global         matmul_kernel
        .type           matmul_kernel,@function
        .size           matmul_kernel,(.L_x_4 - matmul_kernel)
        .other          matmul_kernel,@"STO_CUDA_ENTRY STV_DEFAULT"
matmul_kernel:
.text.matmul_kernel:
[----:B------:R-:W-:-:S03]  /*0000*/  IMAD.MOV.U32 R1, RZ, RZ, c[0x0][0x28] ;  /* 0x00000a00ff017624 */ /* 0x000fc600078e00ff */
[----:B------:R-:W-:Y:S01]  /*0010*/  IMAD.MOV.U32 R0, RZ, RZ, c[0x0][0x17c] ;  /* 0x00005f00ff007624 */ /* 0x000fe200078e00ff */
[----:B------:R-:W1:Y:S01]  /*0020*/  S2R R5, SR_CTAID.X ;  /* 0x0000000000057919 */ /* 0x000e620000002500 */
[----:B------:R-:W-:-:S03]  /*0030*/  IADD3 R1, R1, -0x36e0, RZ ;  /* 0xffffc92001017810 */ /* 0x000fc60007ffe0ff */
[----:B------:R-:W-:Y:S01]  /*0040*/  IADD3 R0, R0, 0x1ff, RZ ;  /* 0x000001ff00007810 */ /* 0x000fe20007ffe0ff */
[----:B------:R-:W2:Y:S03]  /*0050*/  S2R R14, SR_TID.X ;  /* 0x00000000000e7919 */ /* 0x000ea60000002100 */
[----:B------:R-:W-:-:S04]  /*0060*/  SHF.R.S32.HI R3, RZ, 0x1f, R0 ;  /* 0x0000001fff037819 */ /* 0x000fc80000011400 */
[----:B------:R-:W-:-:S04]  /*0070*/  LEA.HI R3, R3, R0, RZ, 0x9 ;  /* 0x0000000003037211 */ /* 0x000fc800078f48ff */
[----:B------:R-:W-:-:S05]  /*0080*/  SHF.R.S32.HI R3, RZ, 0x9, R3 ;  /* 0x00000009ff037819 */ /* 0x000fca0000011403 */
[----:B------:R-:W-:Y:S01]  /*0090*/  IMAD.SHL.U32 R4, R3, 0x8, RZ ;  /* 0x0000000803047824 */ /* 0x000fe200078e00ff */
[----:B-1----:R-:W-:-:S04]  /*00a0*/  IABS R8, R5 ;  /* 0x0000000500087213 */ /* 0x002fc80000000000 */
[-C--:B------:R-:W-:Y:S02]  /*00b0*/  IABS R7, R4.reuse ;  /* 0x0000000400077213 */ /* 0x080fe40000000000 */
[----:B------:R-:W-:Y:S02]  /*00c0*/  IABS R10, R4 ;  /* 0x00000004000a7213 */ /* 0x000fe40000000000 */
[----:B------:R-:W1:Y:S01]  /*00d0*/  I2F.RP R0, R7 ;  /* 0x0000000700007306 */ /* 0x000e620000209400 */
[----:B--2---:R-:W-:-:S07]  /*00e0*/  LOP3.LUT R15, R14, 0x7f, RZ, 0xc0, !PT ;  /* 0x0000007f0e0f7812 */ /* 0x004fce00078ec0ff */
[----:B-1----:R-:W1:Y:S02]  /*00f0*/  MUFU.RCP R0, R0 ;  /* 0x0000000000007308 */ /* 0x002e640000001000 */
[----:B-1----:R-:W-:Y:S01]  /*0100*/  IADD3 R2, R0, 0xffffffe, RZ ;  /* 0x0ffffffe00027810 */ /* 0x002fe20007ffe0ff */
[----:B------:R-:W-:Y:S01]  /*0110*/  IMAD.MOV R0, RZ, RZ, -R10 ;  /* 0x000000ffff007224 */ /* 0x000fe200078e0a0a */
[----:B------:R-:W-:-:S04]  /*0120*/  IABS R10, c[0x0][0x178] ;  /* 0x00005e00000a7a13 */ /* 0x000fc80000000000 */
[----:B------:R1:W2:Y:S02]  /*0130*/  F2I.FTZ.U32.TRUNC.NTZ R3, R2 ;  /* 0x0000000200037305 */ /* 0x0002a4000021f000 */
[----:B-1----:R-:W-:Y:S02]  /*0140*/  IMAD.MOV.U32 R2, RZ, RZ, RZ ;  /* 0x000000ffff027224 */ /* 0x002fe400078e00ff */
[----:B--2---:R-:W-:-:S04]  /*0150*/  IMAD.MOV R6, RZ, RZ, -R3 ;  /* 0x000000ffff067224 */ /* 0x004fc800078e0a03 */
[----:B------:R-:W-:Y:S02]  /*0160*/  IMAD R9, R6, R7, RZ ;  /* 0x0000000706097224 */ /* 0x000fe400078e02ff */
[----:B------:R-:W-:Y:S02]  /*0170*/  IMAD.MOV.U32 R6, RZ, RZ, R8 ;  /* 0x000000ffff067224 */ /* 0x000fe400078e0008 */
[----:B------:R-:W-:-:S06]  /*0180*/  IMAD.HI.U32 R3, R3, R9, R2 ;  /* 0x0000000903037227 */ /* 0x000fcc00078e0002 */
[----:B------:R-:W-:-:S04]  /*0190*/  IMAD.HI.U32 R3, R3, R6, RZ ;  /* 0x0000000603037227 */ /* 0x000fc800078e00ff */
[----:B------:R-:W-:-:S05]  /*01a0*/  IMAD R0, R3, R0, R6 ;  /* 0x0000000003007224 */ /* 0x000fca00078e0206 */
[----:B------:R-:W-:-:S13]  /*01b0*/  ISETP.GT.U32.AND P1, PT, R7, R0, PT ;  /* 0x000000000700720c */ /* 0x000fda0003f24070 */
[----:B------:R-:W-:Y:S01]  /*01c0*/  @!P1 IMAD.IADD R0, R0, 0x1, -R7 ;  /* 0x0000000100009824 */ /* 0x000fe200078e0a07 */
[----:B------:R-:W-:Y:S02]  /*01d0*/  @!P1 IADD3 R3, R3, 0x1, RZ ;  /* 0x0000000103039810 */ /* 0x000fe40007ffe0ff */
[----:B------:R-:W-:Y:S02]  /*01e0*/  ISETP.NE.AND P1, PT, R4, RZ, PT ;  /* 0x000000ff0400720c */ /* 0x000fe40003f25270 */
[----:B------:R-:W-:Y:S02]  /*01f0*/  ISETP.GE.U32.AND P0, PT, R0, R7, PT ;  /* 0x000000070000720c */ /* 0x000fe40003f06070 */
[----:B------:R-:W-:-:S04]  /*0200*/  LOP3.LUT R0, R5, R4, RZ, 0x3c, !PT ;  /* 0x0000000405007212 */ /* 0x000fc800078e3cff */
[----:B------:R-:W-:Y:S01]  /*0210*/  ISETP.GE.AND P2, PT, R0, RZ, PT ;  /* 0x000000ff0000720c */ /* 0x000fe20003f46270 */
[----:B------:R-:W-:-:S05]  /*0220*/  IMAD.MOV.U32 R0, RZ, RZ, c[0x0][0x178] ;  /* 0x00005e00ff007624 */ /* 0x000fca00078e00ff */
[----:B------:R-:W-:Y:S02]  /*0230*/  IADD3 R0, R0, 0xff, RZ ;  /* 0x000000ff00007810 */ /* 0x000fe40007ffe0ff */
[----:B------:R-:W-:-:S05]  /*0240*/  @P0 IADD3 R3, R3, 0x1, RZ ;  /* 0x0000000103030810 */ /* 0x000fca0007ffe0ff */
[----:B------:R-:W-:Y:S01]  /*0250*/  IMAD.MOV.U32 R2, RZ, RZ, R3 ;  /* 0x000000ffff027224 */ /* 0x000fe200078e0003 */
[----:B------:R-:W-:-:S03]  /*0260*/  SHF.R.S32.HI R3, RZ, 0x1f, R0 ;  /* 0x0000001fff037819 */ /* 0x000fc60000011400 */
[----:B------:R-:W-:Y:S01]  /*0270*/  @!P2 IMAD.MOV R2, RZ, RZ, -R2 ;  /* 0x000000ffff02a224 */ /* 0x000fe200078e0a02 */
[----:B------:R-:W-:Y:S02]  /*0280*/  @!P1 LOP3.LUT R2, RZ, R4, RZ, 0x33, !PT ;  /* 0x00000004ff029212 */ /* 0x000fe400078e33ff */
[----:B------:R-:W-:-:S03]  /*0290*/  LEA.HI R3, R3, R0, RZ, 0x8 ;  /* 0x0000000003037211 */ /* 0x000fc600078f40ff */
[----:B------:R-:W-:Y:S02]  /*02a0*/  IMAD.SHL.U32 R6, R2, 0x8, RZ ;  /* 0x0000000802067824 */ /* 0x000fe400078e00ff */
[----:B------:R-:W-:-:S03]  /*02b0*/  IMAD.MOV R2, RZ, RZ, -R2 ;  /* 0x000000ffff027224 */ /* 0x000fc600078e0a02 */
[----:B------:R-:W-:Y:S01]  /*02c0*/  LEA.HI.SX32 R3, R3, -R6, 0x18 ;  /* 0x8000000603037211 */ /* 0x000fe200078fc2ff */
[----:B------:R-:W-:-:S03]  /*02d0*/  IMAD R12, R4, R2, R5 ;  /* 0x00000002040c7224 */ /* 0x000fc600078e0205 */
[----:B------:R-:W-:Y:S02]  /*02e0*/  IMNMX R11, R3, 0x8, PT ;  /* 0x00000008030b7817 */ /* 0x000fe40003800200 */
[----:B------:R-:W-:Y:S02]  /*02f0*/  IABS R9, R12 ;  /* 0x0000000c00097213 */ /* 0x000fe40000000000 */
[-C--:B------:R-:W-:Y:S02]  /*0300*/  IABS R7, R11.reuse ;  /* 0x0000000b00077213 */ /* 0x080fe40000000000 */
[----:B------:R-:W-:Y:S02]  /*0310*/  IABS R4, R11 ;  /* 0x0000000b00047213 */ /* 0x000fe40000000000 */
[----:B------:R-:W1:Y:S08]  /*0320*/  I2F.RP R0, R7 ;  /* 0x0000000700007306 */ /* 0x000e700000209400 */
[----:B-1----:R-:W1:Y:S02]  /*0330*/  MUFU.RCP R0, R0 ;  /* 0x0000000000007308 */ /* 0x002e640000001000 */
[----:B-1----:R-:W-:Y:S01]  /*0340*/  IADD3 R3, R0, 0xffffffe, RZ ;  /* 0x0ffffffe00037810 */ /* 0x002fe20007ffe0ff */
[----:B------:R-:W-:-:S05]  /*0350*/  IMAD.MOV R0, RZ, RZ, -R4 ;  /* 0x000000ffff007224 */ /* 0x000fca00078e0a04 */
[----:B------:R-:W1:Y:S02]  /*0360*/  F2I.FTZ.U32.TRUNC.NTZ R3, R3 ;  /* 0x0000000300037305 */ /* 0x000e64000021f000 */
[----:B-1----:R-:W-:-:S04]  /*0370*/  IMAD.MOV R8, RZ, RZ, -R3 ;  /* 0x000000ffff087224 */ /* 0x002fc800078e0a03 */
[----:B------:R-:W-:-:S04]  /*0380*/  IMAD.MOV.U32 R2, RZ, RZ, R8 ;  /* 0x000000ffff027224 */ /* 0x000fc800078e0008 */
[----:B------:R-:W-:Y:S02]  /*0390*/  IMAD R5, R2, R7, RZ ;  /* 0x0000000702057224 */ /* 0x000fe400078e02ff */
[----:B------:R-:W-:-:S04]  /*03a0*/  IMAD.MOV.U32 R2, RZ, RZ, RZ ;  /* 0x000000ffff027224 */ /* 0x000fc800078e00ff */
[----:B------:R-:W-:Y:S01]  /*03b0*/  IMAD.HI.U32 R2, R3, R5, R2 ;  /* 0x0000000503027227 */ /* 0x000fe200078e0002 */
[----:B------:R-:W-:Y:S01]  /*03c0*/  IABS R5, c[0x0][0x17c] ;  /* 0x00005f0000057a13 */ /* 0x000fe20000000000 */
[----:B------:R-:W1:Y:S04]  /*03d0*/  I2F.RP R3, R10 ;  /* 0x0000000a00037306 */ /* 0x000e680000209400 */
[----:B------:R-:W-:-:S04]  /*03e0*/  IMAD.HI.U32 R2, R2, R9, RZ ;  /* 0x0000000902027227 */ /* 0x000fc800078e00ff */
[----:B------:R-:W-:Y:S01]  /*03f0*/  IMAD R0, R2, R0, R9 ;  /* 0x0000000002007224 */ /* 0x000fe200078e0209 */
[----:B------:R-:W2:Y:S04]  /*0400*/  I2F.RP R8, R5 ;  /* 0x0000000500087306 */ /* 0x000ea80000209400 */
[----:B------:R-:W-:-:S04]  /*0410*/  ISETP.GT.U32.AND P1, PT, R7, R0, PT ;  /* 0x000000000700720c */ /* 0x000fc80003f24070 */
[----:B-1----:R-:W1:Y:S08]  /*0420*/  MUFU.RCP R3, R3 ;  /* 0x0000000300037308 */ /* 0x002e700000001000 */
[----:B--2---:R-:W-:Y:S01]  /*0430*/  MUFU.RCP R8, R8 ;  /* 0x0000000800087308 */ /* 0x004fe20000001000 */
[----:B------:R-:W-:Y:S01]  /*0440*/  @!P1 IMAD.IADD R0, R0, 0x1, -R7 ;  /* 0x0000000100009824 */ /* 0x000fe200078e0a07 */
[----:B------:R-:W-:-:S02]  /*0450*/  @!P1 IADD3 R2, R2, 0x1, RZ ;  /* 0x0000000102029810 */ /* 0x000fc40007ffe0ff */
[----:B------:R-:W-:Y:S02]  /*0460*/  ISETP.NE.AND P1, PT, R11, RZ, PT ;  /* 0x000000ff0b00720c */ /* 0x000fe40003f25270 */
[----:B------:R-:W-:Y:S02]  /*0470*/  ISETP.GE.U32.AND P0, PT, R0, R7, PT ;  /* 0x000000070000720c */ /* 0x000fe40003f06070 */
[----:B------:R-:W-:Y:S02]  /*0480*/  LOP3.LUT R0, R12, R11, RZ, 0x3c, !PT ;  /* 0x0000000b0c007212 */ /* 0x000fe400078e3cff */
[----:B-1----:R-:W-:Y:S02]  /*0490*/  IADD3 R4, R3, 0xffffffe, RZ ;  /* 0x0ffffffe03047810 */ /* 0x002fe40007ffe0ff */
[----:B------:R-:W-:Y:S02]  /*04a0*/  ISETP.GE.AND P2, PT, R0, RZ, PT ;  /* 0x000000ff0000720c */ /* 0x000fe40003f46270 */
[----:B------:R1:W2:Y:S05]  /*04b0*/  F2I.FTZ.U32.TRUNC.NTZ R3, R4 ;  /* 0x0000000400037305 */ /* 0x0002aa000021f000 */
[----:B------:R-:W-:-:S02]  /*04c0*/  @P0 IADD3 R2, R2, 0x1, RZ ;  /* 0x0000000102020810 */ /* 0x000fc40007ffe0ff */
[----:B-1----:R-:W-:-:S03]  /*04d0*/  SHF.R.U32.HI R4, RZ, 0x6, R14 ;  /* 0x00000006ff047819 */ /* 0x002fc6000001160e */
[----:B------:R-:W-:Y:S02]  /*04e0*/  IMAD.MOV.U32 R13, RZ, RZ, R2 ;  /* 0x000000ffff0d7224 */ /* 0x000fe400078e0002 */
[----:B------:R-:W-:Y:S01]  /*04f0*/  IMAD.MOV.U32 R2, RZ, RZ, RZ ;  /* 0x000000ffff027224 */ /* 0x000fe200078e00ff */
[----:B------:R-:W-:Y:S01]  /*0500*/  SGXT.U32 R4, R4, 0x1 ;  /* 0x000000010404781a */ /* 0x000fe20000000000 */
[----:B------:R-:W-:Y:S01]  /*0510*/  @!P2 IMAD.MOV R13, RZ, RZ, -R13 ;  /* 0x000000ffff0da224 */ /* 0x000fe200078e0a0d */
[----:B------:R-:W-:Y:S01]  /*0520*/  @!P1 LOP3.LUT R13, RZ, R11, RZ, 0x33, !PT ;  /* 0x0000000bff0d9212 */ /* 0x000fe200078e33ff */
[----:B--2---:R-:W-:-:S04]  /*0530*/  IMAD.MOV R9, RZ, RZ, -R3 ;  /* 0x000000ffff097224 */ /* 0x004fc800078e0a03 */
[----:B------:R-:W-:Y:S02]  /*0540*/  IMAD.MOV R0, RZ, RZ, -R13 ;  /* 0x000000ffff007224 */ /* 0x000fe400078e0a0d */
[----:B------:R-:W-:Y:S02]  /*0550*/  IMAD R9, R9, R10, RZ ;  /* 0x0000000a09097224 */ /* 0x000fe400078e02ff */
[----:B------:R-:W-:Y:S02]  /*0560*/  IMAD R0, R11, R0, R12 ;  /* 0x000000000b007224 */ /* 0x000fe400078e020c */
[----:B------:R-:W-:-:S04]  /*0570*/  IMAD.HI.U32 R2, R3, R9, R2 ;  /* 0x0000000903027227 */ /* 0x000fc800078e0002 */
[----:B------:R-:W-:Y:S01]  /*0580*/  IMAD.IADD R0, R6, 0x1, R0 ;  /* 0x0000000106007824 */ /* 0x000fe200078e0200 */
[----:B------:R-:W-:Y:S01]  /*0590*/  IADD3 R6, R8, 0xffffffe, RZ ;  /* 0x0ffffffe08067810 */ /* 0x000fe20007ffe0ff */
[----:B------:R-:W-:Y:S02]  /*05a0*/  IMAD.SHL.U32 R8, R13, 0x200, RZ ;  /* 0x000002000d087824 */ /* 0x000fe400078e00ff */
[----:B------:R-:W-:Y:S01]  /*05b0*/  IMAD R17, R0, 0x100, R15 ;  /* 0x0000010000117824 */ /* 0x000fe200078e020f */
[----:B------:R-:W1:Y:S04]  /*05c0*/  F2I.FTZ.U32.TRUNC.NTZ R7, R6 ;  /* 0x0000000600077305 */ /* 0x000e68000021f000 */
[----:B------:R-:W-:Y:S01]  /*05d0*/  IABS R0, R17 ;  /* 0x0000001100007213 */ /* 0x000fe20000000000 */
[----:B------:R-:W-:Y:S01]  /*05e0*/  STL [R1+0x1910], R17 ;  /* 0x0019101101007387 */ /* 0x000fe20000100800 */
[----:B------:R-:W-:-:S02]  /*05f0*/  IADD3 R16, R17, 0x80, RZ ;  /* 0x0000008011107810 */ /* 0x000fc40007ffe0ff */
[----:B------:R-:W-:Y:S01]  /*0600*/  ISETP.GE.AND P4, PT, R17, RZ, PT ;  /* 0x000000ff1100720c */ /* 0x000fe20003f86270 */
[----:B------:R-:W-:Y:S01]  /*0610*/  IMAD.MOV.U32 R3, RZ, RZ, R0 ;  /* 0x000000ffff037224 */ /* 0x000fe200078e0000 */
[----:B------:R-:W-:Y:S01]  /*0620*/  IABS R9, R16 ;  /* 0x0000001000097213 */ /* 0x000fe20000000000 */
[----:B------:R-:W-:Y:S02]  /*0630*/  STL [R1+0x1914], R16 ;  /* 0x0019141001007387 */ /* 0x000fe40000100800 */
[----:B------:R-:W-:Y:S02]  /*0640*/  IMAD.HI.U32 R0, R2, R3, RZ ;  /* 0x0000000302007227 */ /* 0x000fe400078e00ff */
[----:B------:R2:W-:Y:S02]  /*0650*/  STL [R1+0x85c], R8 ;  /* 0x00085c0801007387 */ /* 0x0005e40000100800 */
[----:B------:R-:W-:Y:S02]  /*0660*/  IMAD.MOV R0, RZ, RZ, -R0 ;  /* 0x000000ffff007224 */ /* 0x000fe400078e0a00 */
[----:B-1----:R-:W-:-:S02]  /*0670*/  IMAD.MOV R6, RZ, RZ, -R7 ;  /* 0x000000ffff067224 */ /* 0x002fc400078e0a07 */
[----:B------:R-:W-:Y:S01]  /*0680*/  IMAD R3, R10, R0, R3 ;  /* 0x000000000a037224 */ /* 0x000fe200078e0203 */
[----:B------:R-:W-:Y:S01]  /*0690*/  LOP3.LUT R0, R8, R4, RZ, 0xfc, !PT ;  /* 0x0000000408007212 */ /* 0x000fe200078efcff */
[----:B------:R-:W-:-:S03]  /*06a0*/  IMAD.HI.U32 R2, R2, R9, RZ ;  /* 0x0000000902027227 */ /* 0x000fc600078e00ff */
[----:B------:R-:W-:Y:S01]  /*06b0*/  ISETP.GT.U32.AND P0, PT, R10, R3, PT ;  /* 0x000000030a00720c */ /* 0x000fe20003f04070 */
[----:B------:R-:W-:Y:S01]  /*06c0*/  IMAD R11, R6, R5, RZ ;  /* 0x00000005060b7224 */ /* 0x000fe200078e02ff */
[----:B--2---:R-:W-:Y:S01]  /*06d0*/  IABS R8, R0 ;  /* 0x0000000000087213 */ /* 0x004fe20000000000 */
[----:B------:R-:W-:Y:S01]  /*06e0*/  IMAD.MOV R4, RZ, RZ, -R2 ;  /* 0x000000ffff047224 */ /* 0x000fe200078e0a02 */
[C---:B------:R-:W-:Y:S01]  /*06f0*/  LOP3.LUT R12, R0.reuse, 0x1fe, RZ, 0xfc, !PT ;  /* 0x000001fe000c7812 */ /* 0x040fe200078efcff */
[----:B------:R-:W-:Y:S01]  /*0700*/  IMAD.MOV.U32 R6, RZ, RZ, RZ ;  /* 0x000000ffff067224 */ /* 0x000fe200078e00ff */
[----:B------:R-:W-:Y:S01]  /*0710*/  LOP3.LUT R18, R0, 0x20, RZ, 0xfc, !PT ;  /* 0x0000002000127812 */ /* 0x000fe200078efcff */
[----:B------:R-:W-:Y:S01]  /*0720*/  IMAD R4, R10, R4, R9 ;  /* 0x000000040a047224 */ /* 0x000fe200078e0209 */
[----:B------:R-:W-:Y:S01]  /*0730*/  IABS R14, R12 ;  /* 0x0000000c000e7213 */ /* 0x000fe20000000000 */
[----:B------:R-:W-:Y:S01]  /*0740*/  IMAD.HI.U32 R2, R7, R11, R6 ;  /* 0x0000000b07027227 */ /* 0x000fe200078e0006 */
[----:B------:R-:W-:-:S02]  /*0750*/  ISETP.GE.AND P1, PT, R12, RZ, PT ;  /* 0x000000ff0c00720c */ /* 0x000fc40003f26270 */
[----:B------:R-:W-:Y:S01]  /*0760*/  ISETP.GT.U32.AND P2, PT, R10, R4, PT ;  /* 0x000000040a00720c */ /* 0x000fe20003f44070 */
[----:B------:R-:W-:Y:S01]  /*0770*/  @!P0 IMAD.IADD R3, R3, 0x1, -R10 ;  /* 0x0000000103038824 */ /* 0x000fe200078e0a0a */
[----:B------:R-:W-:Y:S01]  /*0780*/  LOP3.LUT R9, R0, 0x6, RZ, 0xfc, !PT ;  /* 0x0000000600097812 */ /* 0x000fe200078efcff */
[----:B------:R-:W-:Y:S01]  /*0790*/  IMAD.HI.U32 R6, R2, R8, RZ ;  /* 0x0000000802067227 */ /* 0x000fe200078e00ff */
[----:B------:R-:W-:Y:S02]  /*07a0*/  LOP3.LUT R21, R0, 0x22, RZ, 0xfc, !PT ;  /* 0x0000002200157812 */ /* 0x000fe400078efcff */
[----:B------:R-:W-:Y:S01]  /*07b0*/  ISETP.GT.U32.AND P5, PT, R10, R3, PT ;  /* 0x000000030a00720c */ /* 0x000fe20003fa4070 */
[----:B------:R-:W-:Y:S01]  /*07c0*/  IMAD.MOV R6, RZ, RZ, -R6 ;  /* 0x000000ffff067224 */ /* 0x000fe200078e0a06 */
[----:B------:R-:W-:Y:S01]  /*07d0*/  IABS R15, R9 ;  /* 0x00000009000f7213 */ /* 0x000fe20000000000 */
[----:B------:R-:W-:Y:S01]  /*07e0*/  IMAD.HI.U32 R7, R2, R14, RZ ;  /* 0x0000000e02077227 */ /* 0x000fe200078e00ff */
[----:B------:R-:W-:-:S02]  /*07f0*/  LOP3.LUT R22, R0, 0x24, RZ, 0xfc, !PT ;  /* 0x0000002400167812 */ /* 0x000fc400078efcff */
[C---:B------:R-:W-:Y:S01]  /*0800*/  LOP3.LUT R23, R0.reuse, 0x26, RZ, 0xfc, !PT ;  /* 0x0000002600177812 */ /* 0x040fe200078efcff */
[----:B------:R-:W-:Y:S01]  /*0810*/  IMAD R6, R5, R6, R8 ;  /* 0x0000000605067224 */ /* 0x000fe200078e0208 */
[----:B------:R-:W-:Y:S01]  /*0820*/  LOP3.LUT R8, R0, 0x4, RZ, 0xfc, !PT ;  /* 0x0000000400087812 */ /* 0x000fe200078efcff */
[--C-:B------:R-:W-:Y:S01]  /*0830*/  @!P2 IMAD.IADD R4, R4, 0x1, -R10.reuse ;  /* 0x000000010404a824 */ /* 0x100fe200078e0a0a */
[----:B------:R-:W-:Y:S01]  /*0840*/  LOP3.LUT R24, R0, 0x28, RZ, 0xfc, !PT ;  /* 0x0000002800187812 */ /* 0x000fe200078efcff */
[----:B------:R-:W-:Y:S01]  /*0850*/  IMAD.MOV R7, RZ, RZ, -R7 ;  /* 0x000000ffff077224 */ /* 0x000fe200078e0a07 */
[----:B------:R-:W-:Y:S01]  /*0860*/  IABS R12, R8 ;  /* 0x00000008000c7213 */ /* 0x000fe20000000000 */
[----:B------:R-:W-:Y:S01]  /*0870*/  @!P5 IMAD.IADD R3, R3, 0x1, -R10 ;  /* 0x000000010303d824 */ /* 0x000fe200078e0a0a */
[C---:B------:R-:W-:Y:S01]  /*0880*/  ISETP.GT.U32.AND P5, PT, R5.reuse, R6, PT ;  /* 0x000000060500720c */ /* 0x040fe20003fa4070 */
[----:B------:R-:W-:Y:S01]  /*0890*/  IMAD R14, R5, R7, R14 ;  /* 0x00000007050e7224 */ /* 0x000fe200078e020e */
[----:B------:R-:W-:Y:S01]  /*08a0*/  ISETP.GT.U32.AND P3, PT, R10, R4, PT ;  /* 0x000000040a00720c */ /* 0x000fe20003f64070 */
[----:B------:R-:W-:Y:S01]  /*08b0*/  @!P4 IMAD.MOV R3, RZ, RZ, -R3 ;  /* 0x000000ffff03c224 */ /* 0x000fe200078e0a03 */
[----:B------:R-:W-:-:S02]  /*08c0*/  LOP3.LUT R7, R0, 0x2, RZ, 0xfc, !PT ;  /* 0x0000000200077812 */ /* 0x000fc400078efcff */
[----:B------:R-:W-:Y:S02]  /*08d0*/  ISETP.GT.U32.AND P6, PT, R5, R14, PT ;  /* 0x0000000e0500720c */ /* 0x000fe40003fc4070 */
[----:B------:R-:W-:Y:S02]  /*08e0*/  IABS R11, R7 ;  /* 0x00000007000b7213 */ /* 0x000fe40000000000 */
[----:B------:R-:W-:Y:S02]  /*08f0*/  ISETP.GE.AND P2, PT, R7, RZ, PT ;  /* 0x000000ff0700720c */ /* 0x000fe40003f46270 */
[----:B------:R-:W-:Y:S01]  /*0900*/  ISETP.GE.AND P0, PT, R8, RZ, PT ;  /* 0x000000ff0800720c */ /* 0x000fe20003f06270 */
[----:B------:R-:W-:Y:S01]  /*0910*/  @!P5 IMAD.IADD R6, R6, 0x1, -R5 ;  /* 0x000000010606d824 */ /* 0x000fe200078e0a05 */
[----:B------:R-:W-:Y:S01]  /*0920*/  IABS R19, R23 ;  /* 0x0000001700137213 */ /* 0x000fe20000000000 */
[----:B------:R-:W-:Y:S01]  /*0930*/  @!P3 IMAD.IADD R4, R4, 0x1, -R10 ;  /* 0x000000010404b824 */ /* 0x000fe200078e0a0a */
[----:B------:R-:W-:Y:S01]  /*0940*/  ISETP.GE.AND P3, PT, R16, RZ, PT ;  /* 0x000000ff1000720c */ /* 0x000fe20003f66270 */
[----:B------:R-:W-:Y:S01]  /*0950*/  IMAD.HI.U32 R7, R2, R11, RZ ;  /* 0x0000000b02077227 */ /* 0x000fe200078e00ff */
[----:B------:R-:W-:-:S02]  /*0960*/  ISETP.GT.U32.AND P5, PT, R5, R6, PT ;  /* 0x000000060500720c */ /* 0x000fc40003fa4070 */
[----:B------:R-:W-:Y:S01]  /*0970*/  IABS R20, R24 ;  /* 0x0000001800147213 */ /* 0x000fe20000000000 */
[----:B------:R-:W-:Y:S01]  /*0980*/  IMAD.HI.U32 R8, R2, R12, RZ ;  /* 0x0000000c02087227 */ /* 0x000fe200078e00ff */
[C---:B------:R-:W-:Y:S02]  /*0990*/  LOP3.LUT R27, R0.reuse, 0x2a, RZ, 0xfc, !PT ;  /* 0x0000002a001b7812 */ /* 0x040fe400078efcff */
[C---:B------:R-:W-:Y:S01]  /*09a0*/  LOP3.LUT R28, R0.reuse, 0x2c, RZ, 0xfc, !PT ;  /* 0x0000002c001c7812 */ /* 0x040fe200078efcff */
[----:B------:R-:W-:Y:S01]  /*09b0*/  IMAD.MOV R10, RZ, RZ, -R7 ;  /* 0x000000ffff0a7224 */ /* 0x000fe200078e0a07 */
[C---:B------:R-:W-:Y:S01]  /*09c0*/  LOP3.LUT R29, R0.reuse, 0x2e, RZ, 0xfc, !PT ;  /* 0x0000002e001d7812 */ /* 0x040fe200078efcff */
[----:B------:R-:W-:Y:S01]  /*09d0*/  IMAD.MOV R13, RZ, RZ, -R8 ;  /* 0x000000ffff0d7224 */ /* 0x000fe200078e0a08 */
[----:B------:R-:W-:Y:S01]  /*09e0*/  LOP3.LUT R30, R0, 0x30, RZ, 0xfc, !PT ;  /* 0x00000030001e7812 */ /* 0x000fe200078efcff */
[----:B------:R-:W-:Y:S01]  /*09f0*/  @!P6 IMAD.IADD R14, R14, 0x1, -R5 ;  /* 0x000000010e0ee824 */ /* 0x000fe200078e0a05 */
[----:B------:R-:W-:Y:S01]  /*0a00*/  ISETP.GE.AND P6, PT, R9, RZ, PT ;  /* 0x000000ff0900720c */ /* 0x000fe20003fc6270 */
[----:B------:R-:W-:Y:S01]  /*0a10*/  IMAD.MOV.U32 R7, RZ, RZ, R4 ;  /* 0x000000ffff077224 */ /* 0x000fe200078e0004 */
[----:B------:R-:W-:Y:S01]  /*0a20*/  LOP3.LUT R4, RZ, c[0x0][0x178], RZ, 0x33, !PT ;  /* 0x00005e00ff047a12 */ /* 0x000fe200078e33ff */
[C---:B------:R-:W-:Y:S01]  /*0a30*/  IMAD R8, R5.reuse, R10, R11 ;  /* 0x0000000a05087224 */ /* 0x040fe200078e020b */
[C---:B------:R-:W-:Y:S01]  /*0a40*/  ISETP.GT.U32.AND P4, PT, R5.reuse, R14, PT ;  /* 0x0000000e0500720c */ /* 0x040fe20003f84070 */
[----:B------:R-:W-:Y:S01]  /*0a50*/  IMAD R10, R5, R13, R12 ;  /* 0x0000000d050a7224 */ /* 0x000fe200078e020c */
[----:B------:R-:W-:Y:S01]  /*0a60*/  LOP3.LUT R11, R0, 0xa, RZ, 0xfc, !PT ;  /* 0x0000000a000b7812 */ /* 0x000fe200078efcff */
[----:B------:R-:W-:Y:S01]  /*0a70*/  IMAD.HI.U32 R9, R2, R15, RZ ;  /* 0x0000000f02097227 */ /* 0x000fe200078e00ff */
[----:B------:R-:W-:-:S02]  /*0a80*/  LOP3.LUT R13, R0, 0xc, RZ, 0xfc, !PT ;  /* 0x0000000c000d7812 */ /* 0x000fc400078efcff */
[----:B------:R-:W-:Y:S01]  /*0a90*/  IABS R252, R11 ;  /* 0x0000000b00fc7213 */ /* 0x000fe20000000000 */
[----:B------:R-:W-:Y:S01]  /*0aa0*/  @!P3 IMAD.MOV R7, RZ, RZ, -R7 ;  /* 0x000000ffff07b224 */ /* 0x000fe200078e0a07 */
[----:B------:R-:W-:Y:S01]  /*0ab0*/  ISETP.NE.AND P3, PT, RZ, c[0x0][0x178], PT ;  /* 0x00005e00ff007a0c */ /* 0x000fe20003f65270 */
[----:B------:R-:W-:Y:S01]  /*0ac0*/  @!P5 IMAD.IADD R6, R6, 0x1, -R5 ;  /* 0x000000010606d824 */ /* 0x000fe200078e0a05 */
[C---:B------:R-:W-:Y:S01]  /*0ad0*/  ISETP.GT.U32.AND P5, PT, R5.reuse, R10, PT ;  /* 0x0000000a0500720c */ /* 0x040fe20003fa4070 */
[----:B------:R-:W-:Y:S01]  /*0ae0*/  IMAD.MOV R16, RZ, RZ, -R9 ;  /* 0x000000ffff107224 */ /* 0x000fe200078e0a09 */
[----:B------:R-:W-:Y:S01]  /*0af0*/  SEL R9, R4, R3, !P3 ;  /* 0x0000000304097207 */ /* 0x000fe20005800000 */
[----:B------:R-:W-:Y:S01]  /*0b00*/  @!P4 IMAD.IADD R14, R14, 0x1, -R5 ;  /* 0x000000010e0ec824 */ /* 0x000fe200078e0a05 */
[----:B------:R-:W-:Y:S01]  /*0b10*/  SEL R3, R4, R7, !P3 ;  /* 0x0000000704037207 */ /* 0x000fe20005800000 */
[C---:B------:R-:W-:Y:S01]  /*0b20*/  IMAD R12, R5.reuse, R16, R15 ;  /* 0x00000010050c7224 */ /* 0x040fe200078e020f */
[----:B------:R-:W-:Y:S01]  /*0b30*/  ISETP.GT.U32.AND P3, PT, R5, R8, PT ;  /* 0x000000080500720c */ /* 0x000fe20003f64070 */
[----:B------:R1:W-:Y:S01]  /*0b40*/  STL [R1+0x3c], R9 ;  /* 0x00003c0901007387 */ /* 0x0003e20000100800 */
[----:B------:R-:W-:Y:S01]  /*0b50*/  ISETP.GE.AND P4, PT, R0, RZ, PT ;  /* 0x000000ff0000720c */ /* 0x000fe20003f86270 */
[----:B------:R-:W-:Y:S01]  /*0b60*/  IMAD.HI.U32 R4, R2, R252, RZ ;  /* 0x000000fc02047227 */ /* 0x000fe200078e00ff */
[----:B------:R-:W-:Y:S01]  /*0b70*/  LOP3.LUT R15, R0, 0xe, RZ, 0xfc, !PT ;  /* 0x0000000e000f7812 */ /* 0x000fe200078efcff */
[----:B------:R2:W-:Y:S01]  /*0b80*/  STL [R1+0x38], R3 ;  /* 0x0000380301007387 */ /* 0x0005e20000100800 */
[----:B------:R-:W-:Y:S01]  /*0b90*/  IABS R251, R13 ;  /* 0x0000000d00fb7213 */ /* 0x000fe20000000000 */
[----:B------:R-:W-:Y:S01]  /*0ba0*/  @!P5 IMAD.IADD R10, R10, 0x1, -R5 ;  /* 0x000000010a0ad824 */ /* 0x000fe200078e0a05 */
[----:B------:R-:W-:Y:S01]  /*0bb0*/  IABS R250, R15 ;  /* 0x0000000f00fa7213 */ /* 0x000fe20000000000 */
[----:B------:R-:W-:Y:S01]  /*0bc0*/  IMAD.MOV.U32 R16, RZ, RZ, R6 ;  /* 0x000000ffff107224 */ /* 0x000fe200078e0006 */
[----:B------:R-:W-:-:S02]  /*0bd0*/  LOP3.LUT R31, R0, 0x32, RZ, 0xfc, !PT ;  /* 0x00000032001f7812 */ /* 0x000fc400078efcff */
[----:B-1----:R-:W-:Y:S01]  /*0be0*/  LOP3.LUT R9, R0, 0x8, RZ, 0xfc, !PT ;  /* 0x0000000800097812 */ /* 0x002fe200078efcff */
[----:B------:R-:W-:Y:S01]  /*0bf0*/  @!P3 IMAD.IADD R8, R8, 0x1, -R5 ;  /* 0x000000010808b824 */ /* 0x000fe200078e0a05 */
[C---:B------:R-:W-:Y:S01]  /*0c00*/  ISETP.GT.U32.AND P5, PT, R5.reuse, R10, PT ;  /* 0x0000000a0500720c */ /* 0x040fe20003fa4070 */
[----:B------:R-:W-:Y:S01]  /*0c10*/  @!P4 IMAD.MOV R16, RZ, RZ, -R16 ;  /* 0x000000ffff10c224 */ /* 0x000fe200078e0a10 */
[----:B------:R-:W-:Y:S02]  /*0c20*/  IABS R7, R9 ;  /* 0x0000000900077213 */ /* 0x000fe40000000000 */
[C---:B------:R-:W-:Y:S02]  /*0c30*/  ISETP.GT.U32.AND P4, PT, R5.reuse, R12, PT ;  /* 0x0000000c0500720c */ /* 0x040fe40003f84070 */
[----:B------:R-:W-:Y:S01]  /*0c40*/  ISETP.GT.U32.AND P3, PT, R5, R8, PT ;  /* 0x000000080500720c */ /* 0x000fe20003f64070 */
[----:B--2---:R-:W-:Y:S01]  /*0c50*/  IMAD.HI.U32 R3, R2, R7, RZ ;  /* 0x0000000702037227 */ /* 0x004fe200078e00ff */
[----:B------:R1:W-:Y:S01]  /*0c60*/  STL [R1+0x10], R16 ;  /* 0x0000101001007387 */ /* 0x0003e20000100800 */
[----:B------:R-:W-:-:S02]  /*0c70*/  IABS R25, R30 ;  /* 0x0000001e00197213 */ /* 0x000fc40000000000 */
[----:B------:R-:W-:Y:S01]  /*0c80*/  IMAD.MOV R6, RZ, RZ, -R3 ;  /* 0x000000ffff067224 */ /* 0x000fe200078e0a03 */
[----:B------:R-:W-:Y:S01]  /*0c90*/  IABS R26, R31 ;  /* 0x0000001f001a7213 */ /* 0x000fe20000000000 */
[----:B------:R-:W-:Y:S01]  /*0ca0*/  IMAD.MOV R3, RZ, RZ, -R4 ;  /* 0x000000ffff037224 */ /* 0x000fe200078e0a04 */
[----:B------:R-:W-:Y:S01]  /*0cb0*/  LOP3.LUT R32, R0, 0x36, RZ, 0xfc, !PT ;  /* 0x0000003600207812 */ /* 0x000fe200078efcff */
[----:B------:R-:W-:Y:S01]  /*0cc0*/  @!P5 IMAD.IADD R10, R10, 0x1, -R5 ;  /* 0x000000010a0ad824 */ /* 0x000fe200078e0a05 */
[C---:B------:R-:W-:Y:S01]  /*0cd0*/  LOP3.LUT R35, R0.reuse, 0x42, RZ, 0xfc, !PT ;  /* 0x0000004200237812 */ /* 0x040fe200078efcff */
[C---:B------:R-:W-:Y:S01]  /*0ce0*/  IMAD R252, R5.reuse, R3, R252 ;  /* 0x0000000305fc7224 */ /* 0x040fe200078e02fc */
[----:B-1----:R-:W-:Y:S01]  /*0cf0*/  LOP3.LUT R16, R0, 0x10, RZ, 0xfc, !PT ;  /* 0x0000001000107812 */ /* 0x002fe200078efcff */
[C---:B------:R-:W-:Y:S01]  /*0d00*/  IMAD R4, R5.reuse, R6, R7 ;  /* 0x0000000605047224 */ /* 0x040fe200078e0207 */
[----:B------:R-:W-:Y:S01]  /*0d10*/  IABS R34, R35 ;  /* 0x0000002300227213 */ /* 0x000fe20000000000 */
[----:B------:R-:W-:Y:S01]  /*0d20*/  IMAD.MOV.U32 R6, RZ, RZ, R14 ;  /* 0x000000ffff067224 */ /* 0x000fe200078e000e */
[----:B------:R-:W-:Y:S01]  /*0d30*/  ISETP.GT.U32.AND P5, PT, R5, R252, PT ;  /* 0x000000fc0500720c */ /* 0x000fe20003fa4070 */
[----:B------:R-:W-:Y:S01]  /*0d40*/  @!P4 IMAD.IADD R12, R12, 0x1, -R5 ;  /* 0x000000010c0cc824 */ /* 0x000fe200078e0a05 */
[----:B------:R-:W-:Y:S01]  /*0d50*/  ISETP.GE.AND P4, PT, R9, RZ, PT ;  /* 0x000000ff0900720c */ /* 0x000fe20003f86270 */
[----:B------:R-:W-:Y:S01]  /*0d60*/  IMAD.HI.U32 R7, R2, R250, RZ ;  /* 0x000000fa02077227 */ /* 0x000fe200078e00ff */
[----:B------:R-:W-:-:S02]  /*0d70*/  IABS R9, R16 ;  /* 0x0000001000097213 */ /* 0x000fc40000000000 */
[----:B------:R-:W-:Y:S01]  /*0d80*/  LOP3.LUT R41, R0, 0x46, RZ, 0xfc, !PT ;  /* 0x0000004600297812 */ /* 0x000fe200078efcff */
[----:B------:R-:W-:Y:S01]  /*0d90*/  @!P3 IMAD.IADD R8, R8, 0x1, -R5 ;  /* 0x000000010808b824 */ /* 0x000fe200078e0a05 */
[C---:B------:R-:W-:Y:S01]  /*0da0*/  ISETP.GT.U32.AND P3, PT, R5.reuse, R4, PT ;  /* 0x000000040500720c */ /* 0x040fe20003f64070 */
[----:B------:R-:W-:Y:S01]  /*0db0*/  @!P1 IMAD.MOV R6, RZ, RZ, -R6 ;  /* 0x000000ffff069224 */ /* 0x000fe200078e0a06 */
[----:B------:R-:W-:Y:S01]  /*0dc0*/  ISETP.GT.U32.AND P1, PT, R5, R12, PT ;  /* 0x0000000c0500720c */ /* 0x000fe20003f24070 */
[----:B------:R-:W-:Y:S01]  /*0dd0*/  IMAD.MOV R7, RZ, RZ, -R7 ;  /* 0x000000ffff077224 */ /* 0x000fe200078e0a07 */
[----:B------:R-:W-:Y:S01]  /*0de0*/  LOP3.LUT R43, R0, 0x48, RZ, 0xfc, !PT ;  /* 0x00000048002b7812 */ /* 0x000fe200078efcff */
[----:B------:R-:W-:Y:S01]  /*0df0*/  @!P5 IMAD.IADD R252, R252, 0x1, -R5 ;  /* 0x00000001fcfcd824 */ /* 0x000fe200078e0a05 */
[----:B------:R1:W-:Y:S01]  /*0e00*/  STL [R1+0x25fc], R6 ;  /* 0x0025fc0601007387 */ /* 0x0003e20000100800 */
[----:B------:R-:W-:Y:S01]  /*0e10*/  IMAD.HI.U32 R3, R2, R251, RZ ;  /* 0x000000fb02037227 */ /* 0x000fe200078e00ff */
[----:B------:R-:W-:-:S02]  /*0e20*/  LOP3.LUT R44, R0, 0x4a, RZ, 0xfc, !PT ;  /* 0x0000004a002c7812 */ /* 0x000fc400078efcff */
[C---:B------:R-:W-:Y:S01]  /*0e30*/  ISETP.GT.U32.AND P5, PT, R5.reuse, R252, PT ;  /* 0x000000fc0500720c */ /* 0x040fe20003fa4070 */
[----:B------:R-:W-:Y:S01]  /*0e40*/  IMAD.MOV.U32 R17, RZ, RZ, R8 ;  /* 0x000000ffff117224 */ /* 0x000fe200078e0008 */
[----:B------:R-:W-:Y:S01]  /*0e50*/  IABS R37, R41 ;  /* 0x0000002900257213 */ /* 0x000fe20000000000 */
[----:B------:R-:W-:Y:S01]  /*0e60*/  IMAD R250, R5, R7, R250 ;  /* 0x0000000705fa7224 */ /* 0x000fe200078e02fa */
[----:B------:R-:W-:Y:S01]  /*0e70*/  IABS R38, R43 ;  /* 0x0000002b00267213 */ /* 0x000fe20000000000 */
[----:B------:R-:W-:Y:S01]  /*0e80*/  IMAD.MOV.U32 R7, RZ, RZ, R10 ;  /* 0x000000ffff077224 */ /* 0x000fe200078e000a */
[----:B------:R-:W-:Y:S01]  /*0e90*/  IABS R39, R44 ;  /* 0x0000002c00277213 */ /* 0x000fe20000000000 */
[----:B------:R-:W-:Y:S01]  /*0ea0*/  IMAD.MOV R14, RZ, RZ, -R3 ;  /* 0x000000ffff0e7224 */ /* 0x000fe200078e0a03 */
[----:B------:R-:W-:Y:S01]  /*0eb0*/  LOP3.LUT R45, R0, 0x4c, RZ, 0xfc, !PT ;  /* 0x0000004c002d7812 */ /* 0x000fe200078efcff */
[----:B------:R-:W-:Y:S01]  /*0ec0*/  IMAD.HI.U32 R3, R2, R9, RZ ;  /* 0x0000000902037227 */ /* 0x000fe200078e00ff */
[----:B------:R-:W-:-:S02]  /*0ed0*/  LOP3.LUT R46, R0, 0x4e, RZ, 0xfc, !PT ;  /* 0x0000004e002e7812 */ /* 0x000fc400078efcff */
[C---:B------:R-:W-:Y:S01]  /*0ee0*/  LOP3.LUT R47, R0.reuse, 0x50, RZ, 0xfc, !PT ;  /* 0x00000050002f7812 */ /* 0x040fe200078efcff */
[----:B------:R-:W-:Y:S01]  /*0ef0*/  @!P2 IMAD.MOV R17, RZ, RZ, -R17 ;  /* 0x000000ffff11a224 */ /* 0x000fe200078e0a11 */
[----:B------:R-:W-:Y:S01]  /*0f00*/  LOP3.LUT R48, R0, 0x52, RZ, 0xfc, !PT ;  /* 0x0000005200307812 */ /* 0x000fe200078efcff */
[----:B------:R-:W-:Y:S01]  /*0f10*/  @!P0 IMAD.MOV R7, RZ, RZ, -R7 ;  /* 0x000000ffff078224 */ /* 0x000fe200078e0a07 */
[----:B------:R-:W-:Y:S01]  /*0f20*/  ISETP.GE.AND P0, PT, R13, RZ, PT ;  /* 0x000000ff0d00720c */ /* 0x000fe20003f06270 */
[----:B------:R-:W-:Y:S01]  /*0f30*/  @!P3 IMAD.IADD R4, R4, 0x1, -R5 ;  /* 0x000000010404b824 */ /* 0x000fe200078e0a05 */
[----:B------:R-:W-:Y:S01]  /*0f40*/  STL [R1+0xc], R17 ;  /* 0x00000c1101007387 */ /* 0x000fe20000100800 */
[----:B------:R-:W-:Y:S01]  /*0f50*/  IMAD.MOV R8, RZ, RZ, -R3 ;  /* 0x000000ffff087224 */ /* 0x000fe200078e0a03 */
[----:B------:R-:W-:Y:S01]  /*0f60*/  LOP3.LUT R13, R0, 0x14, RZ, 0xfc, !PT ;  /* 0x00000014000d7812 */ /* 0x000fe200078efcff */
[C---:B------:R-:W-:Y:S01]  /*0f70*/  IMAD R251, R5.reuse, R14, R251 ;  /* 0x0000000e05fb7224 */ /* 0x040fe200078e02fb */
[----:B------:R2:W-:Y:S01]  /*0f80*/  STL [R1+0x8], R7 ;  /* 0x0000080701007387 */ /* 0x0005e20000100800 */
[--C-:B------:R-:W-:Y:S01]  /*0f90*/  @!P1 IMAD.IADD R12, R12, 0x1, -R5.reuse ;  /* 0x000000010c0c9824 */ /* 0x100fe200078e0a05 */
[C---:B------:R-:W-:Y:S01]  /*0fa0*/  ISETP.GT.U32.AND P2, PT, R5.reuse, R4, PT ;  /* 0x000000040500720c */ /* 0x040fe20003f44070 */
[----:B------:R-:W-:Y:S01]  /*0fb0*/  @!P5 IMAD.IADD R252, R252, 0x1, -R5 ;  /* 0x00000001fcfcd824 */ /* 0x000fe200078e0a05 */
[----:B------:R-:W-:Y:S01]  /*0fc0*/  ISETP.GT.U32.AND P1, PT, R5, R251, PT ;  /* 0x000000fb0500720c */ /* 0x000fe20003f24070 */
[----:B-1----:R-:W-:Y:S01]  /*0fd0*/  IMAD.MOV.U32 R6, RZ, RZ, R12 ;  /* 0x000000ffff067224 */ /* 0x002fe200078e000c */
[----:B------:R-:W-:-:S02]  /*0fe0*/  LOP3.LUT R12, R0, 0x12, RZ, 0xfc, !PT ;  /* 0x00000012000c7812 */ /* 0x000fc400078efcff */
[----:B------:R-:W-:Y:S01]  /*0ff0*/  ISETP.GE.AND P3, PT, R11, RZ, PT ;  /* 0x000000ff0b00720c */ /* 0x000fe20003f66270 */
[----:B------:R-:W-:Y:S01]  /*1000*/  @!P6 IMAD.MOV R6, RZ, RZ, -R6 ;  /* 0x000000ffff06e224 */ /* 0x000fe200078e0a06 */
[C---:B------:R-:W-:Y:S01]  /*1010*/  ISETP.GT.U32.AND P6, PT, R5.reuse, R250, PT ;  /* 0x000000fa0500720c */ /* 0x040fe20003fc4070 */
[C---:B--2---:R-:W-:Y:S01]  /*1020*/  IMAD R7, R5.reuse, R8, R9 ;  /* 0x0000000805077224 */ /* 0x044fe200078e0209 */
[----:B------:R-:W-:Y:S02]  /*1030*/  IABS R8, R12 ;  /* 0x0000000c00087213 */ /* 0x000fe40000000000 */
[----:B------:R1:W-:Y:S01]  /*1040*/  STL [R1+0x4], R6 ;  /* 0x0000040601007387 */ /* 0x0003e20000100800 */
[--C-:B------:R-:W-:Y:S01]  /*1050*/  @!P2 IMAD.IADD R4, R4, 0x1, -R5.reuse ;  /* 0x000000010404a824 */ /* 0x100fe200078e0a05 */
[----:B------:R-:W-:Y:S01]  /*1060*/  ISETP.GT.U32.AND P5, PT, R5, R7, PT ;  /* 0x000000070500720c */ /* 0x000fe20003fa4070 */
[----:B------:R-:W-:Y:S01]  /*1070*/  @!P1 IMAD.IADD R251, R251, 0x1, -R5 ;  /* 0x00000001fbfb9824 */ /* 0x000fe200078e0a05 */
[----:B------:R-:W-:Y:S01]  /*1080*/  IABS R9, R13 ;  /* 0x0000000d00097213 */ /* 0x000fe20000000000 */
[----:B------:R-:W-:Y:S01]  /*1090*/  IMAD.HI.U32 R3, R2, R8, RZ ;  /* 0x0000000802037227 */ /* 0x000fe200078e00ff */
[----:B------:R-:W-:-:S02]  /*10a0*/  ISETP.GE.AND P2, PT, R15, RZ, PT ;  /* 0x000000ff0f00720c */ /* 0x000fc40003f46270 */
[----:B------:R-:W-:Y:S01]  /*10b0*/  LOP3.LUT R15, R0, 0x18, RZ, 0xfc, !PT ;  /* 0x00000018000f7812 */ /* 0x000fe200078efcff */
[----:B------:R-:W-:Y:S01]  /*10c0*/  @!P6 IMAD.IADD R250, R250, 0x1, -R5 ;  /* 0x00000001fafae824 */ /* 0x000fe200078e0a05 */
[----:B------:R-:W-:Y:S01]  /*10d0*/  ISETP.GT.U32.AND P6, PT, R5, R251, PT ;  /* 0x000000fb0500720c */ /* 0x000fe20003fc4070 */
[----:B-1----:R-:W-:Y:S01]  /*10e0*/  IMAD.MOV.U32 R6, RZ, RZ, R4 ;  /* 0x000000ffff067224 */ /* 0x002fe200078e0004 */
[----:B------:R-:W-:Y:S01]  /*10f0*/  LOP3.LUT R14, R0, 0x16, RZ, 0xfc, !PT ;  /* 0x00000016000e7812 */ /* 0x000fe200078efcff */
[----:B------:R-:W-:Y:S01]  /*1100*/  IMAD.MOV R4, RZ, RZ, -R3 ;  /* 0x000000ffff047224 */ /* 0x000fe200078e0a03 */
[----:B------:R-:W-:Y:S01]  /*1110*/  IABS R11, R15 ;  /* 0x0000000f000b7213 */ /* 0x000fe20000000000 */
[----:B------:R-:W-:Y:S01]  /*1120*/  @!P5 IMAD.IADD R7, R7, 0x1, -R5 ;  /* 0x000000010707d824 */ /* 0x000fe200078e0a05 */
[C---:B------:R-:W-:Y:S01]  /*1130*/  ISETP.GT.U32.AND P5, PT, R5.reuse, R250, PT ;  /* 0x000000fa0500720c */ /* 0x040fe20003fa4070 */
[----:B------:R-:W-:Y:S01]  /*1140*/  @!P4 IMAD.MOV R6, RZ, RZ, -R6 ;  /* 0x000000ffff06c224 */ /* 0x000fe200078e0a06 */
[----:B------:R-:W-:Y:S01]  /*1150*/  IABS R10, R14 ;  /* 0x0000000e000a7213 */ /* 0x000fe20000000000 */
[----:B------:R-:W-:Y:S01]  /*1160*/  IMAD.HI.U32 R3, R2, R9, RZ ;  /* 0x0000000902037227 */ /* 0x000fe200078e00ff */
[----:B------:R-:W-:-:S02]  /*1170*/  ISETP.GT.U32.AND P4, PT, R5, R7, PT ;  /* 0x000000070500720c */ /* 0x000fc40003f84070 */
[----:B------:R-:W-:Y:S01]  /*1180*/  ISETP.GE.AND P1, PT, R16, RZ, PT ;  /* 0x000000ff1000720c */ /* 0x000fe20003f26270 */
[----:B------:R-:W-:Y:S01]  /*1190*/  IMAD R8, R5, R4, R8 ;  /* 0x0000000405087224 */ /* 0x000fe200078e0208 */
[C---:B------:R-:W-:Y:S01]  /*11a0*/  LOP3.LUT R16, R0.reuse, 0x1a, RZ, 0xfc, !PT ;  /* 0x0000001a00107812 */ /* 0x040fe200078efcff */
[----:B------:R-:W-:Y:S01]  /*11b0*/  IMAD.MOV R4, RZ, RZ, -R3 ;  /* 0x000000ffff047224 */ /* 0x000fe200078e0a03 */
[----:B------:R-:W-:Y:S01]  /*11c0*/  LOP3.LUT R17, R0, 0x1c, RZ, 0xfc, !PT ;  /* 0x0000001c00117812 */ /* 0x000fe200078efcff */
[----:B------:R-:W-:Y:S01]  /*11d0*/  @!P6 IMAD.IADD R251, R251, 0x1, -R5 ;  /* 0x00000001fbfbe824 */ /* 0x000fe200078e0a05 */
[C---:B------:R-:W-:Y:S01]  /*11e0*/  ISETP.GT.U32.AND P6, PT, R5.reuse, R8, PT ;  /* 0x000000080500720c */ /* 0x040fe20003fc4070 */
[----:B------:R-:W-:Y:S01]  /*11f0*/  IMAD R9, R5, R4, R9 ;  /* 0x0000000405097224 */ /* 0x000fe200078e0209 */
[----:B------:R-:W-:Y:S01]  /*1200*/  IABS R42, R48 ;  /* 0x00000030002a7213 */ /* 0x000fe20000000000 */
[----:B------:R-:W-:Y:S01]  /*1210*/  IMAD.HI.U32 R4, R2, R11, RZ ;  /* 0x0000000b02047227 */ /* 0x000fe200078e00ff */
[C---:B------:R-:W-:Y:S01]  /*1220*/  LOP3.LUT R49, R0.reuse, 0x56, RZ, 0xfc, !PT ;  /* 0x0000005600317812 */ /* 0x040fe200078efcff */
[----:B------:R-:W-:Y:S01]  /*1230*/  STL [R1], R6 ;  /* 0x0000000601007387 */ /* 0x000fe20000100800 */
[----:B------:R-:W-:Y:S01]  /*1240*/  LOP3.LUT R52, R0, 0x62, RZ, 0xfc, !PT ;  /* 0x0000006200347812 */ /* 0x000fe200078efcff */
[----:B------:R-:W-:Y:S01]  /*1250*/  @!P4 IMAD.IADD R7, R7, 0x1, -R5 ;  /* 0x000000010707c824 */ /* 0x000fe200078e0a05 */
[----:B------:R-:W-:Y:S01]  /*1260*/  ISETP.GT.U32.AND P4, PT, R5, R9, PT ;  /* 0x000000090500720c */ /* 0x000fe20003f84070 */
[----:B------:R-:W-:Y:S01]  /*1270*/  IMAD.HI.U32 R3, R2, R10, RZ ;  /* 0x0000000a02037227 */ /* 0x000fe200078e00ff */
[----:B------:R-:W-:-:S02]  /*1280*/  LOP3.LUT R54, R0, 0x64, RZ, 0xfc, !PT ;  /* 0x0000006400367812 */ /* 0x000fc400078efcff */
[----:B------:R-:W-:Y:S01]  /*1290*/  LOP3.LUT R55, R0, 0x66, RZ, 0xfc, !PT ;  /* 0x0000006600377812 */ /* 0x000fe200078efcff */
[--C-:B------:R-:W-:Y:S01]  /*12a0*/  @!P6 IMAD.IADD R8, R8, 0x1, -R5.reuse ;  /* 0x000000010808e824 */ /* 0x100fe200078e0a05 */
[----:B------:R-:W-:Y:S01]  /*12b0*/  ISETP.GE.AND P6, PT, R13, RZ, PT ;  /* 0x000000ff0d00720c */ /* 0x000fe20003fc6270 */
[--C-:B------:R-:W-:Y:S01]  /*12c0*/  @!P5 IMAD.IADD R250, R250, 0x1, -R5.reuse ;  /* 0x00000001fafad824 */ /* 0x100fe200078e0a05 */
[----:B------:R-:W-:Y:S01]  /*12d0*/  ISETP.GE.AND P5, PT, R12, RZ, PT ;  /* 0x000000ff0c00720c */ /* 0x000fe20003fa6270 */
[----:B------:R-:W-:Y:S01]  /*12e0*/  IMAD.MOV R4, RZ, RZ, -R4 ;  /* 0x000000ffff047224 */ /* 0x000fe200078e0a04 */
[----:B------:R-:W-:Y:S01]  /*12f0*/  IABS R12, R16 ;  /* 0x00000010000c7213 */ /* 0x000fe20000000000 */
[----:B------:R-:W-:Y:S01]  /*1300*/  @!P3 IMAD.MOV R252, RZ, RZ, -R252 ;  /* 0x000000fffffcb224 */ /* 0x000fe200078e0afc */
[----:B------:R-:W-:Y:S01]  /*1310*/  ISETP.GT.U32.AND P3, PT, R5, R8, PT ;  /* 0x000000080500720c */ /* 0x000fe20003f64070 */
[----:B------:R-:W-:Y:S01]  /*1320*/  @!P4 IMAD.IADD R9, R9, 0x1, -R5 ;  /* 0x000000010909c824 */ /* 0x000fe200078e0a05 */
[----:B------:R-:W-:Y:S01]  /*1330*/  IABS R13, R17 ;  /* 0x00000011000d7213 */ /* 0x000fe20000000000 */
[----:B------:R-:W-:Y:S01]  /*1340*/  IMAD.MOV R3, RZ, RZ, -R3 ;  /* 0x000000ffff037224 */ /* 0x000fe200078e0a03 */
[----:B------:R-:W-:Y:S01]  /*1350*/  IABS R50, R54 ;  /* 0x0000003600327213 */ /* 0x000fe20000000000 */
[C---:B------:R-:W-:Y:S01]  /*1360*/  IMAD R11, R5.reuse, R4, R11 ;  /* 0x00000004050b7224 */ /* 0x040fe200078e020b */
[C---:B------:R-:W-:Y:S01]  /*1370*/  ISETP.GT.U32.AND P4, PT, R5.reuse, R9, PT ;  /* 0x000000090500720c */ /* 0x040fe20003f84070 */
[C---:B------:R-:W-:Y:S01]  /*1380*/  IMAD R10, R5.reuse, R3, R10 ;  /* 0x00000003050a7224 */ /* 0x040fe200078e020a */
[----:B------:R-:W-:Y:S01]  /*1390*/  LOP3.LUT R56, R0, 0x68, RZ, 0xfc, !PT ;  /* 0x0000006800387812 */ /* 0x000fe200078efcff */
[----:B------:R-:W-:Y:S01]  /*13a0*/  IMAD.HI.U32 R3, R2, R12, RZ ;  /* 0x0000000c02037227 */ /* 0x000fe200078e00ff */
[----:B------:R-:W-:Y:S01]  /*13b0*/  LOP3.LUT R57, R0, 0x6a, RZ, 0xfc, !PT ;  /* 0x0000006a00397812 */ /* 0x000fe200078efcff */
[----:B------:R-:W-:Y:S01]  /*13c0*/  STL [R1+0x25f0], R252 ;  /* 0x0025f0fc01007387 */ /* 0x000fe20000100800 */
[----:B------:R-:W-:Y:S01]  /*13d0*/  IABS R51, R56 ;  /* 0x0000003800337213 */ /* 0x000fe20000000000 */
[----:B------:R-:W-:Y:S01]  /*13e0*/  @!P2 IMAD.MOV R250, RZ, RZ, -R250 ;  /* 0x000000fffffaa224 */ /* 0x000fe200078e0afa */
[----:B------:R-:W-:Y:S01]  /*13f0*/  ISETP.GT.U32.AND P2, PT, R5, R11, PT ;  /* 0x0000000b0500720c */ /* 0x000fe20003f44070 */
[----:B------:R-:W-:Y:S01]  /*1400*/  IMAD.HI.U32 R4, R2, R13, RZ ;  /* 0x0000000d02047227 */ /* 0x000fe200078e00ff */
[----:B------:R-:W-:-:S02]  /*1410*/  LOP3.LUT R58, R0, 0x6c, RZ, 0xfc, !PT ;  /* 0x0000006c003a7812 */ /* 0x000fc400078efcff */
[----:B------:R-:W-:Y:S01]  /*1420*/  IABS R53, R57 ;  /* 0x0000003900357213 */ /* 0x000fe20000000000 */
[----:B------:R-:W-:Y:S01]  /*1430*/  IMAD.MOV R3, RZ, RZ, -R3 ;  /* 0x000000ffff037224 */ /* 0x000fe200078e0a03 */
[C---:B------:R-:W-:Y:S01]  /*1440*/  LOP3.LUT R59, R0.reuse, 0x6e, RZ, 0xfc, !PT ;  /* 0x0000006e003b7812 */ /* 0x040fe200078efcff */
[----:B------:R-:W-:Y:S01]  /*1450*/  IMAD.MOV R4, RZ, RZ, -R4 ;  /* 0x000000ffff047224 */ /* 0x000fe200078e0a04 */
[----:B------:R-:W-:Y:S01]  /*1460*/  LOP3.LUT R60, R0, 0x70, RZ, 0xfc, !PT ;  /* 0x00000070003c7812 */ /* 0x000fe200078efcff */
[--C-:B------:R-:W-:Y:S01]  /*1470*/  @!P3 IMAD.IADD R8, R8, 0x1, -R5.reuse ;  /* 0x000000010808b824 */ /* 0x100fe200078e0a05 */
[----:B------:R-:W-:Y:S01]  /*1480*/  ISETP.GE.AND P3, PT, R15, RZ, PT ;  /* 0x000000ff0f00720c */ /* 0x000fe20003f66270 */
[----:B------:R-:W-:Y:S01]  /*1490*/  IMAD R12, R5, R3, R12 ;  /* 0x00000003050c7224 */ /* 0x000fe200078e020c */
[----:B------:R-:W-:Y:S01]  /*14a0*/  IABS R15, R18 ;  /* 0x00000012000f7213 */ /* 0x000fe20000000000 */
[----:B------:R-:W-:Y:S01]  /*14b0*/  @!P4 IMAD.IADD R9, R9, 0x1, -R5 ;  /* 0x000000010909c824 */ /* 0x000fe200078e0a05 */
[----:B------:R-:W-:Y:S01]  /*14c0*/  ISETP.GE.AND P4, PT, R16, RZ, PT ;  /* 0x000000ff1000720c */ /* 0x000fe20003f86270 */
[C---:B------:R-:W-:Y:S01]  /*14d0*/  IMAD R13, R5.reuse, R4, R13 ;  /* 0x00000004050d7224 */ /* 0x040fe200078e020d */
[----:B------:R-:W-:Y:S01]  /*14e0*/  LOP3.LUT R4, R0, 0x1e, RZ, 0xfc, !PT ;  /* 0x0000001e00047812 */ /* 0x000fe200078efcff */
[----:B------:R-:W-:Y:S01]  /*14f0*/  @!P5 IMAD.MOV R8, RZ, RZ, -R8 ;  /* 0x000000ffff08d224 */ /* 0x000fe200078e0a08 */
[----:B------:R-:W-:Y:S01]  /*1500*/  ISETP.GT.U32.AND P5, PT, R5, R12, PT ;  /* 0x0000000c0500720c */ /* 0x000fe20003fa4070 */
[----:B------:R-:W-:Y:S01]  /*1510*/  @!P2 IMAD.IADD R11, R11, 0x1, -R5 ;  /* 0x000000010b0ba824 */ /* 0x000fe200078e0a05 */
[----:B------:R-:W-:Y:S01]  /*1520*/  IABS R16, R21 ;  /* 0x0000001500107213 */ /* 0x000fe20000000000 */
[----:B------:R-:W-:Y:S01]  /*1530*/  @!P6 IMAD.MOV R9, RZ, RZ, -R9 ;  /* 0x000000ffff09e224 */ /* 0x000fe200078e0a09 */
[C---:B------:R-:W-:Y:S01]  /*1540*/  ISETP.GT.U32.AND P6, PT, R5.reuse, R13, PT ;  /* 0x0000000d0500720c */ /* 0x040fe20003fc4070 */
[----:B------:R-:W-:Y:S01]  /*1550*/  @!P0 IMAD.MOV R251, RZ, RZ, -R251 ;  /* 0x000000fffffb8224 */ /* 0x000fe200078e0afb */
[C---:B------:R-:W-:Y:S01]  /*1560*/  ISETP.GT.U32.AND P2, PT, R5.reuse, R11, PT ;  /* 0x0000000b0500720c */ /* 0x040fe20003f44070 */
[----:B------:R-:W-:Y:S01]  /*1570*/  @!P1 IMAD.MOV R7, RZ, RZ, -R7 ;  /* 0x000000ffff079224 */ /* 0x000fe200078e0a07 */
[----:B------:R-:W-:-:S02]  /*1580*/  ISETP.GT.U32.AND P0, PT, R5, R10, PT ;  /* 0x0000000a0500720c */ /* 0x000fc40003f04070 */
[----:B------:R-:W-:Y:S01]  /*1590*/  ISETP.GE.AND P1, PT, R14, RZ, PT ;  /* 0x000000ff0e00720c */ /* 0x000fe20003f26270 */
[----:B------:R1:W-:Y:S01]  /*15a0*/  STL [R1+0x25f4], R251 ;  /* 0x0025f4fb01007387 */ /* 0x0003e20000100800 */
[----:B------:R-:W-:Y:S01]  /*15b0*/  IABS R14, R4 ;  /* 0x00000004000e7213 */ /* 0x000fe20000000000 */
[--C-:B------:R-:W-:Y:S01]  /*15c0*/  @!P5 IMAD.IADD R12, R12, 0x1, -R5.reuse ;  /* 0x000000010c0cd824 */ /* 0x100fe200078e0a05 */
[C---:B------:R-:W-:Y:S01]  /*15d0*/  LOP3.LUT R61, R0.reuse, 0x72, RZ, 0xfc, !PT ;  /* 0x00000072003d7812 */ /* 0x040fe200078efcff */
[----:B------:R2:W-:Y:S01]  /*15e0*/  STL [R1+0x25f8], R250 ;  /* 0x0025f8fa01007387 */ /* 0x0005e20000100800 */
[----:B------:R-:W-:Y:S01]  /*15f0*/  LOP3.LUT R63, R0, 0x76, RZ, 0xfc, !PT ;  /* 0x00000076003f7812 */ /* 0x000fe200078efcff */
[--C-:B------:R-:W-:Y:S01]  /*1600*/  @!P6 IMAD.IADD R13, R13, 0x1, -R5.reuse ;  /* 0x000000010d0de824 */ /* 0x100fe200078e0a05 */
[C---:B------:R-:W-:Y:S01]  /*1610*/  ISETP.GT.U32.AND P5, PT, R5.reuse, R12, PT ;  /* 0x0000000c0500720c */ /* 0x040fe20003fa4070 */
[----:B------:R-:W-:Y:S01]  /*1620*/  IMAD.HI.U32 R3, R2, R14, RZ ;  /* 0x0000000e02037227 */ /* 0x000fe200078e00ff */
[----:B------:R-:W-:Y:S01]  /*1630*/  LOP3.LUT R62, R0, 0x74, RZ, 0xfc, !PT ;  /* 0x00000074003e7812 */ /* 0x000fe200078efcff */
[----:B------:R-:W-:Y:S01]  /*1640*/  STL [R1+0x2600], R7 ;  /* 0x0026000701007387 */ /* 0x000fe20000100800 */
[----:B------:R-:W-:Y:S01]  /*1650*/  ISETP.GT.U32.AND P6, PT, R5, R13, PT ;  /* 0x0000000d0500720c */ /* 0x000fe20003fc4070 */
[----:B------:R-:W-:Y:S01]  /*1660*/  @!P2 IMAD.IADD R11, R11, 0x1, -R5 ;  /* 0x000000010b0ba824 */ /* 0x000fe200078e0a05 */
[----:B------:R-:W-:Y:S01]  /*1670*/  ISETP.GE.AND P2, PT, R4, RZ, PT ;  /* 0x000000ff0400720c */ /* 0x000fe20003f46270 */
[----:B------:R-:W-:Y:S01]  /*1680*/  IMAD.HI.U32 R4, R2, R15, RZ ;  /* 0x0000000f02047227 */ /* 0x000fe200078e00ff */
[C---:B------:R-:W-:Y:S01]  /*1690*/  LOP3.LUT R64, R0.reuse, 0x78, RZ, 0xfc, !PT ;  /* 0x0000007800407812 */ /* 0x040fe200078efcff */
[----:B------:R3:W-:Y:S01]  /*16a0*/  STL [R1+0x2604], R8 ;  /* 0x0026040801007387 */ /* 0x0007e20000100800 */
[C---:B------:R-:W-:Y:S01]  /*16b0*/  LOP3.LUT R65, R0.reuse, 0x7c, RZ, 0xfc, !PT ;  /* 0x0000007c00417812 */ /* 0x040fe200078efcff */
[----:B------:R-:W-:Y:S01]  /*16c0*/  IMAD.MOV R3, RZ, RZ, -R3 ;  /* 0x000000ffff037224 */ /* 0x000fe200078e0a03 */
[----:B------:R-:W-:Y:S01]  /*16d0*/  LOP3.LUT R66, R0, 0x80, RZ, 0xfc, !PT ;  /* 0x0000008000427812 */ /* 0x000fe200078efcff */
[----:B------:R-:W-:Y:S01]  /*16e0*/  @!P0 IMAD.IADD R10, R10, 0x1, -R5 ;  /* 0x000000010a0a8824 */ /* 0x000fe200078e0a05 */
[C---:B------:R-:W-:Y:S01]  /*16f0*/  LOP3.LUT R68, R0.reuse, 0x86, RZ, 0xfc, !PT ;  /* 0x0000008600447812 */ /* 0x040fe200078efcff */
[----:B------:R-:W-:Y:S01]  /*1700*/  IMAD.MOV R4, RZ, RZ, -R4 ;  /* 0x000000ffff047224 */ /* 0x000fe200078e0a04 */
[----:B------:R-:W-:Y:S01]  /*1710*/  LOP3.LUT R72, R0, 0x8a, RZ, 0xfc, !PT ;  /* 0x0000008a00487812 */ /* 0x000fe200078efcff */
[C---:B------:R-:W-:Y:S01]  /*1720*/  IMAD R14, R5.reuse, R3, R14 ;  /* 0x00000003050e7224 */ /* 0x040fe200078e020e */
[C---:B------:R-:W-:Y:S01]  /*1730*/  ISETP.GT.U32.AND P0, PT, R5.reuse, R10, PT ;  /* 0x0000000a0500720c */ /* 0x040fe20003f04070 */
[C---:B------:R-:W-:Y:S01]  /*1740*/  IMAD R15, R5.reuse, R4, R15 ;  /* 0x00000004050f7224 */ /* 0x040fe200078e020f */
[----:B------:R-:W-:Y:S01]  /*1750*/  IABS R67, R68 ;  /* 0x0000004400437213 */ /* 0x000fe20000000000 */
[--C-:B------:R-:W-:Y:S01]  /*1760*/  @!P5 IMAD.IADD R12, R12, 0x1, -R5.reuse ;  /* 0x000000010c0cd824 */ /* 0x100fe200078e0a05 */
[----:B------:R-:W-:Y:S01]  /*1770*/  ISETP.GT.U32.AND P5, PT, R5, R14, PT ;  /* 0x0000000e0500720c */ /* 0x000fe20003fa4070 */
[----:B------:R-:W-:Y:S01]  /*1780*/  @!P6 IMAD.IADD R13, R13, 0x1, -R5 ;  /* 0x000000010d0de824 */ /* 0x000fe200078e0a05 */
[----:B------:R-:W-:Y:S01]  /*1790*/  ISETP.GT.U32.AND P6, PT, R5, R15, PT ;  /* 0x0000000f0500720c */ /* 0x000fe20003fc4070 */
[----:B------:R-:W-:Y:S01]  /*17a0*/  IMAD.HI.U32 R3, R2, R16, RZ ;  /* 0x0000001002037227 */ /* 0x000fe200078e00ff */
[----:B------:R-:W-:Y:S01]  /*17b0*/  IABS R69, R72 ;  /* 0x0000004800457213 */ /* 0x000fe20000000000 */
[----:B------:R-:W-:Y:S01]  /*17c0*/  STL [R1+0x2608], R9 ;  /* 0x0026080901007387 */ /* 0x000fe20000100800 */
[C---:B------:R-:W-:Y:S01]  /*17d0*/  LOP3.LUT R73, R0.reuse, 0x8c, RZ, 0xfc, !PT ;  /* 0x0000008c00497812 */ /* 0x040fe200078efcff */
[----:B------:R-:W-:Y:S01]  /*17e0*/  IMAD.MOV R3, RZ, RZ, -R3 ;  /* 0x000000ffff037224 */ /* 0x000fe200078e0a03 */
[----:B------:R-:W-:Y:S01]  /*17f0*/  LOP3.LUT R74, R0, 0x8e, RZ, 0xfc, !PT ;  /* 0x0000008e004a7812 */ /* 0x000fe200078efcff */
[--C-:B------:R-:W-:Y:S01]  /*1800*/  @!P0 IMAD.IADD R10, R10, 0x1, -R5.reuse ;  /* 0x000000010a0a8824 */ /* 0x100fe200078e0a05 */
[----:B------:R-:W-:Y:S01]  /*1810*/  ISETP.GE.AND P0, PT, R17, RZ, PT ;  /* 0x000000ff1100720c */ /* 0x000fe20003f06270 */
[----:B------:R-:W-:Y:S01]  /*1820*/  IMAD R16, R5, R3, R16 ;  /* 0x0000000305107224 */ /* 0x000fe200078e0210 */
[----:B------:R-:W-:Y:S01]  /*1830*/  IABS R17, R22 ;  /* 0x0000001600117213 */ /* 0x000fe20000000000 */
[----:B------:R-:W-:Y:S01]  /*1840*/  @!P1 IMAD.MOV R10, RZ, RZ, -R10 ;  /* 0x000000ffff0a9224 */ /* 0x000fe200078e0a0a */
[----:B------:R-:W-:Y:S01]  /*1850*/  @!P5 IADD3 R14, R14, -R5, RZ ;  /* 0x800000050e0ed210 */ /* 0x000fe20007ffe0ff */
[----:B------:R-:W-:Y:S01]  /*1860*/  @!P6 IMAD.IADD R15, R15, 0x1, -R5 ;  /* 0x000000010f0fe824 */ /* 0x000fe200078e0a05 */
[----:B------:R-:W-:Y:S01]  /*1870*/  ISETP.GE.AND P1, PT, R18, RZ, PT ;  /* 0x000000ff1200720c */ /* 0x000fe20003f26270 */
[C---:B------:R-:W-:Y:S01]  /*1880*/  IMAD.HI.U32 R3, R2.reuse, R17, RZ ;  /* 0x0000001102037227 */ /* 0x040fe200078e00ff */
[C---:B------:R-:W-:Y:S01]  /*1890*/  ISETP.GT.U32.AND P6, PT, R5.reuse, R14, PT ;  /* 0x0000000e0500720c */ /* 0x040fe20003fc4070 */
[----:B------:R4:W-:Y:S01]  /*18a0*/  STL [R1+0x260c], R10 ;  /* 0x00260c0a01007387 */ /* 0x0009e20000100800 */
[----:B------:R-:W-:Y:S01]  /*18b0*/  ISETP.GT.U32.AND P5, PT, R5, R16, PT ;  /* 0x000000100500720c */ /* 0x000fe20003fa4070 */
[----:B------:R-:W-:Y:S01]  /*18c0*/  IMAD.MOV R18, RZ, RZ, -R3 ;  /* 0x000000ffff127224 */ /* 0x000fe200078e0a03 */
[----:B------:R-:W-:Y:S01]  /*18d0*/  IABS R70, R73 ;  /* 0x0000004900467213 */ /* 0x000fe20000000000 */
[----:B------:R-:W-:Y:S01]  /*18e0*/  IMAD.HI.U32 R4, R2, R19, RZ ;  /* 0x0000001302047227 */ /* 0x000fe200078e00ff */
[----:B------:R-:W-:-:S02]  /*18f0*/  IABS R71, R74 ;  /* 0x0000004a00477213 */ /* 0x000fc40000000000 */
[C---:B------:R-:W-:Y:S01]  /*1900*/  LOP3.LUT R75, R0.reuse, 0x90, RZ, 0xfc, !PT ;  /* 0x00000090004b7812 */ /* 0x040fe200078efcff */
[C---:B------:R-:W-:Y:S01]  /*1910*/  IMAD R17, R5.reuse, R18, R17 ;  /* 0x0000001205117224 */ /* 0x040fe200078e0211 */
[----:B------:R-:W-:Y:S01]  /*1920*/  LOP3.LUT R76, R0, 0x92, RZ, 0xfc, !PT ;  /* 0x00000092004c7812 */ /* 0x000fe200078efcff */
[----:B------:R-:W-:Y:S01]  /*1930*/  IMAD.HI.U32 R3, R2, R20, RZ ;  /* 0x0000001402037227 */ /* 0x000fe200078e00ff */
[C---:B------:R-:W-:Y:S02]  /*1940*/  LOP3.LUT R77, R0.reuse, 0x94, RZ, 0xfc, !PT ;  /* 0x00000094004d7812 */ /* 0x040fe400078efcff */
[----:B------:R-:W-:Y:S01]  /*1950*/  LOP3.LUT R78, R0, 0x9a, RZ, 0xfc, !PT ;  /* 0x0000009a004e7812 */ /* 0x000fe200078efcff */
[----:B------:R-:W-:Y:S01]  /*1960*/  @!P6 IMAD.IADD R14, R14, 0x1, -R5 ;  /* 0x000000010e0ee824 */ /* 0x000fe200078e0a05 */
[C---:B------:R-:W-:Y:S01]  /*1970*/  ISETP.GT.U32.AND P6, PT, R5.reuse, R17, PT ;  /* 0x000000110500720c */ /* 0x040fe20003fc4070 */
[----:B------:R-:W-:Y:S01]  /*1980*/  IMAD.MOV R4, RZ, RZ, -R4 ;  /* 0x000000ffff047224 */ /* 0x000fe200078e0a04 */
[C---:B------:R-:W-:Y:S01]  /*1990*/  LOP3.LUT R79, R0.reuse, 0x9c, RZ, 0xfc, !PT ;  /* 0x0000009c004f7812 */ /* 0x040fe200078efcff */
[----:B------:R-:W-:Y:S01]  /*19a0*/  IMAD.MOV R3, RZ, RZ, -R3 ;  /* 0x000000ffff037224 */ /* 0x000fe200078e0a03 */
[C---:B------:R-:W-:Y:S01]  /*19b0*/  LOP3.LUT R86, R0.reuse, 0x9e, RZ, 0xfc, !PT ;  /* 0x0000009e00567812 */ /* 0x040fe200078efcff */
[C---:B------:R-:W-:Y:S01]  /*19c0*/  IMAD R18, R5.reuse, R4, R19 ;  /* 0x0000000405127224 */ /* 0x040fe200078e0213 */
[----:B------:R-:W-:Y:S01]  /*19d0*/  LOP3.LUT R87, R0, 0xa0, RZ, 0xfc, !PT ;  /* 0x000000a000577812 */ /* 0x000fe200078efcff */
[----:B------:R-:W-:Y:S01]  /*19e0*/  @!P4 IMAD.MOV R12, RZ, RZ, -R12 ;  /* 0x000000ffff0cc224 */ /* 0x000fe200078e0a0c */
[C---:B------:R-:W-:Y:S01]  /*19f0*/  ISETP.GT.U32.AND P4, PT, R5.reuse, R15, PT ;  /* 0x0000000f0500720c */ /* 0x040fe20003f84070 */
[----:B------:R-:W-:Y:S01]  /*1a00*/  IMAD R19, R5, R3, R20 ;  /* 0x0000000305137224 */ /* 0x000fe200078e0214 */
[----:B------:R-:W-:Y:S01]  /*1a10*/  IABS R81, R87 ;  /* 0x0000005700517213 */ /* 0x000fe20000000000 */
[----:B------:R-:W-:Y:S01]  /*1a20*/  @!P3 IMAD.MOV R11, RZ, RZ, -R11 ;  /* 0x000000ffff0bb224 */ /* 0x000fe200078e0a0b */
[----:B------:R-:W-:Y:S01]  /*1a30*/  ISETP.GE.AND P3, PT, R21, RZ, PT ;  /* 0x000000ff1500720c */ /* 0x000fe20003f66270 */
[--C-:B------:R-:W-:Y:S01]  /*1a40*/  @!P6 IMAD.IADD R17, R17, 0x1, -R5.reuse ;  /* 0x000000011111e824 */ /* 0x100fe200078e0a05 */
[----:B------:R-:W-:Y:S01]  /*1a50*/  IABS R21, R27 ;  /* 0x0000001b00157213 */ /* 0x000fe20000000000 */
[----:B------:R-:W-:Y:S01]  /*1a60*/  @!P2 IMAD.MOV R14, RZ, RZ, -R14 ;  /* 0x000000ffff0ea224 */ /* 0x000fe200078e0a0e */
[C---:B------:R-:W-:Y:S01]  /*1a70*/  ISETP.GT.U32.AND P6, PT, R5.reuse, R19, PT ;  /* 0x000000130500720c */ /* 0x040fe20003fc4070 */
[--C-:B------:R-:W-:Y:S01]  /*1a80*/  @!P5 IMAD.IADD R16, R16, 0x1, -R5.reuse ;  /* 0x000000011010d824 */ /* 0x100fe200078e0a05 */
[C---:B------:R-:W-:Y:S01]  /*1a90*/  ISETP.GT.U32.AND P2, PT, R5.reuse, R18, PT ;  /* 0x000000120500720c */ /* 0x040fe20003f44070 */
[----:B------:R-:W-:Y:S01]  /*1aa0*/  IMAD.HI.U32 R4, R2, R21, RZ ;  /* 0x0000001502047227 */ /* 0x000fe200078e00ff */
[C---:B------:R-:W-:Y:S01]  /*1ab0*/  LOP3.LUT R88, R0.reuse, 0xa2, RZ, 0xfc, !PT ;  /* 0x000000a200587812 */ /* 0x040fe200078efcff */
[----:B------:R1:W-:Y:S01]  /*1ac0*/  STL [R1+0x2610], R11 ;  /* 0x0026100b01007387 */ /* 0x0003e20000100800 */
[----:B------:R-:W-:Y:S01]  /*1ad0*/  ISETP.GT.U32.AND P5, PT, R5, R16, PT ;  /* 0x000000100500720c */ /* 0x000fe20003fa4070 */
[----:B------:R-:W-:Y:S01]  /*1ae0*/  IMAD.MOV R4, RZ, RZ, -R4 ;  /* 0x000000ffff047224 */ /* 0x000fe200078e0a04 */
[----:B------:R-:W-:Y:S01]  /*1af0*/  LOP3.LUT R89, R0, 0xa4, RZ, 0xfc, !PT ;  /* 0x000000a400597812 */ /* 0x000fe200078efcff */
[----:B------:R-:W-:Y:S01]  /*1b00*/  @!P4 IMAD.IADD R15, R15, 0x1, -R5 ;  /* 0x000000010f0fc824 */ /* 0x000fe200078e0a05 */
[----:B------:R-:W-:Y:S01]  /*1b10*/  ISETP.GE.AND P4, PT, R23, RZ, PT ;  /* 0x000000ff1700720c */ /* 0x000fe20003f86270 */
[C---:B------:R-:W-:Y:S01]  /*1b20*/  IMAD R20, R5.reuse, R4, R21 ;  /* 0x0000000405147224 */ /* 0x040fe200078e0215 */
[----:B------:R-:W-:Y:S01]  /*1b30*/  IABS R21, R28 ;  /* 0x0000001c00157213 */ /* 0x000fe20000000000 */
[----:B------:R-:W-:Y:S01]  /*1b40*/  @!P1 IMAD.MOV R15, RZ, RZ, -R15 ;  /* 0x000000ffff0f9224 */ /* 0x000fe200078e0a0f */
[----:B------:R-:W-:Y:S01]  /*1b50*/  ISETP.GT.U32.AND P1, PT, R5, R17, PT ;  /* 0x000000110500720c */ /* 0x000fe20003f24070 */
[----:B------:R-:W-:Y:S01]  /*1b60*/  @!P6 IMAD.IADD R19, R19, 0x1, -R5 ;  /* 0x000000011313e824 */ /* 0x000fe200078e0a05 */
[----:B------:R-:W-:Y:S01]  /*1b70*/  IABS R23, R29 ;  /* 0x0000001d00177213 */ /* 0x000fe20000000000 */
[----:B------:R-:W-:Y:S01]  /*1b80*/  IMAD.HI.U32 R3, R2, R21, RZ ;  /* 0x0000001502037227 */ /* 0x000fe200078e00ff */
[----:B------:R-:W-:-:S02]  /*1b90*/  IABS R83, R88 ;  /* 0x0000005800537213 */ /* 0x000fc40000000000 */
[C---:B------:R-:W-:Y:S01]  /*1ba0*/  ISETP.GT.U32.AND P6, PT, R5.reuse, R19, PT ;  /* 0x000000130500720c */ /* 0x040fe20003fc4070 */
[----:B------:R-:W-:Y:S01]  /*1bb0*/  IMAD.MOV R4, RZ, RZ, -R3 ;  /* 0x000000ffff047224 */ /* 0x000fe200078e0a03 */
[----:B------:R-:W-:Y:S01]  /*1bc0*/  IABS R84, R89 ;  /* 0x0000005900547213 */ /* 0x000fe20000000000 */
[----:B------:R-:W-:Y:S01]  /*1bd0*/  @!P2 IMAD.IADD R18, R18, 0x1, -R5 ;  /* 0x000000011212a824 */ /* 0x000fe200078e0a05 */
[C---:B------:R-:W-:Y:S01]  /*1be0*/  LOP3.LUT R90, R0.reuse, 0xa6, RZ, 0xfc, !PT ;  /* 0x000000a6005a7812 */ /* 0x040fe200078efcff */
[----:B------:R-:W-:Y:S01]  /*1bf0*/  IMAD R21, R5, R4, R21 ;  /* 0x0000000405157224 */ /* 0x000fe200078e0215 */
[----:B------:R-:W-:Y:S01]  /*1c00*/  LOP3.LUT R91, R0, 0xa8, RZ, 0xfc, !PT ;  /* 0x000000a8005b7812 */ /* 0x000fe200078efcff */
[----:B------:R-:W-:Y:S01]  /*1c10*/  @!P1 IMAD.IADD R17, R17, 0x1, -R5 ;  /* 0x0000000111119824 */ /* 0x000fe200078e0a05 */
[C---:B------:R-:W-:Y:S01]  /*1c20*/  ISETP.GT.U32.AND P1, PT, R5.reuse, R20, PT ;  /* 0x000000140500720c */ /* 0x040fe20003f24070 */
[----:B------:R-:W-:Y:S01]  /*1c30*/  @!P0 IMAD.MOV R13, RZ, RZ, -R13 ;  /* 0x000000ffff0d8224 */ /* 0x000fe200078e0a0d */
[----:B------:R-:W-:Y:S01]  /*1c40*/  ISETP.GT.U32.AND P2, PT, R5, R18, PT ;  /* 0x000000120500720c */ /* 0x000fe20003f44070 */
[----:B------:R-:W-:Y:S01]  /*1c50*/  IMAD.HI.U32 R3, R2, R23, RZ ;  /* 0x0000001702037227 */ /* 0x000fe200078e00ff */
[----:B------:R-:W-:-:S02]  /*1c60*/  ISETP.GE.AND P0, PT, R22, RZ, PT ;  /* 0x000000ff1600720c */ /* 0x000fc40003f06270 */
[----:B------:R-:W-:Y:S01]  /*1c70*/  IABS R85, R90 ;  /* 0x0000005a00557213 */ /* 0x000fe20000000000 */
[--C-:B------:R-:W-:Y:S01]  /*1c80*/  @!P6 IMAD.IADD R19, R19, 0x1, -R5.reuse ;  /* 0x000000011313e824 */ /* 0x100fe200078e0a05 */
[----:B------:R-:W-:Y:S01]  /*1c90*/  ISETP.GT.U32.AND P6, PT, R5, R21, PT ;  /* 0x000000150500720c */ /* 0x000fe20003fc4070 */
[----:B------:R-:W-:Y:S01]  /*1ca0*/  IMAD.HI.U32 R4, R2, R25, RZ ;  /* 0x0000001902047227 */ /* 0x000fe200078e00ff */
[C---:B------:R-:W-:Y:S02]  /*1cb0*/  LOP3.LUT R92, R0.reuse, 0xaa, RZ, 0xfc, !PT ;  /* 0x000000aa005c7812 */ /* 0x040fe400078efcff */
[----:B------:R-:W-:Y:S01]  /*1cc0*/  LOP3.LUT R96, R0, 0xb8, RZ, 0xfc, !PT ;  /* 0x000000b800607812 */ /* 0x000fe200078efcff */
[----:B------:R-:W-:Y:S01]  /*1cd0*/  @!P1 IMAD.IADD R20, R20, 0x1, -R5 ;  /* 0x0000000114149824 */ /* 0x000fe200078e0a05 */
[----:B------:R-:W-:Y:S01]  /*1ce0*/  ISETP.GE.AND P1, PT, R28, RZ, PT ;  /* 0x000000ff1c00720c */ /* 0x000fe20003f26270 */
[----:B------:R-:W-:Y:S01]  /*1cf0*/  IMAD.HI.U32 R22, R2, R26, RZ ;  /* 0x0000001a02167227 */ /* 0x000fe200078e00ff */
[----:B------:R-:W-:-:S02]  /*1d00*/  LOP3.LUT R28, R0, 0x34, RZ, 0xfc, !PT ;  /* 0x00000034001c7812 */ /* 0x000fc400078efcff */
[----:B------:R-:W-:Y:S01]  /*1d10*/  LOP3.LUT R97, R0, 0xba, RZ, 0xfc, !PT ;  /* 0x000000ba00617812 */ /* 0x000fe200078efcff */
[--C-:B------:R-:W-:Y:S01]  /*1d20*/  @!P5 IMAD.IADD R16, R16, 0x1, -R5.reuse ;  /* 0x000000011010d824 */ /* 0x100fe200078e0a05 */
[----:B------:R-:W-:Y:S01]  /*1d30*/  ISETP.GE.AND P5, PT, R24, RZ, PT ;  /* 0x000000ff1800720c */ /* 0x000fe20003fa6270 */
[----:B------:R-:W-:Y:S01]  /*1d40*/  @!P6 IMAD.IADD R21, R21, 0x1, -R5 ;  /* 0x000000011515e824 */ /* 0x000fe200078e0a05 */
[C---:B------:R-:W-:Y:S01]  /*1d50*/  ISETP.GT.U32.AND P6, PT, R5.reuse, R20, PT ;  /* 0x000000140500720c */ /* 0x040fe20003fc4070 */
[----:B------:R-:W-:Y:S01]  /*1d60*/  IMAD.MOV R24, RZ, RZ, -R3 ;  /* 0x000000ffff187224 */ /* 0x000fe200078e0a03 */
[C---:B------:R-:W-:Y:S01]  /*1d70*/  LOP3.LUT R98, R0.reuse, 0xbc, RZ, 0xfc, !PT ;  /* 0x000000bc00627812 */ /* 0x040fe200078efcff */
[----:B------:R-:W-:Y:S01]  /*1d80*/  IMAD.MOV R4, RZ, RZ, -R4 ;  /* 0x000000ffff047224 */ /* 0x000fe200078e0a04 */
[----:B------:R-:W-:Y:S01]  /*1d90*/  IABS R93, R97 ;  /* 0x00000061005d7213 */ /* 0x000fe20000000000 */
[----:B------:R-:W-:Y:S01]  /*1da0*/  IMAD.MOV R3, RZ, RZ, -R22 ;  /* 0x000000ffff037224 */ /* 0x000fe200078e0a16 */
[----:B------:R-:W-:Y:S01]  /*1db0*/  IABS R95, R98 ;  /* 0x00000062005f7213 */ /* 0x000fe20000000000 */
[----:B------:R-:W-:Y:S01]  /*1dc0*/  IMAD R22, R5, R24, R23 ;  /* 0x0000001805167224 */ /* 0x000fe200078e0217 */
[----:B------:R-:W-:Y:S01]  /*1dd0*/  LOP3.LUT R100, R0, 0xc2, RZ, 0xfc, !PT ;  /* 0x000000c200647812 */ /* 0x000fe200078efcff */
[----:B------:R-:W-:Y:S01]  /*1de0*/  @!P2 IMAD.IADD R18, R18, 0x1, -R5 ;  /* 0x000000011212a824 */ /* 0x000fe200078e0a05 */
[----:B------:R-:W-:Y:S01]  /*1df0*/  ISETP.GE.AND P2, PT, R27, RZ, PT ;  /* 0x000000ff1b00720c */ /* 0x000fe20003f46270 */
[C---:B------:R-:W-:Y:S01]  /*1e00*/  IMAD R23, R5.reuse, R4, R25 ;  /* 0x0000000405177224 */ /* 0x040fe200078e0219 */
[----:B------:R-:W-:Y:S01]  /*1e10*/  IABS R25, R28 ;  /* 0x0000001c00197213 */ /* 0x000fe20000000000 */
[C---:B------:R-:W-:Y:S01]  /*1e20*/  IMAD R24, R5.reuse, R3, R26 ;  /* 0x0000000305187224 */ /* 0x040fe200078e021a */
[----:B------:R-:W-:Y:S01]  /*1e30*/  IABS R26, R32 ;  /* 0x00000020001a7213 */ /* 0x000fe20000000000 */
[----:B------:R-:W-:Y:S01]  /*1e40*/  @!P4 IMAD.MOV R18, RZ, RZ, -R18 ;  /* 0x000000ffff12c224 */ /* 0x000fe200078e0a12 */
[C---:B------:R-:W-:Y:S01]  /*1e50*/  ISETP.GT.U32.AND P4, PT, R5.reuse, R23, PT ;  /* 0x000000170500720c */ /* 0x040fe20003f84070 */
[----:B------:R-:W-:Y:S01]  /*1e60*/  @!P6 IMAD.IADD R20, R20, 0x1, -R5 ;  /* 0x000000011414e824 */ /* 0x000fe200078e0a05 */
[C---:B------:R-:W-:Y:S01]  /*1e70*/  ISETP.GT.U32.AND P6, PT, R5.reuse, R24, PT ;  /* 0x000000180500720c */ /* 0x040fe20003fc4070 */
[----:B------:R-:W-:Y:S01]  /*1e80*/  @!P3 IMAD.MOV R16, RZ, RZ, -R16 ;  /* 0x000000ffff10b224 */ /* 0x000fe200078e0a10 */
[C---:B------:R-:W-:Y:S01]  /*1e90*/  ISETP.GT.U32.AND P3, PT, R5.reuse, R22, PT ;  /* 0x000000160500720c */ /* 0x040fe20003f64070 */
[----:B------:R-:W-:Y:S01]  /*1ea0*/  @!P0 IMAD.MOV R17, RZ, RZ, -R17 ;  /* 0x000000ffff118224 */ /* 0x000fe200078e0a11 */
[----:B------:R-:W-:Y:S01]  /*1eb0*/  ISETP.GT.U32.AND P0, PT, R5, R21, PT ;  /* 0x000000150500720c */ /* 0x000fe20003f04070 */
[----:B------:R-:W-:Y:S01]  /*1ec0*/  IMAD.HI.U32 R3, R2, R25, RZ ;  /* 0x0000001902037227 */ /* 0x000fe200078e00ff */
[----:B------:R-:W-:-:S02]  /*1ed0*/  LOP3.LUT R101, R0, 0xc4, RZ, 0xfc, !PT ;  /* 0x000000c400657812 */ /* 0x000fc400078efcff */
[C---:B------:R-:W-:Y:S01]  /*1ee0*/  LOP3.LUT R102, R0.reuse, 0xc6, RZ, 0xfc, !PT ;  /* 0x000000c600667812 */ /* 0x040fe200078efcff */
[----:B------:R-:W-:Y:S01]  /*1ef0*/  IMAD.MOV R4, RZ, RZ, -R3 ;  /* 0x000000ffff047224 */ /* 0x000fe200078e0a03 */
[----:B------:R-:W-:Y:S01]  /*1f00*/  LOP3.LUT R103, R0, 0xc8, RZ, 0xfc, !PT ;  /* 0x000000c800677812 */ /* 0x000fe200078efcff */
[--C-:B------:R-:W-:Y:S01]  /*1f10*/  @!P4 IMAD.IADD R23, R23, 0x1, -R5.reuse ;  /* 0x000000011717c824 */ /* 0x100fe200078e0a05 */
[----:B------:R-:W-:Y:S01]  /*1f20*/  IABS R99, R102 ;  /* 0x0000006600637213 */ /* 0x000fe20000000000 */
[--C-:B------:R-:W-:Y:S01]  /*1f30*/  @!P6 IMAD.IADD R24, R24, 0x1, -R5.reuse ;  /* 0x000000011818e824 */ /* 0x100fe200078e0a05 */
[----:B------:R-:W-:Y:S01]  /*1f40*/  LOP3.LUT R104, R0, 0xca, RZ, 0xfc, !PT ;  /* 0x000000ca00687812 */ /* 0x000fe200078efcff */
[--C-:B------:R-:W-:Y:S01]  /*1f50*/  @!P3 IMAD.IADD R22, R22, 0x1, -R5.reuse ;  /* 0x000000011616b824 */ /* 0x100fe200078e0a05 */
[----:B------:R-:W-:Y:S01]  /*1f60*/  ISETP.GT.U32.AND P6, PT, R5, R23, PT ;  /* 0x000000170500720c */ /* 0x000fe20003fc4070 */
[----:B------:R-:W-:Y:S01]  /*1f70*/  @!P0 IMAD.IADD R21, R21, 0x1, -R5 ;  /* 0x0000000115158824 */ /* 0x000fe200078e0a05 */
[----:B------:R-:W-:Y:S01]  /*1f80*/  ISETP.GE.AND P0, PT, R30, RZ, PT ;  /* 0x000000ff1e00720c */ /* 0x000fe20003f06270 */
[C---:B------:R-:W-:Y:S01]  /*1f90*/  IMAD R25, R5.reuse, R4, R25 ;  /* 0x0000000405197224 */ /* 0x040fe200078e0219 */
[C---:B------:R-:W-:Y:S01]  /*1fa0*/  ISETP.GT.U32.AND P4, PT, R5.reuse, R22, PT ;  /* 0x000000160500720c */ /* 0x040fe20003f84070 */
[----:B------:R-:W-:Y:S01]  /*1fb0*/  @!P2 IMAD.MOV R20, RZ, RZ, -R20 ;  /* 0x000000ffff14a224 */ /* 0x000fe200078e0a14 */
[C---:B------:R-:W-:Y:S01]  /*1fc0*/  ISETP.GT.U32.AND P2, PT, R5.reuse, R24, PT ;  /* 0x000000180500720c */ /* 0x040fe20003f44070 */
[----:B------:R-:W-:Y:S01]  /*1fd0*/  @!P1 IMAD.MOV R21, RZ, RZ, -R21 ;  /* 0x000000ffff159224 */ /* 0x000fe200078e0a15 */
[----:B------:R-:W-:Y:S01]  /*1fe0*/  ISETP.GT.U32.AND P1, PT, R5, R25, PT ;  /* 0x000000190500720c */ /* 0x000fe20003f24070 */
[----:B------:R-:W-:Y:S01]  /*1ff0*/  IMAD.HI.U32 R3, R2, R26, RZ ;  /* 0x0000001a02037227 */ /* 0x000fe200078e00ff */
[----:B------:R-:W-:-:S02]  /*2000*/  LOP3.LUT R30, R0, 0x38, RZ, 0xfc, !PT ;  /* 0x00000038001e7812 */ /* 0x000fc400078efcff */
[----:B------:R-:W-:Y:S01]  /*2010*/  ISETP.GE.AND P3, PT, R31, RZ, PT ;  /* 0x000000ff1f00720c */ /* 0x000fe20003f66270 */
[----:B------:R-:W-:Y:S01]  /*2020*/  @!P5 IMAD.MOV R19, RZ, RZ, -R19 ;  /* 0x000000ffff13d224 */ /* 0x000fe200078e0a13 */
[----:B------:R-:W-:Y:S01]  /*2030*/  ISETP.GE.AND P5, PT, R29, RZ, PT ;  /* 0x000000ff1d00720c */ /* 0x000fe20003fa6270 */
[----:B------:R-:W-:Y:S01]  /*2040*/  IMAD.MOV R3, RZ, RZ, -R3 ;  /* 0x000000ffff037224 */ /* 0x000fe200078e0a03 */
[----:B------:R-:W-:Y:S01]  /*2050*/  IABS R27, R30 ;  /* 0x0000001e001b7213 */ /* 0x000fe20000000000 */
[--C-:B------:R-:W-:Y:S01]  /*2060*/  @!P6 IMAD.IADD R23, R23, 0x1, -R5.reuse ;  /* 0x000000011717e824 */ /* 0x100fe200078e0a05 */
[C---:B------:R-:W-:Y:S01]  /*2070*/  LOP3.LUT R31, R0.reuse, 0x3a, RZ, 0xfc, !PT ;  /* 0x0000003a001f7812 */ /* 0x040fe200078efcff */
[C---:B------:R-:W-:Y:S01]  /*2080*/  IMAD R26, R5.reuse, R3, R26 ;  /* 0x00000003051a7224 */ /* 0x040fe200078e021a */
[----:B------:R-:W-:Y:S01]  /*2090*/  LOP3.LUT R105, R0, 0xcc, RZ, 0xfc, !PT ;  /* 0x000000cc00697812 */ /* 0x000fe200078efcff */
[----:B------:R-:W-:Y:S01]  /*20a0*/  @!P2 IMAD.IADD R24, R24, 0x1, -R5 ;  /* 0x000000011818a824 */ /* 0x000fe200078e0a05 */
[----:B------:R-:W-:Y:S01]  /*20b0*/  ISETP.GE.AND P2, PT, R32, RZ, PT ;  /* 0x000000ff2000720c */ /* 0x000fe20003f46270 */
[----:B------:R-:W-:Y:S01]  /*20c0*/  IMAD.HI.U32 R3, R2, R27, RZ ;  /* 0x0000001b02037227 */ /* 0x000fe200078e00ff */
[----:B------:R-:W-:-:S02]  /*20d0*/  ISETP.GT.U32.AND P6, PT, R5, R26, PT ;  /* 0x0000001a0500720c */ /* 0x000fc40003fc4070 */
[----:B------:R-:W-:Y:S01]  /*20e0*/  LOP3.LUT R32, R0, 0x3c, RZ, 0xfc, !PT ;  /* 0x0000003c00207812 */ /* 0x000fe200078efcff */
[--C-:B------:R-:W-:Y:S01]  /*20f0*/  @!P4 IMAD.IADD R22, R22, 0x1, -R5.reuse ;  /* 0x000000011616c824 */ /* 0x100fe200078e0a05 */
[----:B------:R-:W-:Y:S01]  /*2100*/  ISETP.GE.AND P4, PT, R28, RZ, PT ;  /* 0x000000ff1c00720c */ /* 0x000fe20003f86270 */
[----:B------:R-:W-:Y:S01]  /*2110*/  @!P1 IMAD.IADD R25, R25, 0x1, -R5 ;  /* 0x0000000119199824 */ /* 0x000fe200078e0a05 */
[----:B------:R-:W-:Y:S01]  /*2120*/  IABS R29, R31 ;  /* 0x0000001f001d7213 */ /* 0x000fe20000000000 */
[----:B------:R-:W-:Y:S01]  /*2130*/  IMAD.MOV R28, RZ, RZ, -R3 ;  /* 0x000000ffff1c7224 */ /* 0x000fe200078e0a03 */
[----:B------:R-:W-:Y:S01]  /*2140*/  ISETP.GE.AND P1, PT, R30, RZ, PT ;  /* 0x000000ff1e00720c */ /* 0x000fe20003f26270 */
[----:B------:R-:W-:Y:S01]  /*2150*/  @!P5 IMAD.MOV R22, RZ, RZ, -R22 ;  /* 0x000000ffff16d224 */ /* 0x000fe200078e0a16 */
[----:B------:R-:W-:Y:S01]  /*2160*/  IABS R30, R32 ;  /* 0x00000020001e7213 */ /* 0x000fe20000000000 */
[C---:B------:R-:W-:Y:S01]  /*2170*/  IMAD R27, R5.reuse, R28, R27 ;  /* 0x0000001c051b7224 */ /* 0x040fe200078e021b */
[----:B------:R-:W-:Y:S01]  /*2180*/  ISETP.GT.U32.AND P5, PT, R5, R25, PT ;  /* 0x000000190500720c */ /* 0x000fe20003fa4070 */
[----:B------:R-:W-:Y:S01]  /*2190*/  IMAD.HI.U32 R4, R2, R29, RZ ;  /* 0x0000001d02047227 */ /* 0x000fe200078e00ff */
[----:B------:R-:W-:-:S02]  /*21a0*/  LOP3.LUT R106, R0, 0xce, RZ, 0xfc, !PT ;  /* 0x000000ce006a7812 */ /* 0x000fc400078efcff */
[----:B------:R-:W-:Y:S01]  /*21b0*/  LOP3.LUT R107, R0, 0xd0, RZ, 0xfc, !PT ;  /* 0x000000d0006b7812 */ /* 0x000fe200078efcff */
[----:B------:R-:W-:Y:S01]  /*21c0*/  IMAD.HI.U32 R3, R2, R30, RZ ;  /* 0x0000001e02037227 */ /* 0x000fe200078e00ff */
[C---:B------:R-:W-:Y:S02]  /*21d0*/  LOP3.LUT R109, R0.reuse, 0xd6, RZ, 0xfc, !PT ;  /* 0x000000d6006d7812 */ /* 0x040fe400078efcff */
[----:B------:R-:W-:Y:S01]  /*21e0*/  LOP3.LUT R112, R0, 0xd8, RZ, 0xfc, !PT ;  /* 0x000000d800707812 */ /* 0x000fe200078efcff */
[----:B------:R-:W-:Y:S01]  /*21f0*/  @!P0 IMAD.MOV R23, RZ, RZ, -R23 ;  /* 0x000000ffff178224 */ /* 0x000fe200078e0a17 */
[C---:B------:R-:W-:Y:S01]  /*2200*/  ISETP.GT.U32.AND P0, PT, R5.reuse, R27, PT ;  /* 0x0000001b0500720c */ /* 0x040fe20003f04070 */
[----:B------:R-:W-:Y:S01]  /*2210*/  IMAD.MOV R4, RZ, RZ, -R4 ;  /* 0x000000ffff047224 */ /* 0x000fe200078e0a04 */
[----:B------:R-:W-:Y:S01]  /*2220*/  IABS R108, R112 ;  /* 0x00000070006c7213 */ /* 0x000fe20000000000 */
[----:B------:R-:W-:Y:S01]  /*2230*/  @!P6 IMAD.IADD R26, R26, 0x1, -R5 ;  /* 0x000000011a1ae824 */ /* 0x000fe200078e0a05 */
[C---:B------:R-:W-:Y:S01]  /*2240*/  LOP3.LUT R113, R0.reuse, 0xda, RZ, 0xfc, !PT ;  /* 0x000000da00717812 */ /* 0x040fe200078efcff */
[----:B------:R-:W-:Y:S01]  /*2250*/  IMAD.MOV R3, RZ, RZ, -R3 ;  /* 0x000000ffff037224 */ /* 0x000fe200078e0a03 */
[C---:B------:R-:W-:Y:S01]  /*2260*/  LOP3.LUT R114, R0.reuse, 0xdc, RZ, 0xfc, !PT ;  /* 0x000000dc00727812 */ /* 0x040fe200078efcff */
[C---:B------:R-:W-:Y:S01]  /*2270*/  IMAD R28, R5.reuse, R4, R29 ;  /* 0x00000004051c7224 */ /* 0x040fe200078e021d */
[----:B------:R-:W-:Y:S01]  /*2280*/  ISETP.GT.U32.AND P6, PT, R5, R26, PT ;  /* 0x0000001a0500720c */ /* 0x000fe20003fc4070 */
[----:B------:R-:W-:Y:S01]  /*2290*/  @!P5 IMAD.IADD R25, R25, 0x1, -R5 ;  /* 0x000000011919d824 */ /* 0x000fe200078e0a05 */
[C---:B------:R-:W-:Y:S01]  /*22a0*/  LOP3.LUT R4, R0.reuse, 0x3e, RZ, 0xfc, !PT ;  /* 0x0000003e00047812 */ /* 0x040fe200078efcff */
[C---:B------:R-:W-:Y:S01]  /*22b0*/  IMAD R29, R5.reuse, R3, R30 ;  /* 0x00000003051d7224 */ /* 0x040fe200078e021e */
[----:B------:R-:W-:Y:S01]  /*22c0*/  ISETP.GT.U32.AND P5, PT, R5, R28, PT ;  /* 0x0000001c0500720c */ /* 0x000fe20003fa4070 */
[----:B------:R-:W-:Y:S01]  /*22d0*/  @!P4 IMAD.MOV R25, RZ, RZ, -R25 ;  /* 0x000000ffff19c224 */ /* 0x000fe200078e0a19 */
[----:B------:R-:W-:Y:S01]  /*22e0*/  LOP3.LUT R116, R0, 0xe0, RZ, 0xfc, !PT ;  /* 0x000000e000747812 */ /* 0x000fe200078efcff */
[----:B------:R-:W-:Y:S01]  /*22f0*/  @!P0 IMAD.IADD R27, R27, 0x1, -R5 ;  /* 0x000000011b1b8824 */ /* 0x000fe200078e0a05 */
[----:B------:R-:W-:Y:S01]  /*2300*/  ISETP.GT.U32.AND P4, PT, R5, R29, PT ;  /* 0x0000001d0500720c */ /* 0x000fe20003f84070 */
[----:B------:R-:W-:Y:S01]  /*2310*/  @!P3 IMAD.MOV R24, RZ, RZ, -R24 ;  /* 0x000000ffff18b224 */ /* 0x000fe200078e0a18 */
[----:B------:R-:W-:Y:S01]  /*2320*/  ISETP.GE.AND P3, PT, R31, RZ, PT ;  /* 0x000000ff1f00720c */ /* 0x000fe20003f66270 */
[----:B------:R-:W-:Y:S01]  /*2330*/  IMAD.HI.U32 R30, R2, R34, RZ ;  /* 0x00000022021e7227 */ /* 0x000fe200078e00ff */
[----:B------:R-:W-:-:S02]  /*2340*/  ISETP.GT.U32.AND P0, PT, R5, R27, PT ;  /* 0x0000001b0500720c */ /* 0x000fc40003f04070 */
[----:B------:R-:W-:Y:S01]  /*2350*/  IABS R31, R4 ;  /* 0x00000004001f7213 */ /* 0x000fe20000000000 */
[--C-:B------:R-:W-:Y:S01]  /*2360*/  @!P6 IMAD.IADD R26, R26, 0x1, -R5.reuse ;  /* 0x000000011a1ae824 */ /* 0x100fe200078e0a05 */
[----:B------:R-:W-:Y:S01]  /*2370*/  ISETP.GE.AND P6, PT, R32, RZ, PT ;  /* 0x000000ff2000720c */ /* 0x000fe20003fc6270 */
[--C-:B------:R-:W-:Y:S01]  /*2380*/  @!P5 IMAD.IADD R28, R28, 0x1, -R5.reuse ;  /* 0x000000011c1cd824 */ /* 0x100fe200078e0a05 */
[----:B------:R-:W-:Y:S01]  /*2390*/  LOP3.LUT R32, R0, 0x40, RZ, 0xfc, !PT ;  /* 0x0000004000207812 */ /* 0x000fe200078efcff */
[----:B------:R-:W-:Y:S01]  /*23a0*/  @!P2 IMAD.MOV R26, RZ, RZ, -R26 ;  /* 0x000000ffff1aa224 */ /* 0x000fe200078e0a1a */
[----:B------:R-:W-:Y:S01]  /*23b0*/  ISETP.GE.AND P2, PT, R4, RZ, PT ;  /* 0x000000ff0400720c */ /* 0x000fe20003f46270 */
[----:B------:R-:W-:Y:S01]  /*23c0*/  @!P4 IMAD.IADD R29, R29, 0x1, -R5 ;  /* 0x000000011d1dc824 */ /* 0x000fe200078e0a05 */
[----:B------:R-:W-:Y:S01]  /*23d0*/  IABS R33, R32 ;  /* 0x0000002000217213 */ /* 0x000fe20000000000 */
[----:B------:R-:W-:Y:S01]  /*23e0*/  IMAD.HI.U32 R3, R2, R31, RZ ;  /* 0x0000001f02037227 */ /* 0x000fe200078e00ff */
[----:B------:R-:W-:-:S02]  /*23f0*/  ISETP.GT.U32.AND P5, PT, R5, R28, PT ;  /* 0x0000001c0500720c */ /* 0x000fc40003fa4070 */
[----:B------:R-:W-:Y:S01]  /*2400*/  ISETP.GT.U32.AND P4, PT, R5, R29, PT ;  /* 0x0000001d0500720c */ /* 0x000fe20003f84070 */
[----:B------:R-:W-:Y:S01]  /*2410*/  IMAD.HI.U32 R4, R2, R33, RZ ;  /* 0x0000002102047227 */ /* 0x000fe200078e00ff */
[----:B------:R-:W-:Y:S02]  /*2420*/  IABS R111, R116 ;  /* 0x00000074006f7213 */ /* 0x000fe40000000000 */
[----:B------:R-:W-:Y:S01]  /*2430*/  LOP3.LUT R115, R0, 0xde, RZ, 0xfc, !PT ;  /* 0x000000de00737812 */ /* 0x000fe200078efcff */
[----:B------:R-:W-:Y:S01]  /*2440*/  @!P0 IMAD.IADD R27, R27, 0x1, -R5 ;  /* 0x000000011b1b8824 */ /* 0x000fe200078e0a05 */
[----:B------:R-:W-:Y:S01]  /*2450*/  ISETP.GE.AND P0, PT, R32, RZ, PT ;  /* 0x000000ff2000720c */ /* 0x000fe20003f06270 */
[----:B------:R-:W-:Y:S01]  /*2460*/  IMAD.MOV R32, RZ, RZ, -R3 ;  /* 0x000000ffff207224 */ /* 0x000fe200078e0a03 */
[----:B------:R-:W-:Y:S01]  /*2470*/  IABS R110, R115 ;  /* 0x00000073006e7213 */ /* 0x000fe20000000000 */
[----:B------:R-:W-:Y:S01]  /*2480*/  IMAD.MOV R4, RZ, RZ, -R4 ;  /* 0x000000ffff047224 */ /* 0x000fe200078e0a04 */
[C---:B------:R-:W-:Y:S01]  /*2490*/  LOP3.LUT R117, R0.reuse, 0xe2, RZ, 0xfc, !PT ;  /* 0x000000e200757812 */ /* 0x040fe200078efcff */
[----:B------:R-:W-:Y:S01]  /*24a0*/  IMAD.MOV R3, RZ, RZ, -R30 ;  /* 0x000000ffff037224 */ /* 0x000fe200078e0a1e */
[C---:B------:R-:W-:Y:S01]  /*24b0*/  LOP3.LUT R123, R0.reuse, 0xf0, RZ, 0xfc, !PT ;  /* 0x000000f0007b7812 */ /* 0x040fe200078efcff */
[C---:B------:R-:W-:Y:S01]  /*24c0*/  IMAD R30, R5.reuse, R32, R31 ;  /* 0x00000020051e7224 */ /* 0x040fe200078e021f */
[C---:B------:R-:W-:Y:S01]  /*24d0*/  LOP3.LUT R122, R0.reuse, 0xee, RZ, 0xfc, !PT ;  /* 0x000000ee007a7812 */ /* 0x040fe200078efcff */
[----:B------:R-:W-:Y:S01]  /*24e0*/  IMAD R31, R5, R4, R33 ;  /* 0x00000004051f7224 */ /* 0x000fe200078e0221 */
[----:B------:R-:W-:Y:S01]  /*24f0*/  IABS R119, R123 ;  /* 0x0000007b00777213 */ /* 0x000fe20000000000 */
[--C-:B------:R-:W-:Y:S01]  /*2500*/  @!P4 IMAD.IADD R29, R29, 0x1, -R5.reuse ;  /* 0x000000011d1dc824 */ /* 0x100fe200078e0a05 */
[----:B------:R-:W-:Y:S01]  /*2510*/  LOP3.LUT R124, R0, 0xf2, RZ, 0xfc, !PT ;  /* 0x000000f2007c7812 */ /* 0x000fe200078efcff */
[C---:B------:R-:W-:Y:S01]  /*2520*/  IMAD R32, R5.reuse, R3, R34 ;  /* 0x0000000305207224 */ /* 0x040fe200078e0222 */
[----:B------:R-:W-:Y:S01]  /*2530*/  ISETP.GT.U32.AND P4, PT, R5, R31, PT ;  /* 0x0000001f0500720c */ /* 0x000fe20003f84070 */
[----:B------:R-:W-:Y:S01]  /*2540*/  @!P5 IMAD.IADD R28, R28, 0x1, -R5 ;  /* 0x000000011c1cd824 */ /* 0x000fe200078e0a05 */
[----:B------:R-:W-:Y:S01]  /*2550*/  LOP3.LUT R3, R0, 0x44, RZ, 0xfc, !PT ;  /* 0x0000004400037812 */ /* 0x000fe200078efcff */
[----:B------:R-:W-:Y:S01]  /*2560*/  @!P1 IMAD.MOV R27, RZ, RZ, -R27 ;  /* 0x000000ffff1b9224 */ /* 0x000fe200078e0a1b */
[----:B------:R-:W-:Y:S01]  /*2570*/  ISETP.GE.AND P5, PT, R35, RZ, PT ;  /* 0x000000ff2300720c */ /* 0x000fe20003fa6270 */
[----:B------:R-:W-:Y:S01]  /*2580*/  @!P3 IMAD.MOV R28, RZ, RZ, -R28 ;  /* 0x000000ffff1cb224 */ /* 0x000fe200078e0a1c */
[----:B------:R-:W-:Y:S01]  /*2590*/  ISETP.GT.U32.AND P1, PT, R5, R30, PT ;  /* 0x0000001e0500720c */ /* 0x000fe20003f24070 */
[----:B------:R-:W-:Y:S01]  /*25a0*/  @!P6 IMAD.MOV R29, RZ, RZ, -R29 ;  /* 0x000000ffff1de224 */ /* 0x000fe200078e0a1d */
[----:B------:R-:W-:Y:S01]  /*25b0*/  IABS R35, R3 ;  /* 0x0000000300237213 */ /* 0x000fe20000000000 */
[----:B------:R-:W-:Y:S01]  /*25c0*/  IMAD.HI.U32 R4, R2, R37, RZ ;  /* 0x0000002502047227 */ /* 0x000fe200078e00ff */
[----:B------:R-:W-:-:S02]  /*25d0*/  ISETP.GE.AND P3, PT, R3, RZ, PT ;  /* 0x000000ff0300720c */ /* 0x000fc40003f66270 */
[----:B------:R-:W-:Y:S01]  /*25e0*/  ISETP.GT.U32.AND P6, PT, R5, R32, PT ;  /* 0x000000200500720c */ /* 0x000fe20003fc4070 */
[----:B------:R-:W-:Y:S01]  /*25f0*/  @!P4 IMAD.IADD R31, R31, 0x1, -R5 ;  /* 0x000000011f1fc824 */ /* 0x000fe200078e0a05 */
[----:B------:R-:W-:Y:S01]  /*2600*/  IABS R120, R124 ;  /* 0x0000007c00787213 */ /* 0x000fe20000000000 */
[----:B------:R-:W-:Y:S01]  /*2610*/  IMAD.HI.U32 R3, R2, R35, RZ ;  /* 0x0000002302037227 */ /* 0x000fe200078e00ff */
[----:B------:R-:W-:Y:S02]  /*2620*/  LOP3.LUT R125, R0, 0xf4, RZ, 0xfc, !PT ;  /* 0x000000f4007d7812 */ /* 0x000fe400078efcff */
[----:B------:R-:W-:Y:S01]  /*2630*/  ISETP.GT.U32.AND P4, PT, R5, R31, PT ;  /* 0x0000001f0500720c */ /* 0x000fe20003f84070 */
[----:B------:R-:W-:Y:S01]  /*2640*/  IMAD.HI.U32 R33, R2, R38, RZ ;  /* 0x0000002602217227 */ /* 0x000fe200078e00ff */
[----:B------:R-:W-:Y:S02]  /*2650*/  LOP3.LUT R126, R0, 0xf6, RZ, 0xfc, !PT ;  /* 0x000000f6007e7812 */ /* 0x000fe400078efcff */
[----:B------:R-:W-:Y:S01]  /*2660*/  IABS R121, R125 ;  /* 0x0000007d00797213 */ /* 0x000fe20000000000 */
[----:B------:R-:W-:Y:S01]  /*2670*/  IMAD.HI.U32 R34, R2, R39, RZ ;  /* 0x0000002702227227 */ /* 0x000fe200078e00ff */
[----:B------:R-:W-:-:S02]  /*2680*/  LOP3.LUT R128, R0, 0xf8, RZ, 0xfc, !PT ;  /* 0x000000f800807812 */ /* 0x000fc400078efcff */
[C---:B------:R-:W-:Y:S01]  /*2690*/  LOP3.LUT R129, R0.reuse, 0xfa, RZ, 0xfc, !PT ;  /* 0x000000fa00817812 */ /* 0x040fe200078efcff */
[----:B------:R-:W-:Y:S01]  /*26a0*/  IMAD.MOV R36, RZ, RZ, -R3 ;  /* 0x000000ffff247224 */ /* 0x000fe200078e0a03 */
[C---:B------:R-:W-:Y:S01]  /*26b0*/  LOP3.LUT R130, R0.reuse, 0xfc, RZ, 0xfc, !PT ;  /* 0x000000fc00827812 */ /* 0x040fe200078efcff */
[----:B------:R-:W-:Y:S01]  /*26c0*/  IMAD.MOV R4, RZ, RZ, -R4 ;  /* 0x000000ffff047224 */ /* 0x000fe200078e0a04 */
[C---:B------:R-:W-:Y:S01]  /*26d0*/  LOP3.LUT R131, R0.reuse, 0xfe, RZ, 0xfc, !PT ;  /* 0x000000fe00837812 */ /* 0x040fe200078efcff */
[----:B------:R-:W-:Y:S01]  /*26e0*/  IMAD.MOV R3, RZ, RZ, -R33 ;  /* 0x000000ffff037224 */ /* 0x000fe200078e0a21 */
[----:B------:R-:W-:Y:S01]  /*26f0*/  LOP3.LUT R132, R0, 0x100, RZ, 0xfc, !PT ;  /* 0x0000010000847812 */ /* 0x000fe200078efcff */
[----:B------:R-:W-:Y:S01]  /*2700*/  IMAD.MOV R40, RZ, RZ, -R34 ;  /* 0x000000ffff287224 */ /* 0x000fe200078e0a22 */
[----:B------:R-:W-:Y:S01]  /*2710*/  IABS R127, R131 ;  /* 0x00000083007f7213 */ /* 0x000fe20000000000 */
[----:B------:R-:W-:Y:S01]  /*2720*/  @!P1 IMAD.IADD R30, R30, 0x1, -R5 ;  /* 0x000000011e1e9824 */ /* 0x000fe200078e0a05 */
[C---:B------:R-:W-:Y:S01]  /*2730*/  LOP3.LUT R133, R0.reuse, 0x102, RZ, 0xfc, !PT ;  /* 0x0000010200857812 */ /* 0x040fe200078efcff */
[C---:B------:R-:W-:Y:S01]  /*2740*/  IMAD R33, R5.reuse, R36, R35 ;  /* 0x0000002405217224 */ /* 0x040fe200078e0223 */
[----:B------:R-:W-:Y:S01]  /*2750*/  LOP3.LUT R134, R0, 0x106, RZ, 0xfc, !PT ;  /* 0x0000010600867812 */ /* 0x000fe200078efcff */
[C---:B------:R-:W-:Y:S01]  /*2760*/  IMAD R34, R5.reuse, R4, R37 ;  /* 0x0000000405227224 */ /* 0x040fe200078e0225 */
[----:B------:R-:W-:Y:S01]  /*2770*/  ISETP.GT.U32.AND P1, PT, R5, R30, PT ;  /* 0x0000001e0500720c */ /* 0x000fe20003f24070 */
[--C-:B------:R-:W-:Y:S01]  /*2780*/  @!P4 IMAD.IADD R31, R31, 0x1, -R5.reuse ;  /* 0x000000011f1fc824 */ /* 0x100fe200078e0a05 */
[C---:B------:R-:W-:Y:S01]  /*2790*/  ISETP.GT.U32.AND P4, PT, R5.reuse, R33, PT ;  /* 0x000000210500720c */ /* 0x040fe20003f84070 */
[----:B------:R-:W-:Y:S01]  /*27a0*/  @!P6 IMAD.IADD R32, R32, 0x1, -R5 ;  /* 0x000000012020e824 */ /* 0x000fe200078e0a05 */
[C---:B------:R-:W-:Y:S01]  /*27b0*/  ISETP.GT.U32.AND P6, PT, R5.reuse, R34, PT ;  /* 0x000000220500720c */ /* 0x040fe20003fc4070 */
[C---:B------:R-:W-:Y:S01]  /*27c0*/  IMAD R36, R5.reuse, R40, R39 ;  /* 0x0000002805247224 */ /* 0x040fe200078e0227 */
[----:B------:R-:W-:Y:S01]  /*27d0*/  IABS R37, R45 ;  /* 0x0000002d00257213 */ /* 0x000fe20000000000 */
[C---:B------:R-:W-:Y:S01]  /*27e0*/  IMAD R35, R5.reuse, R3, R38 ;  /* 0x0000000305237224 */ /* 0x040fe200078e0226 */
[----:B------:R-:W-:Y:S01]  /*27f0*/  IABS R39, R46 ;  /* 0x0000002e00277213 */ /* 0x000fe20000000000 */
[----:B------:R-:W-:Y:S01]  /*2800*/  @!P0 IMAD.MOV R31, RZ, RZ, -R31 ;  /* 0x000000ffff1f8224 */ /* 0x000fe200078e0a1f */
[----:B------:R-:W-:Y:S01]  /*2810*/  LOP3.LUT R136, R0, 0x108, RZ, 0xfc, !PT ;  /* 0x0000010800887812 */ /* 0x000fe200078efcff */
[----:B------:R-:W-:Y:S01]  /*2820*/  IMAD.HI.U32 R3, R2, R37, RZ ;  /* 0x0000002502037227 */ /* 0x000fe200078e00ff */
[----:B------:R-:W-:-:S02]  /*2830*/  ISETP.GT.U32.AND P0, PT, R5, R35, PT ;  /* 0x000000230500720c */ /* 0x000fc40003f04070 */
[----:B------:R-:W-:Y:S01]  /*2840*/  LOP3.LUT R137, R0, 0x10a, RZ, 0xfc, !PT ;  /* 0x0000010a00897812 */ /* 0x000fe200078efcff */
[--C-:B------:R-:W-:Y:S01]  /*2850*/  @!P1 IMAD.IADD R30, R30, 0x1, -R5.reuse ;  /* 0x000000011e1e9824 */ /* 0x100fe200078e0a05 */
[----:B------:R-:W-:Y:S01]  /*2860*/  ISETP.GE.AND P1, PT, R41, RZ, PT ;  /* 0x000000ff2900720c */ /* 0x000fe20003f26270 */
[--C-:B------:R-:W-:Y:S01]  /*2870*/  @!P4 IMAD.IADD R33, R33, 0x1, -R5.reuse ;  /* 0x000000012121c824 */ /* 0x100fe200078e0a05 */
[C---:B------:R-:W-:Y:S01]  /*2880*/  ISETP.GT.U32.AND P4, PT, R5.reuse, R32, PT ;  /* 0x000000200500720c */ /* 0x040fe20003f84070 */
[----:B------:R-:W-:Y:S01]  /*2890*/  @!P6 IMAD.IADD R34, R34, 0x1, -R5 ;  /* 0x000000012222e824 */ /* 0x000fe200078e0a05 */
[----:B------:R-:W-:Y:S01]  /*28a0*/  IABS R41, R47 ;  /* 0x0000002f00297213 */ /* 0x000fe20000000000 */
[----:B------:R-:W-:Y:S01]  /*28b0*/  @!P2 IMAD.MOV R30, RZ, RZ, -R30 ;  /* 0x000000ffff1ea224 */ /* 0x000fe200078e0a1e */
[C---:B------:R-:W-:Y:S01]  /*28c0*/  ISETP.GT.U32.AND P2, PT, R5.reuse, R33, PT ;  /* 0x000000210500720c */ /* 0x040fe20003f44070 */
[----:B------:R-:W-:Y:S01]  /*28d0*/  IMAD.HI.U32 R4, R2, R39, RZ ;  /* 0x0000002702047227 */ /* 0x000fe200078e00ff */
[----:B------:R-:W-:-:S02]  /*28e0*/  ISETP.GT.U32.AND P6, PT, R5, R34, PT ;  /* 0x000000220500720c */ /* 0x000fc40003fc4070 */
[C---:B------:R-:W-:Y:S01]  /*28f0*/  LOP3.LUT R138, R0.reuse, 0x10c, RZ, 0xfc, !PT ;  /* 0x0000010c008a7812 */ /* 0x040fe200078efcff */
[----:B------:R-:W-:Y:S01]  /*2900*/  IMAD.MOV R38, RZ, RZ, -R3 ;  /* 0x000000ffff267224 */ /* 0x000fe200078e0a03 */
[C---:B------:R-:W-:Y:S01]  /*2910*/  LOP3.LUT R139, R0.reuse, 0x10e, RZ, 0xfc, !PT ;  /* 0x0000010e008b7812 */ /* 0x040fe200078efcff */
[----:B------:R-:W-:Y:S01]  /*2920*/  IMAD.MOV R40, RZ, RZ, -R4 ;  /* 0x000000ffff287224 */ /* 0x000fe200078e0a04 */
[----:B------:R-:W-:Y:S01]  /*2930*/  LOP3.LUT R141, R0, 0x110, RZ, 0xfc, !PT ;  /* 0x00000110008d7812 */ /* 0x000fe200078efcff */
[C---:B------:R-:W-:Y:S01]  /*2940*/  IMAD R37, R5.reuse, R38, R37 ;  /* 0x0000002605257224 */ /* 0x040fe200078e0225 */
[----:B------:R-:W-:Y:S01]  /*2950*/  IABS R135, R139 ;  /* 0x0000008b00877213 */ /* 0x000fe20000000000 */
[----:B------:R-:W-:Y:S01]  /*2960*/  @!P4 IMAD.IADD R32, R32, 0x1, -R5 ;  /* 0x000000012020c824 */ /* 0x000fe200078e0a05 */
[C---:B------:R-:W-:Y:S01]  /*2970*/  ISETP.GT.U32.AND P4, PT, R5.reuse, R36, PT ;  /* 0x000000240500720c */ /* 0x040fe20003f84070 */
[----:B------:R-:W-:Y:S01]  /*2980*/  IMAD R38, R5, R40, R39 ;  /* 0x0000002805267224 */ /* 0x000fe200078e0227 */
[----:B------:R-:W-:Y:S01]  /*2990*/  LOP3.LUT R142, R0, 0x112, RZ, 0xfc, !PT ;  /* 0x00000112008e7812 */ /* 0x000fe200078efcff */
[--C-:B------:R-:W-:Y:S01]  /*29a0*/  @!P2 IMAD.IADD R33, R33, 0x1, -R5.reuse ;  /* 0x000000012121a824 */ /* 0x100fe200078e0a05 */
[C---:B------:R-:W-:Y:S01]  /*29b0*/  ISETP.GT.U32.AND P2, PT, R5.reuse, R37, PT ;  /* 0x000000250500720c */ /* 0x040fe20003f44070 */
[--C-:B------:R-:W-:Y:S01]  /*29c0*/  @!P6 IMAD.IADD R34, R34, 0x1, -R5.reuse ;  /* 0x000000012222e824 */ /* 0x100fe200078e0a05 */
[----:B------:R-:W-:Y:S01]  /*29d0*/  ISETP.GT.U32.AND P6, PT, R5, R38, PT ;  /* 0x000000260500720c */ /* 0x000fe20003fc4070 */
[----:B------:R-:W-:Y:S01]  /*29e0*/  @!P0 IMAD.IADD R35, R35, 0x1, -R5 ;  /* 0x0000000123238824 */ /* 0x000fe200078e0a05 */
[----:B------:R-:W-:Y:S01]  /*29f0*/  ISETP.GE.AND P0, PT, R43, RZ, PT ;  /* 0x000000ff2b00720c */ /* 0x000fe20003f06270 */
[----:B------:R-:W-:Y:S01]  /*2a00*/  IMAD.HI.U32 R3, R2, R41, RZ ;  /* 0x0000002902037227 */ /* 0x000fe200078e00ff */
[----:B------:R-:W-:-:S02]  /*2a10*/  IABS R43, R49 ;  /* 0x00000031002b7213 */ /* 0x000fc40000000000 */
[----:B------:R-:W-:Y:S01]  /*2a20*/  LOP3.LUT R143, R0, 0x114, RZ, 0xfc, !PT ;  /* 0x00000114008f7812 */ /* 0x000fe200078efcff */
[--C-:B------:R-:W-:Y:S01]  /*2a30*/  @!P4 IMAD.IADD R36, R36, 0x1, -R5.reuse ;  /* 0x000000012424c824 */ /* 0x100fe200078e0a05 */
[----:B------:R-:W-:Y:S01]  /*2a40*/  ISETP.GE.AND P4, PT, R44, RZ, PT ;  /* 0x000000ff2c00720c */ /* 0x000fe20003f86270 */
[----:B------:R-:W-:Y:S01]  /*2a50*/  IMAD.HI.U32 R4, R2, R42, RZ ;  /* 0x0000002a02047227 */ /* 0x000fe200078e00ff */
[C---:B------:R-:W-:Y:S02]  /*2a60*/  LOP3.LUT R44, R0.reuse, 0x54, RZ, 0xfc, !PT ;  /* 0x00000054002c7812 */ /* 0x040fe400078efcff */
[----:B------:R-:W-:Y:S01]  /*2a70*/  LOP3.LUT R144, R0, 0x116, RZ, 0xfc, !PT ;  /* 0x0000011600907812 */ /* 0x000fe200078efcff */
[--C-:B------:R-:W-:Y:S01]  /*2a80*/  @!P2 IMAD.IADD R37, R37, 0x1, -R5.reuse ;  /* 0x000000012525a824 */ /* 0x100fe200078e0a05 */
[C---:B------:R-:W-:Y:S01]  /*2a90*/  ISETP.GT.U32.AND P2, PT, R5.reuse, R35, PT ;  /* 0x000000230500720c */ /* 0x040fe20003f44070 */
[----:B------:R-:W-:Y:S01]  /*2aa0*/  @!P6 IMAD.IADD R38, R38, 0x1, -R5 ;  /* 0x000000012626e824 */ /* 0x000fe200078e0a05 */
[C---:B------:R-:W-:Y:S01]  /*2ab0*/  ISETP.GT.U32.AND P6, PT, R5.reuse, R36, PT ;  /* 0x000000240500720c */ /* 0x040fe20003fc4070 */
[----:B------:R-:W-:Y:S01]  /*2ac0*/  @!P5 IMAD.MOV R32, RZ, RZ, -R32 ;  /* 0x000000ffff20d224 */ /* 0x000fe200078e0a20 */
[C---:B------:R-:W-:Y:S01]  /*2ad0*/  ISETP.GT.U32.AND P5, PT, R5.reuse, R37, PT ;  /* 0x000000250500720c */ /* 0x040fe20003fa4070 */
[----:B------:R-:W-:Y:S01]  /*2ae0*/  IMAD.MOV R40, RZ, RZ, -R3 ;  /* 0x000000ffff287224 */ /* 0x000fe200078e0a03 */
[C---:B------:R-:W-:Y:S01]  /*2af0*/  LOP3.LUT R145, R0.reuse, 0x118, RZ, 0xfc, !PT ;  /* 0x0000011800917812 */ /* 0x040fe200078efcff */
[----:B------:R-:W-:Y:S01]  /*2b00*/  IMAD.MOV R4, RZ, RZ, -R4 ;  /* 0x000000ffff047224 */ /* 0x000fe200078e0a04 */
[----:B------:R-:W-:Y:S01]  /*2b10*/  LOP3.LUT R146, R0, 0x11a, RZ, 0xfc, !PT ;  /* 0x0000011a00927812 */ /* 0x000fe200078efcff */
[C---:B------:R-:W-:Y:S01]  /*2b20*/  IMAD R39, R5.reuse, R40, R41 ;  /* 0x0000002805277224 */ /* 0x040fe200078e0229 */
[----:B------:R-:W-:Y:S01]  /*2b30*/  IABS R41, R44 ;  /* 0x0000002c00297213 */ /* 0x000fe20000000000 */
[C---:B------:R-:W-:Y:S01]  /*2b40*/  IMAD R40, R5.reuse, R4, R42 ;  /* 0x0000000405287224 */ /* 0x040fe200078e022a */
[----:B------:R-:W-:Y:S01]  /*2b50*/  IABS R140, R145 ;  /* 0x00000091008c7213 */ /* 0x000fe20000000000 */
[----:B------:R-:W-:Y:S01]  /*2b60*/  @!P3 IMAD.MOV R33, RZ, RZ, -R33 ;  /* 0x000000ffff21b224 */ /* 0x000fe200078e0a21 */
[----:B------:R-:W-:Y:S01]  /*2b70*/  ISETP.GT.U32.AND P3, PT, R5, R38, PT ;  /* 0x000000260500720c */ /* 0x000fe20003f64070 */
[--C-:B------:R-:W-:Y:S01]  /*2b80*/  @!P2 IMAD.IADD R35, R35, 0x1, -R5.reuse ;  /* 0x000000012323a824 */ /* 0x100fe200078e0a05 */
[----:B------:R-:W-:Y:S01]  /*2b90*/  ISETP.GE.AND P2, PT, R45, RZ, PT ;  /* 0x000000ff2d00720c */ /* 0x000fe20003f46270 */
[----:B------:R-:W-:Y:S01]  /*2ba0*/  @!P6 IMAD.IADD R36, R36, 0x1, -R5 ;  /* 0x000000012424e824 */ /* 0x000fe200078e0a05 */
[----:B------:R-:W-:Y:S01]  /*2bb0*/  ISETP.GT.U32.AND P6, PT, R5, R40, PT ;  /* 0x000000280500720c */ /* 0x000fe20003fc4070 */
[----:B------:R-:W-:Y:S01]  /*2bc0*/  IMAD.HI.U32 R3, R2, R41, RZ ;  /* 0x0000002902037227 */ /* 0x000fe200078e00ff */
[----:B------:R-:W-:-:S02]  /*2bd0*/  LOP3.LUT R147, R0, 0x11c, RZ, 0xfc, !PT ;  /* 0x0000011c00937812 */ /* 0x000fc400078efcff */
[----:B------:R-:W-:Y:S01]  /*2be0*/  LOP3.LUT R149, R0, 0x126, RZ, 0xfc, !PT ;  /* 0x0000012600957812 */ /* 0x000fe200078efcff */
[----:B------:R-:W-:Y:S01]  /*2bf0*/  @!P5 IMAD.IADD R37, R37, 0x1, -R5 ;  /* 0x000000012525d824 */ /* 0x000fe200078e0a05 */
[----:B------:R-:W-:Y:S01]  /*2c00*/  ISETP.GE.AND P5, PT, R46, RZ, PT ;  /* 0x000000ff2e00720c */ /* 0x000fe20003fa6270 */
[----:B------:R-:W-:Y:S01]  /*2c10*/  IMAD.HI.U32 R4, R2, R43, RZ ;  /* 0x0000002b02047227 */ /* 0x000fe200078e00ff */
[C---:B------:R-:W-:Y:S02]  /*2c20*/  LOP3.LUT R46, R0.reuse, 0x5c, RZ, 0xfc, !PT ;  /* 0x0000005c002e7812 */ /* 0x040fe400078efcff */
[C---:B------:R-:W-:Y:S01]  /*2c30*/  LOP3.LUT R150, R0.reuse, 0x128, RZ, 0xfc, !PT ;  /* 0x0000012800967812 */ /* 0x040fe200078efcff */
[----:B------:R-:W-:Y:S01]  /*2c40*/  IMAD.MOV R42, RZ, RZ, -R3 ;  /* 0x000000ffff2a7224 */ /* 0x000fe200078e0a03 */
[C---:B------:R-:W-:Y:S01]  /*2c50*/  LOP3.LUT R3, R0.reuse, 0x58, RZ, 0xfc, !PT ;  /* 0x0000005800037812 */ /* 0x040fe200078efcff */
[----:B------:R-:W-:Y:S01]  /*2c60*/  @!P1 IMAD.MOV R34, RZ, RZ, -R34 ;  /* 0x000000ffff229224 */ /* 0x000fe200078e0a22 */
[C---:B------:R-:W-:Y:S01]  /*2c70*/  ISETP.GT.U32.AND P1, PT, R5.reuse, R39, PT ;  /* 0x000000270500720c */ /* 0x040fe20003f24070 */
[----:B------:R-:W-:Y:S01]  /*2c80*/  IMAD.MOV R4, RZ, RZ, -R4 ;  /* 0x000000ffff047224 */ /* 0x000fe200078e0a04 */
[----:B------:R-:W-:Y:S01]  /*2c90*/  IABS R148, R150 ;  /* 0x0000009600947213 */ /* 0x000fe20000000000 */
[----:B------:R-:W-:Y:S01]  /*2ca0*/  IMAD R41, R5, R42, R41 ;  /* 0x0000002a05297224 */ /* 0x000fe200078e0229 */
[----:B------:R-:W-:Y:S01]  /*2cb0*/  LOP3.LUT R157, R0, 0x12e, RZ, 0xfc, !PT ;  /* 0x0000012e009d7812 */ /* 0x000fe200078efcff */
[--C-:B------:R-:W-:Y:S01]  /*2cc0*/  @!P3 IMAD.IADD R38, R38, 0x1, -R5.reuse ;  /* 0x000000012626b824 */ /* 0x100fe200078e0a05 */
[----:B------:R-:W-:Y:S01]  /*2cd0*/  ISETP.GE.AND P3, PT, R47, RZ, PT ;  /* 0x000000ff2f00720c */ /* 0x000fe20003f66270 */
[----:B------:R-:W-:Y:S01]  /*2ce0*/  @!P6 IMAD.IADD R40, R40, 0x1, -R5 ;  /* 0x000000012828e824 */ /* 0x000fe200078e0a05 */
[----:B------:R-:W-:Y:S01]  /*2cf0*/  ISETP.GE.AND P6, PT, R44, RZ, PT ;  /* 0x000000ff2c00720c */ /* 0x000fe20003fc6270 */
[C---:B------:R-:W-:Y:S01]  /*2d00*/  IMAD R42, R5.reuse, R4, R43 ;  /* 0x00000004052a7224 */ /* 0x040fe200078e022b */
[----:B------:R-:W-:Y:S01]  /*2d10*/  @!P5 IADD3 R38, -R38, RZ, RZ ;  /* 0x000000ff2626d210 */ /* 0x000fe20007ffe1ff */
[----:B------:R-:W-:Y:S01]  /*2d20*/  @!P2 IMAD.MOV R37, RZ, RZ, -R37 ;  /* 0x000000ffff25a224 */ /* 0x000fe200078e0a25 */
[C---:B------:R-:W-:Y:S01]  /*2d30*/  ISETP.GT.U32.AND P2, PT, R5.reuse, R41, PT ;  /* 0x000000290500720c */ /* 0x040fe20003f44070 */
[----:B------:R-:W-:Y:S01]  /*2d40*/  @!P4 IMAD.MOV R36, RZ, RZ, -R36 ;  /* 0x000000ffff24c224 */ /* 0x000fe200078e0a24 */
[----:B------:R-:W-:Y:S01]  /*2d50*/  ISETP.GT.U32.AND P4, PT, R5, R40, PT ;  /* 0x000000280500720c */ /* 0x000fe20003f84070 */
[----:B------:R-:W-:Y:S01]  /*2d60*/  @!P1 IMAD.IADD R39, R39, 0x1, -R5 ;  /* 0x0000000127279824 */ /* 0x000fe200078e0a05 */
[C---:B------:R-:W-:Y:S01]  /*2d70*/  ISETP.GT.U32.AND P5, PT, R5.reuse, R42, PT ;  /* 0x0000002a0500720c */ /* 0x040fe20003fa4070 */
[----:B------:R-:W-:Y:S01]  /*2d80*/  @!P0 IMAD.MOV R35, RZ, RZ, -R35 ;  /* 0x000000ffff238224 */ /* 0x000fe200078e0a23 */
[----:B------:R-:W-:Y:S01]  /*2d90*/  IABS R43, R3 ;  /* 0x00000003002b7213 */ /* 0x000fe20000000000 */
[----:B------:R-:W-:Y:S01]  /*2da0*/  IMAD.HI.U32 R80, R2, R84, RZ ;  /* 0x0000005402507227 */ /* 0x000fe200078e00ff */
[----:B------:R-:W-:-:S02]  /*2db0*/  ISETP.GT.U32.AND P0, PT, R5, R39, PT ;  /* 0x000000270500720c */ /* 0x000fc40003f04070 */
[----:B------:R-:W-:Y:S02]  /*2dc0*/  LOP3.LUT R4, R0, 0x5a, RZ, 0xfc, !PT ;  /* 0x0000005a00047812 */ /* 0x000fe400078efcff */
[----:B------:R-:W-:Y:S01]  /*2dd0*/  ISETP.GE.AND P1, PT, R48, RZ, PT ;  /* 0x000000ff3000720c */ /* 0x000fe20003f26270 */
[--C-:B------:R-:W-:Y:S01]  /*2de0*/  @!P2 IMAD.IADD R41, R41, 0x1, -R5.reuse ;  /* 0x000000012929a824 */ /* 0x100fe200078e0a05 */
[----:B------:R-:W-:Y:S01]  /*2df0*/  IABS R45, R4 ;  /* 0x00000004002d7213 */ /* 0x000fe20000000000 */
[--C-:B------:R-:W-:Y:S01]  /*2e00*/  @!P4 IMAD.IADD R40, R40, 0x1, -R5.reuse ;  /* 0x000000012828c824 */ /* 0x100fe200078e0a05 */
[----:B------:R-:W-:Y:S01]  /*2e10*/  ISETP.GE.AND P4, PT, R3, RZ, PT ;  /* 0x000000ff0300720c */ /* 0x000fe20003f86270 */
[----:B------:R-:W-:Y:S01]  /*2e20*/  @!P5 IMAD.IADD R42, R42, 0x1, -R5 ;  /* 0x000000012a2ad824 */ /* 0x000fe200078e0a05 */
[----:B------:R-:W-:Y:S01]  /*2e30*/  ISETP.GT.U32.AND P5, PT, R5, R41, PT ;  /* 0x000000290500720c */ /* 0x000fe20003fa4070 */
[----:B------:R-:W-:Y:S01]  /*2e40*/  IMAD.HI.U32 R3, R2, R43, RZ ;  /* 0x0000002b02037227 */ /* 0x000fe200078e00ff */
[----:B------:R-:W-:-:S02]  /*2e50*/  ISETP.GE.AND P2, PT, R4, RZ, PT ;  /* 0x000000ff0400720c */ /* 0x000fc40003f46270 */
[C---:B------:R-:W-:Y:S01]  /*2e60*/  LOP3.LUT R47, R0.reuse, 0x60, RZ, 0xfc, !PT ;  /* 0x00000060002f7812 */ /* 0x040fe200078efcff */
[----:B------:R-:W-:Y:S01]  /*2e70*/  IMAD.MOV R44, RZ, RZ, -R3 ;  /* 0x000000ffff2c7224 */ /* 0x000fe200078e0a03 */
[----:B------:R-:W-:Y:S01]  /*2e80*/  LOP3.LUT R3, R0, 0x5e, RZ, 0xfc, !PT ;  /* 0x0000005e00037812 */ /* 0x000fe200078efcff */
[----:B------:R-:W-:Y:S01]  /*2e90*/  @!P0 IMAD.IADD R39, R39, 0x1, -R5 ;  /* 0x0000000127278824 */ /* 0x000fe200078e0a05 */
[----:B------:R-:W-:Y:S01]  /*2ea0*/  ISETP.GE.AND P0, PT, R49, RZ, PT ;  /* 0x000000ff3100720c */ /* 0x000fe20003f06270 */
[C---:B------:R-:W-:Y:S01]  /*2eb0*/  IMAD R43, R5.reuse, R44, R43 ;  /* 0x0000002c052b7224 */ /* 0x040fe200078e022b */
[----:B------:R-:W-:Y:S01]  /*2ec0*/  IABS R49, R52 ;  /* 0x0000003400317213 */ /* 0x000fe20000000000 */
[----:B------:R-:W-:Y:S01]  /*2ed0*/  IMAD.HI.U32 R4, R2, R45, RZ ;  /* 0x0000002d02047227 */ /* 0x000fe200078e00ff */
[C---:B------:R-:W-:Y:S02]  /*2ee0*/  LOP3.LUT R156, R0.reuse, 0x12c, RZ, 0xfc, !PT ;  /* 0x0000012c009c7812 */ /* 0x040fe400078efcff */
[----:B------:R-:W-:Y:S01]  /*2ef0*/  LOP3.LUT R158, R0, 0x130, RZ, 0xfc, !PT ;  /* 0x00000130009e7812 */ /* 0x000fe200078efcff */
[----:B------:R-:W-:Y:S01]  /*2f00*/  @!P3 IMAD.MOV R39, RZ, RZ, -R39 ;  /* 0x000000ffff27b224 */ /* 0x000fe200078e0a27 */
[----:B------:R-:W-:Y:S01]  /*2f10*/  ISETP.GT.U32.AND P3, PT, R5, R42, PT ;  /* 0x0000002a0500720c */ /* 0x000fe20003f64070 */
[----:B------:R-:W-:Y:S01]  /*2f20*/  @!P5 IMAD.IADD R41, R41, 0x1, -R5 ;  /* 0x000000012929d824 */ /* 0x000fe200078e0a05 */
[C---:B------:R-:W-:Y:S01]  /*2f30*/  ISETP.GT.U32.AND P5, PT, R5.reuse, R43, PT ;  /* 0x0000002b0500720c */ /* 0x040fe20003fa4070 */
[----:B------:R-:W-:Y:S01]  /*2f40*/  IMAD.MOV R4, RZ, RZ, -R4 ;  /* 0x000000ffff047224 */ /* 0x000fe200078e0a04 */
[----:B------:R-:W-:Y:S01]  /*2f50*/  IABS R152, R157 ;  /* 0x0000009d00987213 */ /* 0x000fe20000000000 */
[----:B------:R-:W-:Y:S01]  /*2f60*/  @!P1 IMAD.MOV R40, RZ, RZ, -R40 ;  /* 0x000000ffff289224 */ /* 0x000fe200078e0a28 */
[----:B------:R-:W-:Y:S01]  /*2f70*/  ISETP.GE.AND P1, PT, R46, RZ, PT ;  /* 0x000000ff2e00720c */ /* 0x000fe20003f26270 */
[----:B------:R-:W-:Y:S01]  /*2f80*/  IMAD R44, R5, R4, R45 ;  /* 0x00000004052c7224 */ /* 0x000fe200078e022d */
[----:B------:R-:W-:Y:S01]  /*2f90*/  IABS R46, R46 ;  /* 0x0000002e002e7213 */ /* 0x000fe20000000000 */
[----:B------:R-:W-:Y:S01]  /*2fa0*/  @!P6 IMAD.MOV R41, RZ, RZ, -R41 ;  /* 0x000000ffff29e224 */ /* 0x000fe200078e0a29 */
[----:B------:R-:W-:-:S02]  /*2fb0*/  IABS R151, R156 ;  /* 0x0000009c00977213 */ /* 0x000fc40000000000 */
[----:B------:R-:W-:Y:S01]  /*2fc0*/  ISETP.GT.U32.AND P6, PT, R5, R44, PT ;  /* 0x0000002c0500720c */ /* 0x000fe20003fc4070 */
[----:B------:R-:W-:Y:S01]  /*2fd0*/  IMAD.MOV.U32 R45, RZ, RZ, R46 ;  /* 0x000000ffff2d7224 */ /* 0x000fe200078e002e */
[----:B------:R-:W-:Y:S01]  /*2fe0*/  IABS R46, R3 ;  /* 0x00000003002e7213 */ /* 0x000fe20000000000 */
[--C-:B------:R-:W-:Y:S01]  /*2ff0*/  @!P3 IMAD.IADD R42, R42, 0x1, -R5.reuse ;  /* 0x000000012a2ab824 */ /* 0x100fe200078e0a05 */
[----:B------:R-:W-:Y:S01]  /*3000*/  ISETP.GE.AND P3, PT, R3, RZ, PT ;  /* 0x000000ff0300720c */ /* 0x000fe20003f66270 */
[----:B------:R-:W-:Y:S01]  /*3010*/  @!P5 IMAD.IADD R43, R43, 0x1, -R5 ;  /* 0x000000012b2bd824 */ /* 0x000fe200078e0a05 */
[----:B------:R-:W-:Y:S01]  /*3020*/  IABS R154, R158 ;  /* 0x0000009e009a7213 */ /* 0x000fe20000000000 */
[----:B------:R-:W-:Y:S01]  /*3030*/  IMAD.HI.U32 R3, R2, R45, RZ ;  /* 0x0000002d02037227 */ /* 0x000fe200078e00ff */
[C---:B------:R-:W-:Y:S02]  /*3040*/  LOP3.LUT R159, R0.reuse, 0x132, RZ, 0xfc, !PT ;  /* 0x00000132009f7812 */ /* 0x040fe400078efcff */
[----:B------:R-:W-:Y:S01]  /*3050*/  ISETP.GT.U32.AND P5, PT, R5, R43, PT ;  /* 0x0000002b0500720c */ /* 0x000fe20003fa4070 */
[----:B------:R-:W-:Y:S01]  /*3060*/  IMAD.MOV R4, RZ, RZ, -R3 ;  /* 0x000000ffff047224 */ /* 0x000fe200078e0a03 */
[----:B------:R-:W-:Y:S01]  /*3070*/  LOP3.LUT R160, R0, 0x134, RZ, 0xfc, !PT ;  /* 0x0000013400a07812 */ /* 0x000fe200078efcff */
[----:B------:R-:W-:Y:S01]  /*3080*/  IMAD.HI.U32 R3, R2, R46, RZ ;  /* 0x0000002e02037227 */ /* 0x000fe200078e00ff */
[----:B------:R-:W-:-:S02]  /*3090*/  LOP3.LUT R161, R0, 0x136, RZ, 0xfc, !PT ;  /* 0x0000013600a17812 */ /* 0x000fc400078efcff */
[----:B------:R-:W-:Y:S01]  /*30a0*/  LOP3.LUT R162, R0, 0x138, RZ, 0xfc, !PT ;  /* 0x0000013800a27812 */ /* 0x000fe200078efcff */
[----:B------:R-:W-:Y:S01]  /*30b0*/  @!P0 IMAD.MOV R42, RZ, RZ, -R42 ;  /* 0x000000ffff2a8224 */ /* 0x000fe200078e0a2a */
[----:B------:R-:W-:Y:S01]  /*30c0*/  ISETP.GE.AND P0, PT, R47, RZ, PT ;  /* 0x000000ff2f00720c */ /* 0x000fe20003f06270 */
[----:B------:R-:W-:Y:S01]  /*30d0*/  @!P6 IMAD.IADD R44, R44, 0x1, -R5 ;  /* 0x000000012c2ce824 */ /* 0x000fe200078e0a05 */
[----:B------:R-:W-:Y:S01]  /*30e0*/  IABS R47, R47 ;  /* 0x0000002f002f7213 */ /* 0x000fe20000000000 */
[----:B------:R-:W-:Y:S01]  /*30f0*/  IMAD.MOV R3, RZ, RZ, -R3 ;  /* 0x000000ffff037224 */ /* 0x000fe200078e0a03 */
[C---:B------:R-:W-:Y:S01]  /*3100*/  LOP3.LUT R163, R0.reuse, 0x13c, RZ, 0xfc, !PT ;  /* 0x0000013c00a37812 */ /* 0x040fe200078efcff */
[C---:B------:R-:W-:Y:S01]  /*3110*/  IMAD R45, R5.reuse, R4, R45 ;  /* 0x00000004052d7224 */ /* 0x040fe200078e022d */
[C---:B------:R-:W-:Y:S01]  /*3120*/  ISETP.GT.U32.AND P6, PT, R5.reuse, R44, PT ;  /* 0x0000002c0500720c */ /* 0x040fe20003fc4070 */
[----:B------:R-:W-:Y:S01]  /*3130*/  IMAD R46, R5, R3, R46 ;  /* 0x00000003052e7224 */ /* 0x000fe200078e022e */
[----:B------:R-:W-:Y:S01]  /*3140*/  LOP3.LUT R168, R0, 0x148, RZ, 0xfc, !PT ;  /* 0x0000014800a87812 */ /* 0x000fe200078efcff */
[----:B------:R-:W-:Y:S01]  /*3150*/  IMAD.HI.U32 R3, R2, R47, RZ ;  /* 0x0000002f02037227 */ /* 0x000fe200078e00ff */
[----:B------:R-:W-:-:S02]  /*3160*/  LOP3.LUT R169, R0, 0x14a, RZ, 0xfc, !PT ;  /* 0x0000014a00a97812 */ /* 0x000fc400078efcff */
[----:B------:R-:W-:Y:S01]  /*3170*/  LOP3.LUT R170, R0, 0x14c, RZ, 0xfc, !PT ;  /* 0x0000014c00aa7812 */ /* 0x000fe200078efcff */
[----:B------:R-:W-:Y:S01]  /*3180*/  @!P5 IMAD.IADD R43, R43, 0x1, -R5 ;  /* 0x000000012b2bd824 */ /* 0x000fe200078e0a05 */
[C---:B------:R-:W-:Y:S01]  /*3190*/  ISETP.GT.U32.AND P5, PT, R5.reuse, R45, PT ;  /* 0x0000002d0500720c */ /* 0x040fe20003fa4070 */
[----:B------:R-:W-:Y:S01]  /*31a0*/  IMAD.HI.U32 R4, R2, R49, RZ ;  /* 0x0000003102047227 */ /* 0x000fe200078e00ff */
[----:B------:R-:W-:Y:S02]  /*31b0*/  IABS R164, R169 ;  /* 0x000000a900a47213 */ /* 0x000fe40000000000 */
[----:B------:R-:W-:Y:S01]  /*31c0*/  IABS R165, R170 ;  /* 0x000000aa00a57213 */ /* 0x000fe20000000000 */
[----:B------:R-:W-:Y:S01]  /*31d0*/  IMAD.MOV R48, RZ, RZ, -R3 ;  /* 0x000000ffff307224 */ /* 0x000fe200078e0a03 */
[C---:B------:R-:W-:Y:S01]  /*31e0*/  LOP3.LUT R171, R0.reuse, 0x14e, RZ, 0xfc, !PT ;  /* 0x0000014e00ab7812 */ /* 0x040fe200078efcff */
[----:B------:R-:W-:Y:S01]  /*31f0*/  IMAD.MOV R4, RZ, RZ, -R4 ;  /* 0x000000ffff047224 */ /* 0x000fe200078e0a04 */
[C---:B------:R-:W-:Y:S01]  /*3200*/  LOP3.LUT R173, R0.reuse, 0x152, RZ, 0xfc, !PT ;  /* 0x0000015200ad7812 */ /* 0x040fe200078efcff */
[C---:B------:R-:W-:Y:S01]  /*3210*/  IMAD R47, R5.reuse, R48, R47 ;  /* 0x00000030052f7224 */ /* 0x040fe200078e022f */
[----:B------:R-:W-:Y:S01]  /*3220*/  IABS R166, R171 ;  /* 0x000000ab00a67213 */ /* 0x000fe20000000000 */
[C---:B------:R-:W-:Y:S01]  /*3230*/  IMAD R48, R5.reuse, R4, R49 ;  /* 0x0000000405307224 */ /* 0x040fe200078e0231 */
[----:B------:R-:W-:Y:S01]  /*3240*/  LOP3.LUT R172, R0, 0x150, RZ, 0xfc, !PT ;  /* 0x0000015000ac7812 */ /* 0x000fe200078efcff */
[--C-:B------:R-:W-:Y:S01]  /*3250*/  @!P6 IMAD.IADD R44, R44, 0x1, -R5.reuse ;  /* 0x000000012c2ce824 */ /* 0x100fe200078e0a05 */
[----:B------:R-:W-:Y:S01]  /*3260*/  ISETP.GT.U32.AND P6, PT, R5, R47, PT ;  /* 0x0000002f0500720c */ /* 0x000fe20003fc4070 */
[----:B------:R-:W-:Y:S01]  /*3270*/  @!P5 IMAD.IADD R45, R45, 0x1, -R5 ;  /* 0x000000012d2dd824 */ /* 0x000fe200078e0a05 */
[----:B------:R-:W-:Y:S01]  /*3280*/  ISETP.GT.U32.AND P5, PT, R5, R48, PT ;  /* 0x000000300500720c */ /* 0x000fe20003fa4070 */
[----:B------:R-:W-:Y:S01]  /*3290*/  IMAD.HI.U32 R3, R2, R50, RZ ;  /* 0x0000003202037227 */ /* 0x000fe200078e00ff */
[----:B------:R-:W-:-:S02]  /*32a0*/  IABS R167, R172 ;  /* 0x000000ac00a77213 */ /* 0x000fc40000000000 */
[C---:B------:R-:W-:Y:S01]  /*32b0*/  LOP3.LUT R174, R0.reuse, 0x154, RZ, 0xfc, !PT ;  /* 0x0000015400ae7812 */ /* 0x040fe200078efcff */
[----:B------:R-:W-:Y:S01]  /*32c0*/  IMAD.MOV R3, RZ, RZ, -R3 ;  /* 0x000000ffff037224 */ /* 0x000fe200078e0a03 */
[C---:B------:R-:W-:Y:S01]  /*32d0*/  LOP3.LUT R175, R0.reuse, 0x156, RZ, 0xfc, !PT ;  /* 0x0000015600af7812 */ /* 0x040fe200078efcff */
[----:B------:R-:W-:Y:S01]  /*32e0*/  @!P4 IMAD.MOV R43, RZ, RZ, -R43 ;  /* 0x000000ffff2bc224 */ /* 0x000fe200078e0a2b */
[C---:B------:R-:W-:Y:S01]  /*32f0*/  ISETP.GT.U32.AND P4, PT, R5.reuse, R46, PT ;  /* 0x0000002e0500720c */ /* 0x040fe20003f84070 */
[----:B------:R-:W-:Y:S01]  /*3300*/  IMAD R49, R5, R3, R50 ;  /* 0x0000000305317224 */ /* 0x000fe200078e0232 */
[----:B------:R-:W-:Y:S01]  /*3310*/  IABS R50, R55 ;  /* 0x0000003700327213 */ /* 0x000fe20000000000 */
[--C-:B------:R-:W-:Y:S01]  /*3320*/  @!P6 IMAD.IADD R47, R47, 0x1, -R5.reuse ;  /* 0x000000012f2fe824 */ /* 0x100fe200078e0a05 */
[----:B------:R-:W-:Y:S01]  /*3330*/  LOP3.LUT R176, R0, 0x158, RZ, 0xfc, !PT ;  /* 0x0000015800b07812 */ /* 0x000fe200078efcff */
[----:B------:R-:W-:Y:S01]  /*3340*/  @!P5 IMAD.IADD R48, R48, 0x1, -R5 ;  /* 0x000000013030d824 */ /* 0x000fe200078e0a05 */
[----:B------:R-:W-:Y:S01]  /*3350*/  LOP3.LUT R177, R0, 0x15a, RZ, 0xfc, !PT ;  /* 0x0000015a00b17812 */ /* 0x000fe200078efcff */
[----:B------:R-:W-:Y:S01]  /*3360*/  IMAD.HI.U32 R3, R2, R50, RZ ;  /* 0x0000003202037227 */ /* 0x000fe200078e00ff */
[----:B------:R-:W-:-:S02]  /*3370*/  ISETP.GT.U32.AND P5, PT, R5, R47, PT ;  /* 0x0000002f0500720c */ /* 0x000fc40003fa4070 */
[C---:B------:R-:W-:Y:S01]  /*3380*/  LOP3.LUT R178, R0.reuse, 0x15c, RZ, 0xfc, !PT ;  /* 0x0000015c00b27812 */ /* 0x040fe200078efcff */
[----:B------:R-:W-:Y:S01]  /*3390*/  IMAD.MOV R3, RZ, RZ, -R3 ;  /* 0x000000ffff037224 */ /* 0x000fe200078e0a03 */
[----:B------:R-:W-:Y:S01]  /*33a0*/  LOP3.LUT R179, R0, 0x15e, RZ, 0xfc, !PT ;  /* 0x0000015e00b37812 */ /* 0x000fe200078efcff */
[----:B------:R-:W-:Y:S01]  /*33b0*/  @!P4 IMAD.IADD R46, R46, 0x1, -R5 ;  /* 0x000000012e2ec824 */ /* 0x000fe200078e0a05 */
[C---:B------:R-:W-:Y:S01]  /*33c0*/  ISETP.GT.U32.AND P4, PT, R5.reuse, R45, PT ;  /* 0x0000002d0500720c */ /* 0x040fe20003f84070 */
[C---:B------:R-:W-:Y:S01]  /*33d0*/  IMAD R50, R5.reuse, R3, R50 ;  /* 0x0000000305327224 */ /* 0x040fe200078e0232 */
[----:B------:R-:W-:Y:S01]  /*33e0*/  LOP3.LUT R180, R0, 0x164, RZ, 0xfc, !PT ;  /* 0x0000016400b47812 */ /* 0x000fe200078efcff */
[----:B------:R-:W-:Y:S01]  /*33f0*/  @!P2 IMAD.MOV R44, RZ, RZ, -R44 ;  /* 0x000000ffff2ca224 */ /* 0x000fe200078e0a2c */
[C---:B------:R-:W-:Y:S01]  /*3400*/  ISETP.GT.U32.AND P2, PT, R5.reuse, R48, PT ;  /* 0x000000300500720c */ /* 0x040fe20003f44070 */
[----:B------:R-:W-:Y:S01]  /*3410*/  IMAD.HI.U32 R3, R2, R51, RZ ;  /* 0x0000003302037227 */ /* 0x000fe200078e00ff */
[----:B------:R-:W-:-:S02]  /*3420*/  ISETP.GT.U32.AND P6, PT, R5, R46, PT ;  /* 0x0000002e0500720c */ /* 0x000fc40003fc4070 */
[----:B------:R-:W-:Y:S01]  /*3430*/  LOP3.LUT R181, R0, 0x166, RZ, 0xfc, !PT ;  /* 0x0000016600b57812 */ /* 0x000fe200078efcff */
[--C-:B------:R-:W-:Y:S01]  /*3440*/  @!P5 IMAD.IADD R47, R47, 0x1, -R5.reuse ;  /* 0x000000012f2fd824 */ /* 0x100fe200078e0a05 */
[----:B------:R-:W-:Y:S01]  /*3450*/  ISETP.GT.U32.AND P5, PT, R5, R50, PT ;  /* 0x000000320500720c */ /* 0x000fe20003fa4070 */
[----:B------:R-:W-:Y:S01]  /*3460*/  IMAD.HI.U32 R4, R2, R53, RZ ;  /* 0x0000003502047227 */ /* 0x000fe200078e00ff */
[C---:B------:R-:W-:Y:S02]  /*3470*/  LOP3.LUT R183, R0.reuse, 0x16c, RZ, 0xfc, !PT ;  /* 0x0000016c00b77812 */ /* 0x040fe400078efcff */
[----:B------:R-:W-:Y:S01]  /*3480*/  LOP3.LUT R187, R0, 0x170, RZ, 0xfc, !PT ;  /* 0x0000017000bb7812 */ /* 0x000fe200078efcff */
[----:B------:R-:W-:Y:S01]  /*3490*/  IMAD.MOV R4, RZ, RZ, -R4 ;  /* 0x000000ffff047224 */ /* 0x000fe200078e0a04 */
[----:B------:R-:W-:Y:S01]  /*34a0*/  IABS R182, R183 ;  /* 0x000000b700b67213 */ /* 0x000fe20000000000 */
[--C-:B------:R-:W-:Y:S01]  /*34b0*/  @!P2 IMAD.IADD R48, R48, 0x1, -R5.reuse ;  /* 0x000000013030a824 */ /* 0x100fe200078e0a05 */
[----:B------:R-:W-:Y:S01]  /*34c0*/  ISETP.GE.AND P2, PT, R54, RZ, PT ;  /* 0x000000ff3600720c */ /* 0x000fe20003f46270 */
[--C-:B------:R-:W-:Y:S01]  /*34d0*/  @!P6 IMAD.IADD R46, R46, 0x1, -R5.reuse ;  /* 0x000000012e2ee824 */ /* 0x100fe200078e0a05 */
[----:B------:R-:W-:Y:S01]  /*34e0*/  IABS R54, R58 ;  /* 0x0000003a00367213 */ /* 0x000fe20000000000 */
[--C-:B------:R-:W-:Y:S01]  /*34f0*/  @!P4 IMAD.IADD R45, R45, 0x1, -R5.reuse ;  /* 0x000000012d2dc824 */ /* 0x100fe200078e0a05 */
[----:B------:R-:W-:Y:S01]  /*3500*/  ISETP.GE.AND P6, PT, R52, RZ, PT ;  /* 0x000000ff3400720c */ /* 0x000fe20003fc6270 */
[----:B------:R-:W-:Y:S01]  /*3510*/  @!P5 IMAD.IADD R50, R50, 0x1, -R5 ;  /* 0x000000013232d824 */ /* 0x000fe200078e0a05 */
[C---:B------:R-:W-:Y:S01]  /*3520*/  ISETP.GT.U32.AND P4, PT, R5.reuse, R49, PT ;  /* 0x000000310500720c */ /* 0x040fe20003f84070 */
[----:B------:R-:W-:Y:S01]  /*3530*/  IMAD.MOV R52, RZ, RZ, -R3 ;  /* 0x000000ffff347224 */ /* 0x000fe200078e0a03 */
[----:B------:R-:W-:Y:S01]  /*3540*/  IABS R184, R187 ;  /* 0x000000bb00b87213 */ /* 0x000fe20000000000 */
[----:B------:R-:W-:Y:S01]  /*3550*/  IMAD.HI.U32 R3, R2, R54, RZ ;  /* 0x0000003602037227 */ /* 0x000fe200078e00ff */
[----:B------:R-:W-:-:S02]  /*3560*/  ISETP.GT.U32.AND P5, PT, R5, R50, PT ;  /* 0x000000320500720c */ /* 0x000fc40003fa4070 */
[C---:B------:R-:W-:Y:S01]  /*3570*/  LOP3.LUT R188, R0.reuse, 0x172, RZ, 0xfc, !PT ;  /* 0x0000017200bc7812 */ /* 0x040fe200078efcff */
[----:B------:R-:W-:Y:S01]  /*3580*/  IMAD.MOV R3, RZ, RZ, -R3 ;  /* 0x000000ffff037224 */ /* 0x000fe200078e0a03 */
[----:B------:R-:W-:Y:S01]  /*3590*/  LOP3.LUT R190, R0, 0x174, RZ, 0xfc, !PT ;  /* 0x0000017400be7812 */ /* 0x000fe200078efcff */
[C---:B------:R-:W-:Y:S01]  /*35a0*/  IMAD R51, R5.reuse, R52, R51 ;  /* 0x0000003405337224 */ /* 0x040fe200078e0233 */
[----:B------:R-:W-:Y:S01]  /*35b0*/  IABS R185, R188 ;  /* 0x000000bc00b97213 */ /* 0x000fe20000000000 */
[C---:B------:R-:W-:Y:S01]  /*35c0*/  IMAD R52, R5.reuse, R4, R53 ;  /* 0x0000000405347224 */ /* 0x040fe200078e0235 */
[----:B------:R-:W-:Y:S01]  /*35d0*/  IABS R186, R190 ;  /* 0x000000be00ba7213 */ /* 0x000fe20000000000 */
[C---:B------:R-:W-:Y:S01]  /*35e0*/  IMAD R53, R5.reuse, R3, R54 ;  /* 0x0000000305357224 */ /* 0x040fe200078e0236 */
[----:B------:R-:W-:Y:S01]  /*35f0*/  IABS R54, R59 ;  /* 0x0000003b00367213 */ /* 0x000fe20000000000 */
[----:B------:R-:W-:Y:S01]  /*3600*/  @!P3 IMAD.MOV R46, RZ, RZ, -R46 ;  /* 0x000000ffff2eb224 */ /* 0x000fe200078e0a2e */
[C---:B------:R-:W-:Y:S01]  /*3610*/  ISETP.GT.U32.AND P3, PT, R5.reuse, R51, PT ;  /* 0x000000330500720c */ /* 0x040fe20003f64070 */
[--C-:B------:R-:W-:Y:S01]  /*3620*/  @!P5 IMAD.IADD R50, R50, 0x1, -R5.reuse ;  /* 0x000000013232d824 */ /* 0x100fe200078e0a05 */
[C---:B------:R-:W-:Y:S01]  /*3630*/  ISETP.GT.U32.AND P5, PT, R5.reuse, R53, PT ;  /* 0x000000350500720c */ /* 0x040fe20003fa4070 */
[----:B------:R-:W-:Y:S01]  /*3640*/  @!P6 IMAD.MOV R48, RZ, RZ, -R48 ;  /* 0x000000ffff30e224 */ /* 0x000fe200078e0a30 */
[----:B------:R-:W-:Y:S01]  /*3650*/  ISETP.GT.U32.AND P6, PT, R5, R52, PT ;  /* 0x000000340500720c */ /* 0x000fe20003fc4070 */
[----:B------:R-:W-:Y:S01]  /*3660*/  @!P4 IMAD.IADD R49, R49, 0x1, -R5 ;  /* 0x000000013131c824 */ /* 0x000fe200078e0a05 */
[----:B------:R-:W-:Y:S01]  /*3670*/  ISETP.GE.AND P4, PT, R55, RZ, PT ;  /* 0x000000ff3700720c */ /* 0x000fe20003f86270 */
[----:B------:R-:W-:Y:S01]  /*3680*/  IMAD.HI.U32 R3, R2, R54, RZ ;  /* 0x0000003602037227 */ /* 0x000fe200078e00ff */
[----:B------:R-:W-:-:S02]  /*3690*/  IABS R55, R60 ;  /* 0x0000003c00377213 */ /* 0x000fc40000000000 */
[C---:B------:R-:W-:Y:S01]  /*36a0*/  LOP3.LUT R191, R0.reuse, 0x178, RZ, 0xfc, !PT ;  /* 0x0000017800bf7812 */ /* 0x040fe200078efcff */
[----:B------:R-:W-:Y:S01]  /*36b0*/  IMAD.MOV R4, RZ, RZ, -R3 ;  /* 0x000000ffff047224 */ /* 0x000fe200078e0a03 */
[----:B------:R-:W-:Y:S01]  /*36c0*/  LOP3.LUT R192, R0, 0x17a, RZ, 0xfc, !PT ;  /* 0x0000017a00c07812 */ /* 0x000fe200078efcff */
[--C-:B------:R-:W-:Y:S01]  /*36d0*/  @!P3 IMAD.IADD R51, R51, 0x1, -R5.reuse ;  /* 0x000000013333b824 */ /* 0x100fe200078e0a05 */
[----:B------:R-:W-:Y:S01]  /*36e0*/  ISETP.GE.AND P3, PT, R58, RZ, PT ;  /* 0x000000ff3a00720c */ /* 0x000fe20003f66270 */
[--C-:B------:R-:W-:Y:S01]  /*36f0*/  @!P5 IMAD.IADD R53, R53, 0x1, -R5.reuse ;  /* 0x000000013535d824 */ /* 0x100fe200078e0a05 */
[----:B------:R-:W-:Y:S01]  /*3700*/  IABS R58, R63 ;  /* 0x0000003f003a7213 */ /* 0x000fe20000000000 */
[----:B------:R-:W-:Y:S01]  /*3710*/  IMAD.HI.U32 R3, R2, R55, RZ ;  /* 0x0000003702037227 */ /* 0x000fe200078e00ff */
[----:B------:R-:W-:Y:S02]  /*3720*/  IABS R189, R192 ;  /* 0x000000c000bd7213 */ /* 0x000fe40000000000 */
[C---:B------:R-:W-:Y:S01]  /*3730*/  ISETP.GT.U32.AND P5, PT, R5.reuse, R53, PT ;  /* 0x000000350500720c */ /* 0x040fe20003fa4070 */
[----:B------:R-:W-:Y:S01]  /*3740*/  @!P6 IMAD.IADD R52, R52, 0x1, -R5 ;  /* 0x000000013434e824 */ /* 0x000fe200078e0a05 */
[C---:B------:R-:W-:Y:S01]  /*3750*/  ISETP.GT.U32.AND P6, PT, R5.reuse, R51, PT ;  /* 0x000000330500720c */ /* 0x040fe20003fc4070 */
[C---:B------:R-:W-:Y:S01]  /*3760*/  IMAD R54, R5.reuse, R4, R54 ;  /* 0x0000000405367224 */ /* 0x040fe200078e0236 */
[C---:B------:R-:W-:Y:S01]  /*3770*/  LOP3.LUT R194, R0.reuse, 0x180, RZ, 0xfc, !PT ;  /* 0x0000018000c27812 */ /* 0x040fe200078efcff */
[----:B------:R-:W-:Y:S01]  /*3780*/  IMAD.MOV R4, RZ, RZ, -R3 ;  /* 0x000000ffff047224 */ /* 0x000fe200078e0a03 */
        /* <DEDUP_REMOVED lines=8> */
[----:B------:R-:W-:Y:S01]  /*3810*/  ISETP.GT.U32.AND P5, PT, R5, R55, PT ;  /* 0x000000370500720c */ /* 0x000fe20003fa4070 */
[----:B------:R-:W-:Y:S01]  /*3820*/  @!P6 IMAD.IADD R51, R51, 0x1, -R5 ;  /* 0x000000013333e824 */ /* 0x000fe200078e0a05 */
[----:B------:R-:W-:Y:S01]  /*3830*/  IABS R56, R61 ;  /* 0x0000003d00387213 */ /* 0x000fe20000000000 */
[----:B------:R-:W-:Y:S01]  /*3840*/  @!P4 IMAD.MOV R50, RZ, RZ, -R50 ;  /* 0x000000ffff32c224 */ /* 0x000fe200078e0a32 */
[----:B------:R-:W-:Y:S01]  /*3850*/  ISETP.GT.U32.AND P6, PT, R5, R54, PT ;  /* 0x000000360500720c */ /* 0x000fe20003fc4070 */
[----:B------:R-:W-:Y:S01]  /*3860*/  @!P3 IMAD.MOV R53, RZ, RZ, -R53 ;  /* 0x000000ffff35b224 */ /* 0x000fe200078e0a35 */
[----:B------:R-:W-:Y:S01]  /*3870*/  LOP3.LUT R201, R0, 0x184, RZ, 0xfc, !PT ;  /* 0x0000018400c97812 */ /* 0x000fe200078efcff */
[----:B------:R-:W-:Y:S01]  /*3880*/  @!P1 IMAD.IADD R49, R49, 0x1, -R5 ;  /* 0x0000000131319824 */ /* 0x000fe200078e0a05 */
[----:B------:R-:W-:Y:S01]  /*3890*/  ISETP.GE.AND P1, PT, R57, RZ, PT ;  /* 0x000000ff3900720c */ /* 0x000fe20003f26270 */
[----:B------:R-:W-:Y:S01]  /*38a0*/  IMAD.HI.U32 R3, R2, R56, RZ ;  /* 0x0000003802037227 */ /* 0x000fe200078e00ff */
[----:B------:R-:W-:-:S02]  /*38b0*/  IABS R57, R62 ;  /* 0x0000003e00397213 */ /* 0x000fc40000000000 */
[C---:B------:R-:W-:Y:S01]  /*38c0*/  LOP3.LUT R202, R0.reuse, 0x186, RZ, 0xfc, !PT ;  /* 0x0000018600ca7812 */ /* 0x040fe200078efcff */
[----:B------:R-:W-:Y:S01]  /*38d0*/  @!P2 IMAD.MOV R49, RZ, RZ, -R49 ;  /* 0x000000ffff31a224 */ /* 0x000fe200078e0a31 */
[----:B------:R-:W-:Y:S01]  /*38e0*/  ISETP.GT.U32.AND P2, PT, R5, R52, PT ;  /* 0x000000340500720c */ /* 0x000fe20003f44070 */
[----:B------:R-:W-:Y:S01]  /*38f0*/  @!P5 IMAD.IADD R55, R55, 0x1, -R5 ;  /* 0x000000013737d824 */ /* 0x000fe200078e0a05 */
[----:B------:R-:W-:Y:S01]  /*3900*/  IABS R196, R202 ;  /* 0x000000ca00c47213 */ /* 0x000fe20000000000 */
[----:B------:R-:W-:Y:S01]  /*3910*/  IMAD.MOV R3, RZ, RZ, -R3 ;  /* 0x000000ffff037224 */ /* 0x000fe200078e0a03 */
[----:B------:R-:W-:Y:S01]  /*3920*/  LOP3.LUT R203, R0, 0x188, RZ, 0xfc, !PT ;  /* 0x0000018800cb7812 */ /* 0x000fe200078efcff */
[----:B------:R-:W-:Y:S01]  /*3930*/  @!P6 IMAD.IADD R54, R54, 0x1, -R5 ;  /* 0x000000013636e824 */ /* 0x000fe200078e0a05 */
[C---:B------:R-:W-:Y:S01]  /*3940*/  ISETP.GT.U32.AND P5, PT, R5.reuse, R55, PT ;  /* 0x000000370500720c */ /* 0x040fe20003fa4070 */
[C---:B------:R-:W-:Y:S01]  /*3950*/  IMAD R56, R5.reuse, R3, R56 ;  /* 0x0000000305387224 */ /* 0x040fe200078e0238 */
[----:B------:R-:W-:Y:S01]  /*3960*/  ISETP.GE.AND P6, PT, R60, RZ, PT ;  /* 0x000000ff3c00720c */ /* 0x000fe20003fc6270 */
[----:B------:R-:W-:Y:S01]  /*3970*/  IMAD.HI.U32 R3, R2, R58, RZ ;  /* 0x0000003a02037227 */ /* 0x000fe200078e00ff */
[----:B------:R-:W-:-:S02]  /*3980*/  ISETP.GT.U32.AND P4, PT, R5, R54, PT ;  /* 0x000000360500720c */ /* 0x000fc40003f84070 */
[----:B------:R-:W-:Y:S01]  /*3990*/  LOP3.LUT R204, R0, 0x18a, RZ, 0xfc, !PT ;  /* 0x0000018a00cc7812 */ /* 0x000fe200078efcff */
[----:B------:R-:W-:Y:S01]  /*39a0*/  @!P0 IMAD.MOV R51, RZ, RZ, -R51 ;  /* 0x000000ffff338224 */ /* 0x000fe200078e0a33 */
[----:B------:R-:W-:Y:S01]  /*39b0*/  ISETP.GT.U32.AND P0, PT, R5, R56, PT ;  /* 0x000000380500720c */ /* 0x000fe20003f04070 */
[----:B------:R-:W-:Y:S01]  /*39c0*/  IMAD.MOV R3, RZ, RZ, -R3 ;  /* 0x000000ffff037224 */ /* 0x000fe200078e0a03 */
[----:B------:R-:W-:Y:S01]  /*39d0*/  IABS R197, R203 ;  /* 0x000000cb00c57213 */ /* 0x000fe20000000000 */
[--C-:B------:R-:W-:Y:S01]  /*39e0*/  @!P2 IMAD.IADD R52, R52, 0x1, -R5.reuse ;  /* 0x000000013434a824 */ /* 0x100fe200078e0a05 */
[----:B------:R-:W-:Y:S01]  /*39f0*/  ISETP.GE.AND P2, PT, R59, RZ, PT ;  /* 0x000000ff3b00720c */ /* 0x000fe20003f46270 */
[----:B------:R-:W-:Y:S01]  /*3a00*/  IMAD R58, R5, R3, R58 ;  /* 0x00000003053a7224 */ /* 0x000fe200078e023a */
[----:B------:R-:W-:Y:S01]  /*3a10*/  IABS R59, R64 ;  /* 0x00000040003b7213 */ /* 0x000fe20000000000 */
[----:B------:R-:W-:Y:S01]  /*3a20*/  @!P5 IMAD.IADD R55, R55, 0x1, -R5 ;  /* 0x000000013737d824 */ /* 0x000fe200078e0a05 */
[----:B------:R-:W-:Y:S01]  /*3a30*/  LOP3.LUT R200, R0, 0x18c, RZ, 0xfc, !PT ;  /* 0x0000018c00c87812 */ /* 0x000fe200078efcff */
[----:B------:R-:W-:Y:S01]  /*3a40*/  IMAD.HI.U32 R4, R2, R57, RZ ;  /* 0x0000003902047227 */ /* 0x000fe200078e00ff */
[----:B------:R-:W-:-:S02]  /*3a50*/  ISETP.GT.U32.AND P5, PT, R5, R58, PT ;  /* 0x0000003a0500720c */ /* 0x000fc40003fa4070 */
[----:B------:R-:W-:Y:S01]  /*3a60*/  IABS R198, R204 ;  /* 0x000000cc00c67213 */ /* 0x000fe20000000000 */
[----:B------:R-:W-:Y:S01]  /*3a70*/  IMAD.MOV R4, RZ, RZ, -R4 ;  /* 0x000000ffff047224 */ /* 0x000fe200078e0a04 */
[----:B------:R-:W-:Y:S01]  /*3a80*/  IABS R199, R200 ;  /* 0x000000c800c77213 */ /* 0x000fe20000000000 */
[--C-:B------:R-:W-:Y:S01]  /*3a90*/  @!P4 IMAD.IADD R54, R54, 0x1, -R5.reuse ;  /* 0x000000013636c824 */ /* 0x100fe200078e0a05 */
[----:B------:R-:W-:Y:S01]  /*3aa0*/  ISETP.GE.AND P4, PT, R62, RZ, PT ;  /* 0x000000ff3e00720c */ /* 0x000fe20003f86270 */
[----:B------:R-:W-:Y:S01]  /*3ab0*/  @!P0 IMAD.IADD R56, R56, 0x1, -R5 ;  /* 0x0000000138388824 */ /* 0x000fe200078e0a05 */
[----:B------:R-:W-:Y:S01]  /*3ac0*/  LOP3.LUT R62, R0, 0x7a, RZ, 0xfc, !PT ;  /* 0x0000007a003e7812 */ /* 0x000fe200078efcff */
[----:B------:R-:W-:Y:S01]  /*3ad0*/  IMAD R57, R5, R4, R57 ;  /* 0x0000000405397224 */ /* 0x000fe200078e0239 */
[----:B------:R-:W-:Y:S01]  /*3ae0*/  ISETP.GE.AND P0, PT, R63, RZ, PT ;  /* 0x000000ff3f00720c */ /* 0x000fe20003f06270 */
[----:B------:R-:W-:Y:S01]  /*3af0*/  @!P2 IMAD.MOV R54, RZ, RZ, -R54 ;  /* 0x000000ffff36a224 */ /* 0x000fe200078e0a36 */
[C---:B------:R-:W-:Y:S01]  /*3b00*/  ISETP.GT.U32.AND P2, PT, R5.reuse, R56, PT ;  /* 0x000000380500720c */ /* 0x040fe20003f44070 */
[----:B------:R-:W-:Y:S01]  /*3b10*/  IMAD.HI.U32 R3, R2, R59, RZ ;  /* 0x0000003b02037227 */ /* 0x000fe200078e00ff */
[----:B------:R-:W-:-:S02]  /*3b20*/  ISETP.GT.U32.AND P3, PT, R5, R57, PT ;  /* 0x000000390500720c */ /* 0x000fc40003f64070 */
[----:B------:R-:W-:Y:S01]  /*3b30*/  IABS R60, R62 ;  /* 0x0000003e003c7213 */ /* 0x000fe20000000000 */
[----:B------:R-:W-:Y:S01]  /*3b40*/  @!P5 IMAD.IADD R58, R58, 0x1, -R5 ;  /* 0x000000013a3ad824 */ /* 0x000fe200078e0a05 */
[----:B------:R-:W-:Y:S01]  /*3b50*/  IABS R63, R66 ;  /* 0x00000042003f7213 */ /* 0x000fe20000000000 */
[----:B------:R-:W-:Y:S01]  /*3b60*/  IMAD.MOV R4, RZ, RZ, -R3 ;  /* 0x000000ffff047224 */ /* 0x000fe200078e0a03 */
[----:B------:R-:W-:Y:S01]  /*3b70*/  LOP3.LUT R206, R0, 0x190, RZ, 0xfc, !PT ;  /* 0x0000019000ce7812 */ /* 0x000fe200078efcff */
[----:B------:R-:W-:Y:S01]  /*3b80*/  IMAD.HI.U32 R3, R2, R60, RZ ;  /* 0x0000003c02037227 */ /* 0x000fe200078e00ff */
[C---:B------:R-:W-:Y:S02]  /*3b90*/  ISETP.GT.U32.AND P5, PT, R5.reuse, R58, PT ;  /* 0x0000003a0500720c */ /* 0x040fe40003fa4070 */
[C---:B------:R-:W-:Y:S01]  /*3ba0*/  LOP3.LUT R205, R0.reuse, 0x18e, RZ, 0xfc, !PT ;  /* 0x0000018e00cd7812 */ /* 0x040fe200078efcff */
[C---:B------:R-:W-:Y:S01]  /*3bb0*/  IMAD R59, R5.reuse, R4, R59 ;  /* 0x00000004053b7224 */ /* 0x040fe200078e023b */
[----:B------:R-:W-:Y:S01]  /*3bc0*/  LOP3.LUT R207, R0, 0x19c, RZ, 0xfc, !PT ;  /* 0x0000019c00cf7812 */ /* 0x000fe200078efcff */
[----:B------:R-:W-:Y:S01]  /*3bd0*/  @!P2 IMAD.IADD R56, R56, 0x1, -R5 ;  /* 0x000000013838a824 */ /* 0x000fe200078e0a05 */
[C---:B------:R-:W-:Y:S01]  /*3be0*/  LOP3.LUT R210, R0.reuse, 0x19e, RZ, 0xfc, !PT ;  /* 0x0000019e00d27812 */ /* 0x040fe200078efcff */
[----:B------:R-:W-:Y:S01]  /*3bf0*/  IMAD.MOV R3, RZ, RZ, -R3 ;  /* 0x000000ffff037224 */ /* 0x000fe200078e0a03 */
[----:B------:R-:W-:Y:S01]  /*3c00*/  ISETP.GT.U32.AND P2, PT, R5, R59, PT ;  /* 0x0000003b0500720c */ /* 0x000fe20003f44070 */
[----:B------:R-:W-:Y:S01]  /*3c10*/  @!P1 IMAD.MOV R52, RZ, RZ, -R52 ;  /* 0x000000ffff349224 */ /* 0x000fe200078e0a34 */
[----:B------:R-:W-:Y:S01]  /*3c20*/  ISETP.GE.AND P1, PT, R61, RZ, PT ;  /* 0x000000ff3d00720c */ /* 0x000fe20003f26270 */
[--C-:B------:R-:W-:Y:S01]  /*3c30*/  @!P3 IMAD.IADD R57, R57, 0x1, -R5.reuse ;  /* 0x000000013939b824 */ /* 0x100fe200078e0a05 */
[----:B------:R-:W-:Y:S01]  /*3c40*/  IABS R61, R65 ;  /* 0x00000041003d7213 */ /* 0x000fe20000000000 */
[C---:B------:R-:W-:Y:S01]  /*3c50*/  IMAD R60, R5.reuse, R3, R60 ;  /* 0x00000003053c7224 */ /* 0x040fe200078e023c */
[----:B------:R-:W-:Y:S01]  /*3c60*/  LOP3.LUT R211, R0, 0x1a0, RZ, 0xfc, !PT ;  /* 0x000001a000d37812 */ /* 0x000fe200078efcff */
[----:B------:R-:W-:Y:S01]  /*3c70*/  @!P5 IMAD.IADD R58, R58, 0x1, -R5 ;  /* 0x000000013a3ad824 */ /* 0x000fe200078e0a05 */
[C---:B------:R-:W-:Y:S01]  /*3c80*/  ISETP.GT.U32.AND P3, PT, R5.reuse, R57, PT ;  /* 0x000000390500720c */ /* 0x040fe20003f64070 */
[----:B------:R-:W-:Y:S01]  /*3c90*/  IMAD.HI.U32 R3, R2, R61, RZ ;  /* 0x0000003d02037227 */ /* 0x000fe200078e00ff */
[----:B------:R-:W-:-:S02]  /*3ca0*/  ISETP.GT.U32.AND P5, PT, R5, R60, PT ;  /* 0x0000003c0500720c */ /* 0x000fc40003fa4070 */
[----:B------:R-:W-:Y:S01]  /*3cb0*/  LOP3.LUT R212, R0, 0x1a2, RZ, 0xfc, !PT ;  /* 0x000001a200d47812 */ /* 0x000fe200078efcff */
[----:B------:R-:W-:Y:S01]  /*3cc0*/  @!P2 IMAD.IADD R59, R59, 0x1, -R5 ;  /* 0x000000013b3ba824 */ /* 0x000fe200078e0a05 */
[----:B------:R-:W-:Y:S01]  /*3cd0*/  ISETP.GE.AND P2, PT, R65, RZ, PT ;  /* 0x000000ff4100720c */ /* 0x000fe20003f46270 */
[----:B------:R-:W-:Y:S01]  /*3ce0*/  @!P6 IMAD.MOV R55, RZ, RZ, -R55 ;  /* 0x000000ffff37e224 */ /* 0x000fe200078e0a37 */
[----:B------:R-:W-:Y:S01]  /*3cf0*/  ISETP.GE.AND P6, PT, R64, RZ, PT ;  /* 0x000000ff4000720c */ /* 0x000fe20003fc6270 */
[----:B------:R-:W-:Y:S01]  /*3d00*/  IMAD.MOV R4, RZ, RZ, -R3 ;  /* 0x000000ffff047224 */ /* 0x000fe200078e0a03 */
[----:B------:R-:W-:Y:S01]  /*3d10*/  LOP3.LUT R64, R0, 0x7e, RZ, 0xfc, !PT ;  /* 0x0000007e00407812 */ /* 0x000fe200078efcff */
[----:B------:R-:W-:Y:S01]  /*3d20*/  @!P1 IMAD.MOV R56, RZ, RZ, -R56 ;  /* 0x000000ffff389224 */ /* 0x000fe200078e0a38 */
[----:B------:R-:W-:Y:S01]  /*3d30*/  ISETP.GT.U32.AND P1, PT, R5, R59, PT ;  /* 0x0000003b0500720c */ /* 0x000fe20003f24070 */
[----:B------:R-:W-:Y:S01]  /*3d40*/  @!P3 IMAD.IADD R57, R57, 0x1, -R5 ;  /* 0x000000013939b824 */ /* 0x000fe200078e0a05 */
[----:B------:R-:W-:Y:S01]  /*3d50*/  ISETP.GE.AND P3, PT, R62, RZ, PT ;  /* 0x000000ff3e00720c */ /* 0x000fe20003f66270 */
[----:B------:R-:W-:Y:S01]  /*3d60*/  IMAD R61, R5, R4, R61 ;  /* 0x00000004053d7224 */ /* 0x000fe200078e023d */
[----:B------:R-:W-:Y:S01]  /*3d70*/  IABS R62, R64 ;  /* 0x00000040003e7213 */ /* 0x000fe20000000000 */
[----:B------:R-:W-:Y:S01]  /*3d80*/  @!P5 IMAD.IADD R60, R60, 0x1, -R5 ;  /* 0x000000013c3cd824 */ /* 0x000fe200078e0a05 */
[----:B------:R-:W-:Y:S01]  /*3d90*/  LOP3.LUT R65, R0, 0x82, RZ, 0xfc, !PT ;  /* 0x0000008200417812 */ /* 0x000fe200078efcff */
[----:B------:R-:W-:Y:S01]  /*3da0*/  IMAD.HI.U32 R4, R2, R63, RZ ;  /* 0x0000003f02047227 */ /* 0x000fe200078e00ff */
[----:B------:R-:W-:-:S02]  /*3db0*/  IABS R208, R211 ;  /* 0x000000d300d07213 */ /* 0x000fc40000000000 */
[C---:B------:R-:W-:Y:S01]  /*3dc0*/  ISETP.GT.U32.AND P5, PT, R5.reuse, R60, PT ;  /* 0x0000003c0500720c */ /* 0x040fe20003fa4070 */
[----:B------:R-:W-:Y:S01]  /*3dd0*/  @!P4 IMAD.MOV R57, RZ, RZ, -R57 ;  /* 0x000000ffff39c224 */ /* 0x000fe200078e0a39 */
[----:B------:R-:W-:Y:S01]  /*3de0*/  ISETP.GT.U32.AND P4, PT, R5, R61, PT ;  /* 0x0000003d0500720c */ /* 0x000fe20003f84070 */
[----:B------:R-:W-:Y:S01]  /*3df0*/  IMAD.MOV R4, RZ, RZ, -R4 ;  /* 0x000000ffff047224 */ /* 0x000fe200078e0a04 */
[----:B------:R-:W-:Y:S01]  /*3e00*/  IABS R209, R212 ;  /* 0x000000d400d17213 */ /* 0x000fe20000000000 */
[----:B------:R-:W-:Y:S01]  /*3e10*/  IMAD.HI.U32 R3, R2, R62, RZ ;  /* 0x0000003e02037227 */ /* 0x000fe200078e00ff */
[C---:B------:R-:W-:Y:S02]  /*3e20*/  LOP3.LUT R214, R0.reuse, 0x1a6, RZ, 0xfc, !PT ;  /* 0x000001a600d67812 */ /* 0x040fe400078efcff */
[----:B------:R-:W-:Y:S01]  /*3e30*/  LOP3.LUT R216, R0, 0x1aa, RZ, 0xfc, !PT ;  /* 0x000001aa00d87812 */ /* 0x000fe200078efcff */
[----:B------:R-:W-:Y:S01]  /*3e40*/  @!P1 IMAD.IADD R59, R59, 0x1, -R5 ;  /* 0x000000013b3b9824 */ /* 0x000fe200078e0a05 */
[----:B------:R-:W-:Y:S01]  /*3e50*/  ISETP.GE.AND P1, PT, R66, RZ, PT ;  /* 0x000000ff4200720c */ /* 0x000fe20003f26270 */
        /* <DEDUP_REMOVED lines=8> */
[--C-:B------:R-:W-:Y:S01]  /*3ee0*/  @!P4 IMAD.IADD R61, R61, 0x1, -R5.reuse ;  /* 0x000000013d3dc824 */ /* 0x100fe200078e0a05 */
[----:B------:R-:W-:Y:S01]  /*3ef0*/  IABS R213, R216 ;  /* 0x000000d800d57213 */ /* 0x000fe20000000000 */
[----:B------:R-:W-:Y:S01]  /*3f00*/  @!P5 IMAD.IADD R60, R60, 0x1, -R5 ;  /* 0x000000013c3cd824 */ /* 0x000fe200078e0a05 */
[C---:B------:R-:W-:Y:S01]  /*3f10*/  ISETP.GT.U32.AND P5, PT, R5.reuse, R62, PT ;  /* 0x0000003e0500720c */ /* 0x040fe20003fa4070 */
[----:B------:R-:W-:Y:S01]  /*3f20*/  @!P0 IMAD.MOV R58, RZ, RZ, -R58 ;  /* 0x000000ffff3a8224 */ /* 0x000fe200078e0a3a */
[----:B------:R-:W-:Y:S01]  /*3f30*/  ISETP.GT.U32.AND P4, PT, R5, R61, PT ;  /* 0x0000003d0500720c */ /* 0x000fe20003f84070 */
[----:B------:R-:W-:Y:S01]  /*3f40*/  @!P3 IMAD.MOV R60, RZ, RZ, -R60 ;  /* 0x000000ffff3cb224 */ /* 0x000fe200078e0a3c */
[----:B------:R-:W-:-:S02]  /*3f50*/  ISETP.GE.AND P0, PT, R64, RZ, PT ;  /* 0x000000ff4000720c */ /* 0x000fc40003f06270 */
[----:B------:R-:W-:Y:S01]  /*3f60*/  IABS R64, R65 ;  /* 0x0000004100407213 */ /* 0x000fe20000000000 */
[--C-:B------:R-:W-:Y:S01]  /*3f70*/  @!P6 IMAD.IADD R63, R63, 0x1, -R5.reuse ;  /* 0x000000013f3fe824 */ /* 0x100fe200078e0a05 */
[----:B------:R-:W-:Y:S02]  /*3f80*/  ISETP.GE.AND P3, PT, R65, RZ, PT ;  /* 0x000000ff4100720c */ /* 0x000fe40003f66270 */
[----:B------:R-:W-:Y:S01]  /*3f90*/  IABS R215, R217 ;  /* 0x000000d900d77213 */ /* 0x000fe20000000000 */
[----:B------:R-:W-:Y:S01]  /*3fa0*/  IMAD.HI.U32 R3, R2, R64, RZ ;  /* 0x0000004002037227 */ /* 0x000fe200078e00ff */
[----:B------:R-:W-:Y:S02]  /*3fb0*/  ISETP.GT.U32.AND P6, PT, R5, R63, PT ;  /* 0x0000003f0500720c */ /* 0x000fe40003fc4070 */
[----:B------:R-:W-:Y:S01]  /*3fc0*/  LOP3.LUT R218, R0, 0x1ae, RZ, 0xfc, !PT ;  /* 0x000001ae00da7812 */ /* 0x000fe200078efcff */
[----:B------:R-:W-:Y:S01]  /*3fd0*/  @!P5 IMAD.IADD R62, R62, 0x1, -R5 ;  /* 0x000000013e3ed824 */ /* 0x000fe200078e0a05 */
[C---:B------:R-:W-:Y:S01]  /*3fe0*/  LOP3.LUT R220, R0.reuse, 0x1b0, RZ, 0xfc, !PT ;  /* 0x000001b000dc7812 */ /* 0x040fe200078efcff */
[----:B------:R-:W-:Y:S01]  /*3ff0*/  IMAD.MOV R65, RZ, RZ, -R3 ;  /* 0x000000ffff417224 */ /* 0x000fe200078e0a03 */
[----:B------:R-:W-:Y:S01]  /*4000*/  LOP3.LUT R219, R0, 0x1b2, RZ, 0xfc, !PT ;  /* 0x000001b200db7812 */ /* 0x000fe200078efcff */
[----:B------:R-:W-:Y:S01]  /*4010*/  @!P4 IMAD.IADD R61, R61, 0x1, -R5 ;  /* 0x000000013d3dc824 */ /* 0x000fe200078e0a05 */
[----:B------:R-:W-:Y:S01]  /*4020*/  ISETP.GE.AND P4, PT, R4, RZ, PT ;  /* 0x000000ff0400720c */ /* 0x000fe20003f86270 */
[----:B------:R-:W-:Y:S01]  /*4030*/  IMAD.HI.U32 R3, R2, R66, RZ ;  /* 0x0000004202037227 */ /* 0x000fe200078e00ff */
[----:B------:R-:W-:-:S02]  /*4040*/  ISETP.GT.U32.AND P5, PT, R5, R62, PT ;  /* 0x0000003e0500720c */ /* 0x000fc40003fa4070 */
[----:B------:R-:W-:Y:S01]  /*4050*/  LOP3.LUT R221, R0, 0x1b4, RZ, 0xfc, !PT ;  /* 0x000001b400dd7812 */ /* 0x000fe200078efcff */
[----:B------:R-:W-:Y:S01]  /*4060*/  IMAD.HI.U32 R4, R2, R67, RZ ;  /* 0x0000004302047227 */ /* 0x000fe200078e00ff */
[C---:B------:R-:W-:Y:S02]  /*4070*/  LOP3.LUT R222, R0.reuse, 0x1b6, RZ, 0xfc, !PT ;  /* 0x000001b600de7812 */ /* 0x040fe400078efcff */
[C---:B------:R-:W-:Y:S01]  /*4080*/  LOP3.LUT R224, R0.reuse, 0x1bc, RZ, 0xfc, !PT ;  /* 0x000001bc00e07812 */ /* 0x040fe200078efcff */
[----:B------:R-:W-:Y:S01]  /*4090*/  IMAD.MOV R3, RZ, RZ, -R3 ;  /* 0x000000ffff037224 */ /* 0x000fe200078e0a03 */
[C---:B------:R-:W-:Y:S01]  /*40a0*/  LOP3.LUT R225, R0.reuse, 0x1be, RZ, 0xfc, !PT ;  /* 0x000001be00e17812 */ /* 0x040fe200078efcff */
[----:B------:R-:W-:Y:S01]  /*40b0*/  IMAD.MOV R4, RZ, RZ, -R4 ;  /* 0x000000ffff047224 */ /* 0x000fe200078e0a04 */
[C---:B------:R-:W-:Y:S01]  /*40c0*/  LOP3.LUT R231, R0.reuse, 0x1c0, RZ, 0xfc, !PT ;  /* 0x000001c000e77812 */ /* 0x040fe200078efcff */
[C---:B------:R-:W-:Y:S01]  /*40d0*/  IMAD R64, R5.reuse, R65, R64 ;  /* 0x0000004105407224 */ /* 0x040fe200078e0240 */
[----:B------:R-:W-:Y:S01]  /*40e0*/  IABS R223, R225 ;  /* 0x000000e100df7213 */ /* 0x000fe20000000000 */
[C---:B------:R-:W-:Y:S01]  /*40f0*/  IMAD R65, R5.reuse, R3, R66 ;  /* 0x0000000305417224 */ /* 0x040fe200078e0242 */
[C---:B------:R-:W-:Y:S01]  /*4100*/  LOP3.LUT R3, R0.reuse, 0x88, RZ, 0xfc, !PT ;  /* 0x0000008800037812 */ /* 0x040fe200078efcff */
[----:B------:R-:W-:Y:S01]  /*4110*/  IMAD R66, R5, R4, R67 ;  /* 0x0000000405427224 */ /* 0x000fe200078e0243 */
[----:B------:R-:W-:Y:S01]  /*4120*/  LOP3.LUT R229, R0, 0x1c2, RZ, 0xfc, !PT ;  /* 0x000001c200e57812 */ /* 0x000fe200078efcff */
[--C-:B------:R-:W-:Y:S01]  /*4130*/  @!P6 IMAD.IADD R63, R63, 0x1, -R5.reuse ;  /* 0x000000013f3fe824 */ /* 0x100fe200078e0a05 */
[----:B------:R-:W-:Y:S01]  /*4140*/  IABS R67, R3 ;  /* 0x0000000300437213 */ /* 0x000fe20000000000 */
[----:B------:R-:W-:Y:S01]  /*4150*/  @!P5 IMAD.IADD R62, R62, 0x1, -R5 ;  /* 0x000000013e3ed824 */ /* 0x000fe200078e0a05 */
[C---:B------:R-:W-:Y:S01]  /*4160*/  ISETP.GT.U32.AND P5, PT, R5.reuse, R64, PT ;  /* 0x000000400500720c */ /* 0x040fe20003fa4070 */
[----:B------:R-:W-:Y:S01]  /*4170*/  @!P1 IMAD.MOV R63, RZ, RZ, -R63 ;  /* 0x000000ffff3f9224 */ /* 0x000fe200078e0a3f */
[----:B------:R-:W-:Y:S01]  /*4180*/  ISETP.GT.U32.AND P1, PT, R5, R66, PT ;  /* 0x000000420500720c */ /* 0x000fe20003f24070 */
[----:B------:R-:W-:Y:S01]  /*4190*/  @!P0 IMAD.MOV R62, RZ, RZ, -R62 ;  /* 0x000000ffff3e8224 */ /* 0x000fe200078e0a3e */
[----:B------:R-:W-:Y:S01]  /*41a0*/  ISETP.GE.AND P6, PT, R3, RZ, PT ;  /* 0x000000ff0300720c */ /* 0x000fe20003fc6270 */
[----:B------:R-:W-:Y:S01]  /*41b0*/  IMAD.HI.U32 R3, R2, R67, RZ ;  /* 0x0000004302037227 */ /* 0x000fe200078e00ff */
[----:B------:R-:W-:-:S02]  /*41c0*/  ISETP.GT.U32.AND P0, PT, R5, R65, PT ;  /* 0x000000410500720c */ /* 0x000fc40003f04070 */
[----:B------:R-:W-:Y:S01]  /*41d0*/  LOP3.LUT R227, R0, 0x1c4, RZ, 0xfc, !PT ;  /* 0x000001c400e37812 */ /* 0x000fe200078efcff */
[----:B------:R-:W-:Y:S01]  /*41e0*/  IMAD.HI.U32 R4, R2, R69, RZ ;  /* 0x0000004502047227 */ /* 0x000fe200078e00ff */
[C---:B------:R-:W-:Y:S02]  /*41f0*/  LOP3.LUT R228, R0.reuse, 0x1c6, RZ, 0xfc, !PT ;  /* 0x000001c600e47812 */ /* 0x040fe400078efcff */
[----:B------:R-:W-:Y:S01]  /*4200*/  LOP3.LUT R232, R0, 0x1d0, RZ, 0xfc, !PT ;  /* 0x000001d000e87812 */ /* 0x000fe200078efcff */
[--C-:B------:R-:W-:Y:S01]  /*4210*/  @!P5 IMAD.IADD R64, R64, 0x1, -R5.reuse ;  /* 0x000000014040d824 */ /* 0x100fe200078e0a05 */
[----:B------:R-:W-:Y:S01]  /*4220*/  IABS R226, R228 ;  /* 0x000000e400e27213 */ /* 0x000fe20000000000 */
[----:B------:R-:W-:Y:S01]  /*4230*/  @!P1 IMAD.IADD R66, R66, 0x1, -R5 ;  /* 0x0000000142429824 */ /* 0x000fe200078e0a05 */
[----:B------:R-:W-:Y:S01]  /*4240*/  LOP3.LUT R233, R0, 0x1d2, RZ, 0xfc, !PT ;  /* 0x000001d200e97812 */ /* 0x000fe200078efcff */
[----:B------:R-:W-:Y:S01]  /*4250*/  @!P2 IMAD.MOV R61, RZ, RZ, -R61 ;  /* 0x000000ffff3da224 */ /* 0x000fe200078e0a3d */
[----:B------:R-:W-:Y:S01]  /*4260*/  ISETP.GE.AND P2, PT, R68, RZ, PT ;  /* 0x000000ff4400720c */ /* 0x000fe20003f46270 */
[----:B------:R-:W-:Y:S01]  /*4270*/  IMAD.MOV R68, RZ, RZ, -R3 ;  /* 0x000000ffff447224 */ /* 0x000fe200078e0a03 */
[C---:B------:R-:W-:Y:S01]  /*4280*/  ISETP.GT.U32.AND P1, PT, R5.reuse, R66, PT ;  /* 0x000000420500720c */ /* 0x040fe20003f24070 */
[----:B------:R-:W-:Y:S01]  /*4290*/  IMAD.MOV R4, RZ, RZ, -R4 ;  /* 0x000000ffff047224 */ /* 0x000fe200078e0a04 */
[C---:B------:R-:W-:Y:S01]  /*42a0*/  ISETP.GT.U32.AND P5, PT, R5.reuse, R64, PT ;  /* 0x000000400500720c */ /* 0x040fe20003fa4070 */
[----:B------:R-:W-:Y:S01]  /*42b0*/  IMAD R67, R5, R68, R67 ;  /* 0x0000004405437224 */ /* 0x000fe200078e0243 */
[----:B------:R-:W-:Y:S01]  /*42c0*/  LOP3.LUT R236, R0, 0x1d6, RZ, 0xfc, !PT ;  /* 0x000001d600ec7812 */ /* 0x000fe200078efcff */
[----:B------:R-:W-:Y:S01]  /*42d0*/  IMAD.HI.U32 R3, R2, R70, RZ ;  /* 0x0000004602037227 */ /* 0x000fe200078e00ff */
[----:B------:R-:W-:-:S02]  /*42e0*/  LOP3.LUT R242, R0, 0x1d8, RZ, 0xfc, !PT ;  /* 0x000001d800f27812 */ /* 0x000fc400078efcff */
[----:B------:R-:W-:Y:S01]  /*42f0*/  IABS R234, R236 ;  /* 0x000000ec00ea7213 */ /* 0x000fe20000000000 */
[----:B------:R-:W-:Y:S01]  /*4300*/  IMAD R68, R5, R4, R69 ;  /* 0x0000000405447224 */ /* 0x000fe200078e0245 */
[----:B------:R-:W-:Y:S01]  /*4310*/  IABS R235, R242 ;  /* 0x000000f200eb7213 */ /* 0x000fe20000000000 */
[----:B------:R-:W-:Y:S01]  /*4320*/  IMAD.HI.U32 R4, R2, R71, RZ ;  /* 0x0000004702047227 */ /* 0x000fe200078e00ff */
[C---:B------:R-:W-:Y:S02]  /*4330*/  LOP3.LUT R244, R0.reuse, 0x1de, RZ, 0xfc, !PT ;  /* 0x000001de00f47812 */ /* 0x040fe400078efcff */
[C---:B------:R-:W-:Y:S01]  /*4340*/  LOP3.LUT R245, R0.reuse, 0x1e0, RZ, 0xfc, !PT ;  /* 0x000001e000f57812 */ /* 0x040fe200078efcff */
[----:B------:R-:W-:Y:S01]  /*4350*/  @!P0 IMAD.IADD R65, R65, 0x1, -R5 ;  /* 0x0000000141418824 */ /* 0x000fe200078e0a05 */
[C---:B------:R-:W-:Y:S01]  /*4360*/  LOP3.LUT R246, R0.reuse, 0x1e2, RZ, 0xfc, !PT ;  /* 0x000001e200f67812 */ /* 0x040fe200078efcff */
[----:B------:R-:W-:Y:S01]  /*4370*/  IMAD.MOV R3, RZ, RZ, -R3 ;  /* 0x000000ffff037224 */ /* 0x000fe200078e0a03 */
[C---:B------:R-:W-:Y:S01]  /*4380*/  LOP3.LUT R243, R0.reuse, 0x1e4, RZ, 0xfc, !PT ;  /* 0x000001e400f37812 */ /* 0x040fe200078efcff */
[----:B------:R-:W-:Y:S01]  /*4390*/  IMAD.MOV R4, RZ, RZ, -R4 ;  /* 0x000000ffff047224 */ /* 0x000fe200078e0a04 */
[C---:B------:R-:W-:Y:S01]  /*43a0*/  ISETP.GT.U32.AND P0, PT, R5.reuse, R65, PT ;  /* 0x000000410500720c */ /* 0x040fe20003f04070 */
[C---:B------:R-:W-:Y:S01]  /*43b0*/  IMAD R69, R5.reuse, R3, R70 ;  /* 0x0000000305457224 */ /* 0x040fe200078e0246 */
[----:B------:R-:W-:Y:S01]  /*43c0*/  LOP3.LUT R247, R0, 0x1ec, RZ, 0xfc, !PT ;  /* 0x000001ec00f77812 */ /* 0x000fe200078efcff */
[C---:B------:R-:W-:Y:S01]  /*43d0*/  IMAD R70, R5.reuse, R4, R71 ;  /* 0x0000000405467224 */ /* 0x040fe200078e0247 */
[----:B------:R-:W-:Y:S01]  /*43e0*/  IABS R71, R75 ;  /* 0x0000004b00477213 */ /* 0x000fe20000000000 */
[--C-:B------:R-:W-:Y:S01]  /*43f0*/  @!P1 IMAD.IADD R66, R66, 0x1, -R5.reuse ;  /* 0x0000000142429824 */ /* 0x100fe200078e0a05 */
[C---:B------:R-:W-:Y:S01]  /*4400*/  ISETP.GT.U32.AND P1, PT, R5.reuse, R69, PT ;  /* 0x000000450500720c */ /* 0x040fe20003f24070 */
[----:B------:R-:W-:Y:S01]  /*4410*/  @!P5 IMAD.IADD R64, R64, 0x1, -R5 ;  /* 0x000000014040d824 */ /* 0x000fe200078e0a05 */
[----:B------:R-:W-:Y:S01]  /*4420*/  ISETP.GE.AND P5, PT, R72, RZ, PT ;  /* 0x000000ff4800720c */ /* 0x000fe20003fa6270 */
[----:B------:R-:W-:Y:S01]  /*4430*/  @!P2 IMAD.MOV R66, RZ, RZ, -R66 ;  /* 0x000000ffff42a224 */ /* 0x000fe200078e0a42 */
[C---:B------:R-:W-:Y:S01]  /*4440*/  ISETP.GT.U32.AND P2, PT, R5.reuse, R70, PT ;  /* 0x000000460500720c */ /* 0x040fe20003f44070 */
[----:B------:R-:W-:Y:S01]  /*4450*/  @!P3 IMAD.MOV R64, RZ, RZ, -R64 ;  /* 0x000000ffff40b224 */ /* 0x000fe200078e0a40 */
[----:B------:R-:W-:Y:S01]  /*4460*/  ISETP.GT.U32.AND P3, PT, R5, R68, PT ;  /* 0x000000440500720c */ /* 0x000fe20003f64070 */
[----:B------:R-:W-:Y:S01]  /*4470*/  IMAD.HI.U32 R3, R2, R71, RZ ;  /* 0x0000004702037227 */ /* 0x000fe200078e00ff */
[----:B------:R-:W-:-:S02]  /*4480*/  @!P0 IADD3 R65, R65, -R5, RZ ;  /* 0x8000000541418210 */ /* 0x000fc40007ffe0ff */
[----:B------:R-:W-:Y:S01]  /*4490*/  ISETP.GT.U32.AND P0, PT, R5, R67, PT ;  /* 0x000000430500720c */ /* 0x000fe20003f04070 */
[----:B------:R-:W-:Y:S01]  /*44a0*/  IMAD.MOV R4, RZ, RZ, -R3 ;  /* 0x000000ffff047224 */ /* 0x000fe200078e0a03 */
[----:B------:R-:W-:Y:S01]  /*44b0*/  IABS R72, R76 ;  /* 0x0000004c00487213 */ /* 0x000fe20000000000 */
[----:B------:R-:W-:Y:S01]  /*44c0*/  @!P1 IMAD.IADD R69, R69, 0x1, -R5 ;  /* 0x0000000145459824 */ /* 0x000fe200078e0a05 */
[C---:B------:R-:W-:Y:S01]  /*44d0*/  LOP3.LUT R248, R0.reuse, 0x1ee, RZ, 0xfc, !PT ;  /* 0x000001ee00f87812 */ /* 0x040fe200078efcff */
[C---:B------:R-:W-:Y:S01]  /*44e0*/  IMAD R71, R5.reuse, R4, R71 ;  /* 0x0000000405477224 */ /* 0x040fe200078e0247 */
[----:B-1----:R-:W-:Y:S01]  /*44f0*/  LOP3.LUT R251, R0, 0x1f2, RZ, 0xfc, !PT ;  /* 0x000001f200fb7812 */ /* 0x002fe200078efcff */
[--C-:B------:R-:W-:Y:S01]  /*4500*/  @!P2 IMAD.IADD R70, R70, 0x1, -R5.reuse ;  /* 0x000000014646a824 */ /* 0x100fe200078e0a05 */
[C---:B------:R-:W-:Y:S01]  /*4510*/  ISETP.GT.U32.AND P1, PT, R5.reuse, R69, PT ;  /* 0x000000450500720c */ /* 0x040fe20003f24070 */
[----:B------:R-:W-:Y:S01]  /*4520*/  @!P3 IMAD.IADD R68, R68, 0x1, -R5 ;  /* 0x000000014444b824 */ /* 0x000fe200078e0a05 */
[----:B------:R-:W-:Y:S01]  /*4530*/  LOP3.LUT R252, R0, 0x1f4, RZ, 0xfc, !PT ;  /* 0x000001f400fc7812 */ /* 0x000fe200078efcff */
[----:B------:R-:W-:Y:S01]  /*4540*/  IMAD.HI.U32 R3, R2, R72, RZ ;  /* 0x0000004802037227 */ /* 0x000fe200078e00ff */
[----:B------:R-:W-:-:S02]  /*4550*/  ISETP.GT.U32.AND P2, PT, R5, R70, PT ;  /* 0x000000460500720c */ /* 0x000fc40003f44070 */
[----:B------:R-:W-:Y:S01]  /*4560*/  ISETP.GT.U32.AND P3, PT, R5, R68, PT ;  /* 0x000000440500720c */ /* 0x000fe20003f64070 */
[----:B------:R-:W-:Y:S01]  /*4570*/  @!P0 IMAD.IADD R67, R67, 0x1, -R5 ;  /* 0x0000000143438824 */ /* 0x000fe200078e0a05 */
[C---:B--2---:R-:W-:Y:S01]  /*4580*/  LOP3.LUT R250, R0.reuse, 0x1f6, RZ, 0xfc, !PT ;  /* 0x000001f600fa7812 */ /* 0x044fe200078efcff */
[----:B------:R-:W-:Y:S01]  /*4590*/  IMAD.MOV R3, RZ, RZ, -R3 ;  /* 0x000000ffff037224 */ /* 0x000fe200078e0a03 */
[----:B---3--:R-:W-:Y:S01]  /*45a0*/  LOP3.LUT R8, R0, 0x1fa, RZ, 0xfc, !PT ;  /* 0x000001fa00087812 */ /* 0x008fe200078efcff */
[----:B------:R-:W-:Y:S01]  /*45b0*/  @!P4 IMAD.MOV R65, RZ, RZ, -R65 ;  /* 0x000000ffff41c224 */ /* 0x000fe200078e0a41 */
[C---:B------:R-:W-:Y:S01]  /*45c0*/  ISETP.GT.U32.AND P0, PT, R5.reuse, R67, PT ;  /* 0x000000430500720c */ /* 0x040fe20003f04070 */
[----:B------:R-:W-:Y:S01]  /*45d0*/  IMAD R72, R5, R3, R72 ;  /* 0x0000000305487224 */ /* 0x000fe200078e0248 */
[----:B------:R-:W-:Y:S01]  /*45e0*/  ISETP.GE.AND P4, PT, R73, RZ, PT ;  /* 0x000000ff4900720c */ /* 0x000fe20003f86270 */
[--C-:B------:R-:W-:Y:S01]  /*45f0*/  @!P1 IMAD.IADD R69, R69, 0x1, -R5.reuse ;  /* 0x0000000145459824 */ /* 0x100fe200078e0a05 */
[----:B------:R-:W-:Y:S01]  /*4600*/  IABS R73, R77 ;  /* 0x0000004d00497213 */ /* 0x000fe20000000000 */
[--C-:B------:R-:W-:Y:S01]  /*4610*/  @!P2 IMAD.IADD R70, R70, 0x1, -R5.reuse ;  /* 0x000000014646a824 */ /* 0x100fe200078e0a05 */
[C---:B------:R-:W-:Y:S01]  /*4620*/  ISETP.GT.U32.AND P2, PT, R5.reuse, R72, PT ;  /* 0x000000480500720c */ /* 0x040fe20003f44070 */
[----:B------:R-:W-:Y:S01]  /*4630*/  @!P3 IMAD.IADD R68, R68, 0x1, -R5 ;  /* 0x000000014444b824 */ /* 0x000fe200078e0a05 */
[----:B------:R-:W-:Y:S01]  /*4640*/  ISETP.GT.U32.AND P3, PT, R5, R71, PT ;  /* 0x000000470500720c */ /* 0x000fe20003f64070 */
[----:B------:R-:W-:Y:S01]  /*4650*/  IMAD.HI.U32 R4, R2, R73, RZ ;  /* 0x0000004902047227 */ /* 0x000fe200078e00ff */
[----:B------:R-:W-:-:S02]  /*4660*/  LOP3.LUT R3, R0, 0x96, RZ, 0xfc, !PT ;  /* 0x0000009600037812 */ /* 0x000fc400078efcff */
[----:B------:R-:W-:Y:S01]  /*4670*/  ISETP.GE.AND P1, PT, R77, RZ, PT ;  /* 0x000000ff4d00720c */ /* 0x000fe20003f26270 */
[----:B------:R-:W-:Y:S01]  /*4680*/  @!P0 IMAD.IADD R67, R67, 0x1, -R5 ;  /* 0x0000000143438824 */ /* 0x000fe200078e0a05 */
[----:B------:R-:W-:Y:S01]  /*4690*/  ISETP.GE.AND P0, PT, R74, RZ, PT ;  /* 0x000000ff4a00720c */ /* 0x000fe20003f06270 */
[----:B------:R-:W-:Y:S01]  /*46a0*/  IMAD.MOV R4, RZ, RZ, -R4 ;  /* 0x000000ffff047224 */ /* 0x000fe200078e0a04 */
[----:B------:R-:W-:Y:S01]  /*46b0*/  IABS R74, R3 ;  /* 0x00000003004a7213 */ /* 0x000fe20000000000 */
[----:B------:R-:W-:Y:S01]  /*46c0*/  @!P6 IMAD.MOV R67, RZ, RZ, -R67 ;  /* 0x000000ffff43e224 */ /* 0x000fe200078e0a43 */
[----:B------:R-:W-:Y:S01]  /*46d0*/  ISETP.GE.AND P6, PT, R75, RZ, PT ;  /* 0x000000ff4b00720c */ /* 0x000fe20003fc6270 */
[--C-:B------:R-:W-:Y:S01]  /*46e0*/  @!P2 IMAD.IADD R72, R72, 0x1, -R5.reuse ;  /* 0x000000014848a824 */ /* 0x100fe200078e0a05 */
[----:B------:R-:W-:Y:S01]  /*46f0*/  IABS R77, R79 ;  /* 0x0000004f004d7213 */ /* 0x000fe20000000000 */
[----:B------:R-:W-:Y:S01]  /*4700*/  @!P3 IMAD.IADD R71, R71, 0x1, -R5 ;  /* 0x000000014747b824 */ /* 0x000fe200078e0a05 */
[C---:B------:R-:W-:Y:S01]  /*4710*/  LOP3.LUT R7, R0.reuse, 0x1fc, RZ, 0xfc, !PT ;  /* 0x000001fc00077812 */ /* 0x040fe200078efcff */
[----:B------:R-:W-:Y:S01]  /*4720*/  IMAD R73, R5, R4, R73 ;  /* 0x0000000405497224 */ /* 0x000fe200078e0249 */
[----:B------:R-:W-:Y:S01]  /*4730*/  LOP3.LUT R4, R0, 0x98, RZ, 0xfc, !PT ;  /* 0x0000009800047812 */ /* 0x000fe200078efcff */
[----:B------:R-:W-:Y:S01]  /*4740*/  @!P4 IMAD.MOV R69, RZ, RZ, -R69 ;  /* 0x000000ffff45c224 */ /* 0x000fe200078e0a45 */
[----:B------:R-:W-:Y:S01]  /*4750*/  ISETP.GE.AND P4, PT, R3, RZ, PT ;  /* 0x000000ff0300720c */ /* 0x000fe20003f86270 */
[----:B------:R-:W-:Y:S01]  /*4760*/  IMAD.HI.U32 R3, R2, R74, RZ ;  /* 0x0000004a02037227 */ /* 0x000fe200078e00ff */
[----:B------:R-:W-:-:S02]  /*4770*/  ISETP.GT.U32.AND P2, PT, R5, R72, PT ;  /* 0x000000480500720c */ /* 0x000fc40003f44070 */
[C---:B------:R-:W-:Y:S01]  /*4780*/  ISETP.GT.U32.AND P3, PT, R5.reuse, R71, PT ;  /* 0x000000470500720c */ /* 0x040fe20003f64070 */
[----:B------:R-:W-:Y:S01]  /*4790*/  @!P0 IMAD.MOV R70, RZ, RZ, -R70 ;  /* 0x000000ffff468224 */ /* 0x000fe200078e0a46 */
[----:B------:R-:W-:Y:S01]  /*47a0*/  IABS R75, R4 ;  /* 0x00000004004b7213 */ /* 0x000fe20000000000 */
[----:B------:R-:W-:Y:S01]  /*47b0*/  IMAD.MOV R3, RZ, RZ, -R3 ;  /* 0x000000ffff037224 */ /* 0x000fe200078e0a03 */
[----:B------:R-:W-:Y:S01]  /*47c0*/  ISETP.GE.AND P0, PT, R4, RZ, PT ;  /* 0x000000ff0400720c */ /* 0x000fe20003f06270 */
[----:B------:R-:W-:Y:S01]  /*47d0*/  @!P5 IMAD.MOV R68, RZ, RZ, -R68 ;  /* 0x000000ffff44d224 */ /* 0x000fe200078e0a44 */
[----:B------:R-:W-:Y:S01]  /*47e0*/  ISETP.GE.AND P5, PT, R76, RZ, PT ;  /* 0x000000ff4c00720c */ /* 0x000fe20003fa6270 */
[----:B------:R-:W-:Y:S01]  /*47f0*/  IMAD.HI.U32 R4, R2, R75, RZ ;  /* 0x0000004b02047227 */ /* 0x000fe200078e00ff */
[----:B------:R-:W-:Y:S02]  /*4800*/  IABS R76, R78 ;  /* 0x0000004e004c7213 */ /* 0x000fe40000000000 */
[----:B----4-:R-:W-:Y:S01]  /*4810*/  IABS R10, R8 ;  /* 0x00000008000a7213 */ /* 0x010fe20000000000 */
[----:B------:R-:W-:Y:S01]  /*4820*/  IMAD R74, R5, R3, R74 ;  /* 0x00000003054a7224 */ /* 0x000fe200078e024a */
[----:B------:R-:W-:Y:S01]  /*4830*/  IABS R9, R7 ;  /* 0x0000000700097213 */ /* 0x000fe20000000000 */
[----:B------:R-:W-:-:S02]  /*4840*/  IMAD.MOV R4, RZ, RZ, -R4 ;  /* 0x000000ffff047224 */ /* 0x000fc400078e0a04 */
[--C-:B------:R-:W-:Y:S01]  /*4850*/  @!P2 IMAD.IADD R72, R72, 0x1, -R5.reuse ;  /* 0x000000014848a824 */ /* 0x100fe200078e0a05 */
[----:B------:R-:W-:Y:S01]  /*4860*/  ISETP.GT.U32.AND P2, PT, R5, R74, PT ;  /* 0x0000004a0500720c */ /* 0x000fe20003f44070 */
[----:B------:R-:W-:Y:S01]  /*4870*/  @!P3 IMAD.IADD R71, R71, 0x1, -R5 ;  /* 0x000000014747b824 */ /* 0x000fe200078e0a05 */
[C---:B------:R-:W-:Y:S01]  /*4880*/  ISETP.GT.U32.AND P3, PT, R5.reuse, R73, PT ;  /* 0x000000490500720c */ /* 0x040fe20003f64070 */
[C---:B------:R-:W-:Y:S02]  /*4890*/  IMAD R75, R5.reuse, R4, R75 ;  /* 0x00000004054b7224 */ /* 0x040fe400078e024b */
[----:B------:R-:W-:Y:S02]  /*48a0*/  @!P6 IMAD.MOV R71, RZ, RZ, -R71 ;  /* 0x000000ffff47e224 */ /* 0x000fe400078e0a47 */
[----:B------:R-:W-:Y:S01]  /*48b0*/  IMAD.HI.U32 R3, R2, R76, RZ ;  /* 0x0000004c02037227 */ /* 0x000fe200078e00ff */
[----:B------:R-:W-:-:S03]  /*48c0*/  ISETP.GT.U32.AND P6, PT, R5, R75, PT ;  /* 0x0000004b0500720c */ /* 0x000fc60003fc4070 */
[----:B------:R-:W-:Y:S02]  /*48d0*/  IMAD.MOV R3, RZ, RZ, -R3 ;  /* 0x000000ffff037224 */ /* 0x000fe400078e0a03 */
[--C-:B------:R-:W-:Y:S02]  /*48e0*/  @!P2 IMAD.IADD R74, R74, 0x1, -R5.reuse ;  /* 0x000000014a4aa824 */ /* 0x100fe400078e0a05 */
[--C-:B------:R-:W-:Y:S02]  /*48f0*/  @!P3 IMAD.IADD R73, R73, 0x1, -R5.reuse ;  /* 0x000000014949b824 */ /* 0x100fe400078e0a05 */
[----:B------:R-:W-:Y:S01]  /*4900*/  IMAD.HI.U32 R4, R2, R77, RZ ;  /* 0x0000004d02047227 */ /* 0x000fe200078e00ff */
[C---:B------:R-:W-:Y:S02]  /*4910*/  ISETP.GT.U32.AND P2, PT, R5.reuse, R74, PT ;  /* 0x0000004a0500720c */ /* 0x040fe40003f44070 */
[----:B------:R-:W-:Y:S01]  /*4920*/  ISETP.GT.U32.AND P3, PT, R5, R73, PT ;  /* 0x000000490500720c */ /* 0x000fe20003f64070 */
[----:B------:R-:W-:-:S02]  /*4930*/  @!P6 IMAD.IADD R75, R75, 0x1, -R5 ;  /* 0x000000014b4be824 */ /* 0x000fc400078e0a05 */
[----:B------:R-:W-:Y:S01]  /*4940*/  @!P5 IMAD.MOV R72, RZ, RZ, -R72 ;  /* 0x000000ffff48d224 */ /* 0x000fe200078e0a48 */
[----:B------:R-:W-:Y:S01]  /*4950*/  ISETP.GE.AND P5, PT, R78, RZ, PT ;  /* 0x000000ff4e00720c */ /* 0x000fe20003fa6270 */
[C---:B------:R-:W-:Y:S01]  /*4960*/  IMAD R76, R5.reuse, R3, R76 ;  /* 0x00000003054c7224 */ /* 0x040fe200078e024c */
[----:B------:R-:W-:Y:S01]  /*4970*/  ISETP.GT.U32.AND P6, PT, R5, R75, PT ;  /* 0x0000004b0500720c */ /* 0x000fe20003fc4070 */
[----:B------:R-:W-:Y:S01]  /*4980*/  IMAD.MOV R4, RZ, RZ, -R4 ;  /* 0x000000ffff047224 */ /* 0x000fe200078e0a04 */
[----:B------:R-:W-:Y:S01]  /*4990*/  IABS R78, R86 ;  /* 0x00000056004e7213 */ /* 0x000fe20000000000 */
[----:B------:R-:W-:-:S04]  /*49a0*/  IMAD.HI.U32 R240, R2, R234, RZ ;  /* 0x000000ea02f07227 */ /* 0x000fc800078e00ff */
[----:B------:R-:W-:Y:S01]  /*49b0*/  @!P2 IMAD.IADD R74, R74, 0x1, -R5 ;  /* 0x000000014a4aa824 */ /* 0x000fe200078e0a05 */
[C---:B------:R-:W-:Y:S01]  /*49c0*/  ISETP.GT.U32.AND P2, PT, R5.reuse, R76, PT ;  /* 0x0000004c0500720c */ /* 0x040fe20003f44070 */
[----:B------:R-:W-:Y:S02]  /*49d0*/  IMAD R77, R5, R4, R77 ;  /* 0x00000004054d7224 */ /* 0x000fe400078e024d */
[----:B------:R-:W-:-:S04]  /*49e0*/  IMAD.HI.U32 R3, R2, R78, RZ ;  /* 0x0000004e02037227 */ /* 0x000fc800078e00ff */
[--C-:B------:R-:W-:Y:S01]  /*49f0*/  @!P3 IMAD.IADD R73, R73, 0x1, -R5.reuse ;  /* 0x000000014949b824 */ /* 0x100fe200078e0a05 */
[----:B------:R-:W-:Y:S01]  /*4a00*/  ISETP.GE.AND P3, PT, R79, RZ, PT ;  /* 0x000000ff4f00720c */ /* 0x000fe20003f66270 */
[----:B------:R-:W-:Y:S01]  /*4a10*/  @!P6 IMAD.IADD R75, R75, 0x1, -R5 ;  /* 0x000000014b4be824 */ /* 0x000fe200078e0a05 */
[----:B------:R-:W-:Y:S01]  /*4a20*/  ISETP.GT.U32.AND P6, PT, R5, R77, PT ;  /* 0x0000004d0500720c */ /* 0x000fe20003fc4070 */
[----:B------:R-:W-:Y:S02]  /*4a30*/  IMAD.MOV R79, RZ, RZ, -R3 ;  /* 0x000000ffff4f7224 */ /* 0x000fe400078e0a03 */
[----:B------:R-:W-:-:S04]  /*4a40*/  IMAD.HI.U32 R3, R2, R81, RZ ;  /* 0x0000005102037227 */ /* 0x000fc800078e00ff */
[C---:B------:R-:W-:Y:S02]  /*4a50*/  IMAD R78, R5.reuse, R79, R78 ;  /* 0x0000004f054e7224 */ /* 0x040fe400078e024e */
[----:B------:R-:W-:Y:S02]  /*4a60*/  IMAD.MOV R82, RZ, RZ, -R3 ;  /* 0x000000ffff527224 */ /* 0x000fe400078e0a03 */
[----:B------:R-:W-:Y:S01]  /*4a70*/  @!P2 IMAD.IADD R76, R76, 0x1, -R5 ;  /* 0x000000014c4ca824 */ /* 0x000fe200078e0a05 */
[C---:B------:R-:W-:Y:S01]  /*4a80*/  ISETP.GT.U32.AND P2, PT, R5.reuse, R78, PT ;  /* 0x0000004e0500720c */ /* 0x040fe20003f44070 */
[----:B------:R-:W-:Y:S02]  /*4a90*/  IMAD R79, R5, R82, R81 ;  /* 0x00000052054f7224 */ /* 0x000fe400078e0251 */
[----:B------:R-:W-:-:S04]  /*4aa0*/  IMAD.HI.U32 R4, R2, R83, RZ ;  /* 0x0000005302047227 */ /* 0x000fc800078e00ff */
[----:B------:R-:W-:Y:S01]  /*4ab0*/  @!P6 IMAD.IADD R77, R77, 0x1, -R5 ;  /* 0x000000014d4de824 */ /* 0x000fe200078e0a05 */
[C---:B------:R-:W-:Y:S01]  /*4ac0*/  ISETP.GT.U32.AND P6, PT, R5.reuse, R79, PT ;  /* 0x0000004f0500720c */ /* 0x040fe20003fc4070 */
[----:B------:R-:W-:Y:S02]  /*4ad0*/  IMAD.MOV R4, RZ, RZ, -R4 ;  /* 0x000000ffff047224 */ /* 0x000fe400078e0a04 */
[----:B------:R-:W-:Y:S02]  /*4ae0*/  IMAD.MOV R81, RZ, RZ, -R80 ;  /* 0x000000ffff517224 */ /* 0x000fe400078e0a50 */
[C---:B------:R-:W-:Y:S01]  /*4af0*/  IMAD R80, R5.reuse, R4, R83 ;  /* 0x0000000405507224 */ /* 0x040fe200078e0253 */
[----:B------:R-:W-:Y:S01]  /*4b00*/  IABS R83, R91 ;  /* 0x0000005b00537213 */ /* 0x000fe20000000000 */
[----:B------:R-:W-:Y:S01]  /*4b10*/  @!P2 IMAD.IADD R78, R78, 0x1, -R5 ;  /* 0x000000014e4ea824 */ /* 0x000fe200078e0a05 */
[C---:B------:R-:W-:Y:S01]  /*4b20*/  ISETP.GT.U32.AND P2, PT, R5.reuse, R76, PT ;  /* 0x0000004c0500720c */ /* 0x040fe20003f44070 */
[----:B------:R-:W-:Y:S01]  /*4b30*/  @!P0 IMAD.MOV R75, RZ, RZ, -R75 ;  /* 0x000000ffff4b8224 */ /* 0x000fe200078e0a4b */
[----:B------:R-:W-:Y:S01]  /*4b40*/  ISETP.GT.U32.AND P0, PT, R5, R80, PT ;  /* 0x000000500500720c */ /* 0x000fe20003f04070 */
[----:B------:R-:W-:-:S04]  /*4b50*/  IMAD.HI.U32 R3, R2, R85, RZ ;  /* 0x0000005502037227 */ /* 0x000fc800078e00ff */
[----:B------:R-:W-:Y:S01]  /*4b60*/  @!P6 IMAD.IADD R79, R79, 0x1, -R5 ;  /* 0x000000014f4fe824 */ /* 0x000fe200078e0a05 */
[C---:B------:R-:W-:Y:S01]  /*4b70*/  ISETP.GT.U32.AND P6, PT, R5.reuse, R78, PT ;  /* 0x0000004e0500720c */ /* 0x040fe20003fc4070 */
[----:B------:R-:W-:Y:S01]  /*4b80*/  @!P1 IMAD.MOV R73, RZ, RZ, -R73 ;  /* 0x000000ffff499224 */ /* 0x000fe200078e0a49 */
[C---:B------:R-:W-:Y:S01]  /*4b90*/  ISETP.GT.U32.AND P1, PT, R5.reuse, R77, PT ;  /* 0x0000004d0500720c */ /* 0x040fe20003f24070 */
[----:B------:R-:W-:Y:S02]  /*4ba0*/  IMAD.MOV R82, RZ, RZ, -R3 ;  /* 0x000000ffff527224 */ /* 0x000fe400078e0a03 */
[----:B------:R-:W-:Y:S01]  /*4bb0*/  @!P4 IMAD.MOV R74, RZ, RZ, -R74 ;  /* 0x000000ffff4ac224 */ /* 0x000fe200078e0a4a */
[C---:B------:R-:W-:Y:S01]  /*4bc0*/  ISETP.GT.U32.AND P4, PT, R5.reuse, R79, PT ;  /* 0x0000004f0500720c */ /* 0x040fe20003f84070 */
[----:B------:R-:W-:Y:S01]  /*4bd0*/  IMAD R82, R5, R82, R85 ;  /* 0x0000005205527224 */ /* 0x000fe200078e0255 */
[----:B------:R-:W-:Y:S01]  /*4be0*/  IABS R85, R92 ;  /* 0x0000005c00557213 */ /* 0x000fe20000000000 */
[----:B------:R-:W-:-:S02]  /*4bf0*/  @!P2 IMAD.IADD R76, R76, 0x1, -R5 ;  /* 0x000000014c4ca824 */ /* 0x000fc400078e0a05 */
[----:B------:R-:W-:Y:S01]  /*4c00*/  @!P0 IMAD.IADD R80, R80, 0x1, -R5 ;  /* 0x0000000150508824 */ /* 0x000fe200078e0a05 */
[----:B------:R-:W-:Y:S01]  /*4c10*/  ISETP.GE.AND P0, PT, R88, RZ, PT ;  /* 0x000000ff5800720c */ /* 0x000fe20003f06270 */
[----:B------:R-:W-:Y:S01]  /*4c20*/  @!P5 IMAD.MOV R76, RZ, RZ, -R76 ;  /* 0x000000ffff4cd224 */ /* 0x000fe200078e0a4c */
[----:B------:R-:W-:Y:S01]  /*4c30*/  LOP3.LUT R88, R0, 0xae, RZ, 0xfc, !PT ;  /* 0x000000ae00587812 */ /* 0x000fe200078efcff */
[----:B------:R-:W-:Y:S01]  /*4c40*/  IMAD.HI.U32 R3, R2, R83, RZ ;  /* 0x0000005302037227 */ /* 0x000fe200078e00ff */
[----:B------:R-:W-:-:S03]  /*4c50*/  ISETP.GT.U32.AND P5, PT, R5, R80, PT ;  /* 0x000000500500720c */ /* 0x000fc60003fa4070 */
[----:B------:R-:W-:Y:S01]  /*4c60*/  @!P6 IMAD.IADD R78, R78, 0x1, -R5 ;  /* 0x000000014e4ee824 */ /* 0x000fe200078e0a05 */
[----:B------:R-:W-:Y:S01]  /*4c70*/  ISETP.GT.U32.AND P6, PT, R5, R82, PT ;  /* 0x000000520500720c */ /* 0x000fe20003fc4070 */
[----:B------:R-:W-:-:S04]  /*4c80*/  IMAD.HI.U32 R4, R2, R85, RZ ;  /* 0x0000005502047227 */ /* 0x000fc800078e00ff */
[----:B------:R-:W-:Y:S02]  /*4c90*/  IMAD R81, R5, R81, R84 ;  /* 0x0000005105517224 */ /* 0x000fe400078e0254 */
[----:B------:R-:W-:Y:S01]  /*4ca0*/  @!P1 IMAD.IADD R77, R77, 0x1, -R5 ;  /* 0x000000014d4d9824 */ /* 0x000fe200078e0a05 */
[----:B------:R-:W-:Y:S01]  /*4cb0*/  ISETP.GE.AND P1, PT, R86, RZ, PT ;  /* 0x000000ff5600720c */ /* 0x000fe20003f26270 */
[----:B------:R-:W-:Y:S01]  /*4cc0*/  IMAD.MOV R84, RZ, RZ, -R3 ;  /* 0x000000ffff547224 */ /* 0x000fe200078e0a03 */
[----:B------:R-:W-:Y:S01]  /*4cd0*/  ISETP.GT.U32.AND P2, PT, R5, R81, PT ;  /* 0x000000510500720c */ /* 0x000fe20003f44070 */
[----:B------:R-:W-:Y:S02]  /*4ce0*/  IMAD.MOV R4, RZ, RZ, -R4 ;  /* 0x000000ffff047224 */ /* 0x000fe400078e0a04 */
[----:B------:R-:W-:Y:S01]  /*4cf0*/  @!P4 IMAD.IADD R79, R79, 0x1, -R5 ;  /* 0x000000014f4fc824 */ /* 0x000fe200078e0a05 */
[----:B------:R-:W-:Y:S01]  /*4d00*/  ISETP.GE.AND P4, PT, R87, RZ, PT ;  /* 0x000000ff5700720c */ /* 0x000fe20003f86270 */
[C---:B------:R-:W-:Y:S01]  /*4d10*/  IMAD R83, R5.reuse, R84, R83 ;  /* 0x0000005405537224 */ /* 0x040fe200078e0253 */
[----:B------:R-:W-:Y:S01]  /*4d20*/  IABS R87, R88 ;  /* 0x0000005800577213 */ /* 0x000fe20000000000 */
[----:B------:R-:W-:Y:S01]  /*4d30*/  IMAD R84, R5, R4, R85 ;  /* 0x0000000405547224 */ /* 0x000fe200078e0255 */
[----:B------:R-:W-:Y:S01]  /*4d40*/  LOP3.LUT R4, R0, 0xac, RZ, 0xfc, !PT ;  /* 0x000000ac00047812 */ /* 0x000fe200078efcff */
[----:B------:R-:W-:-:S02]  /*4d50*/  @!P5 IMAD.IADD R80, R80, 0x1, -R5 ;  /* 0x000000015050d824 */ /* 0x000fc400078e0a05 */
[--C-:B------:R-:W-:Y:S01]  /*4d60*/  @!P6 IMAD.IADD R82, R82, 0x1, -R5.reuse ;  /* 0x000000015252e824 */ /* 0x100fe200078e0a05 */
[C---:B------:R-:W-:Y:S01]  /*4d70*/  ISETP.GT.U32.AND P5, PT, R5.reuse, R84, PT ;  /* 0x000000540500720c */ /* 0x040fe20003fa4070 */
[----:B------:R-:W-:Y:S01]  /*4d80*/  @!P1 IMAD.MOV R78, RZ, RZ, -R78 ;  /* 0x000000ffff4e9224 */ /* 0x000fe200078e0a4e */
[----:B------:R-:W-:Y:S01]  /*4d90*/  ISETP.GT.U32.AND P1, PT, R5, R83, PT ;  /* 0x000000530500720c */ /* 0x000fe20003f24070 */
[----:B------:R-:W-:Y:S01]  /*4da0*/  @!P2 IMAD.IADD R81, R81, 0x1, -R5 ;  /* 0x000000015151a824 */ /* 0x000fe200078e0a05 */
[C---:B------:R-:W-:Y:S01]  /*4db0*/  ISETP.GT.U32.AND P6, PT, R5.reuse, R82, PT ;  /* 0x000000520500720c */ /* 0x040fe20003fc4070 */
[----:B------:R-:W-:Y:S01]  /*4dc0*/  @!P4 IMAD.MOV R79, RZ, RZ, -R79 ;  /* 0x000000ffff4fc224 */ /* 0x000fe200078e0a4f */
[----:B------:R-:W-:Y:S01]  /*4dd0*/  IABS R85, R4 ;  /* 0x0000000400557213 */ /* 0x000fe20000000000 */
[----:B------:R-:W-:Y:S01]  /*4de0*/  @!P3 IMAD.MOV R77, RZ, RZ, -R77 ;  /* 0x000000ffff4db224 */ /* 0x000fe200078e0a4d */
[----:B------:R-:W-:Y:S01]  /*4df0*/  ISETP.GE.AND P4, PT, R90, RZ, PT ;  /* 0x000000ff5a00720c */ /* 0x000fe20003f86270 */
[----:B------:R-:W-:Y:S01]  /*4e00*/  @!P0 IMAD.MOV R80, RZ, RZ, -R80 ;  /* 0x000000ffff508224 */ /* 0x000fe200078e0a50 */
[----:B------:R-:W-:Y:S01]  /*4e10*/  ISETP.GT.U32.AND P3, PT, R5, R81, PT ;  /* 0x000000510500720c */ /* 0x000fe20003f64070 */
[----:B------:R-:W-:Y:S01]  /*4e20*/  IMAD.HI.U32 R3, R2, R85, RZ ;  /* 0x0000005502037227 */ /* 0x000fe200078e00ff */
[----:B------:R-:W-:-:S03]  /*4e30*/  ISETP.GE.AND P2, PT, R89, RZ, PT ;  /* 0x000000ff5900720c */ /* 0x000fc60003f46270 */
[----:B------:R-:W-:Y:S02]  /*4e40*/  @!P5 IMAD.IADD R84, R84, 0x1, -R5 ;  /* 0x000000015454d824 */ /* 0x000fe400078e0a05 */
[----:B------:R-:W-:Y:S01]  /*4e50*/  IMAD.MOV R86, RZ, RZ, -R3 ;  /* 0x000000ffff567224 */ /* 0x000fe200078e0a03 */
[----:B------:R-:W-:Y:S01]  /*4e60*/  LOP3.LUT R3, R0, 0xb0, RZ, 0xfc, !PT ;  /* 0x000000b000037812 */ /* 0x000fe200078efcff */
[--C-:B------:R-:W-:Y:S01]  /*4e70*/  @!P1 IMAD.IADD R83, R83, 0x1, -R5.reuse ;  /* 0x0000000153539824 */ /* 0x100fe200078e0a05 */
[----:B------:R-:W-:Y:S01]  /*4e80*/  ISETP.GE.AND P1, PT, R4, RZ, PT ;  /* 0x000000ff0400720c */ /* 0x000fe20003f26270 */
[----:B------:R-:W-:Y:S01]  /*4e90*/  @!P6 IMAD.IADD R82, R82, 0x1, -R5 ;  /* 0x000000015252e824 */ /* 0x000fe200078e0a05 */
[C---:B------:R-:W-:Y:S01]  /*4ea0*/  ISETP.GT.U32.AND P5, PT, R5.reuse, R84, PT ;  /* 0x000000540500720c */ /* 0x040fe20003fa4070 */
[C---:B------:R-:W-:Y:S01]  /*4eb0*/  IMAD R85, R5.reuse, R86, R85 ;  /* 0x0000005605557224 */ /* 0x040fe200078e0255 */
[----:B------:R-:W-:Y:S01]  /*4ec0*/  ISETP.GT.U32.AND P0, PT, R5, R83, PT ;  /* 0x000000530500720c */ /* 0x000fe20003f04070 */
[----:B------:R-:W-:Y:S01]  /*4ed0*/  IMAD.HI.U32 R4, R2, R87, RZ ;  /* 0x0000005702047227 */ /* 0x000fe200078e00ff */
[----:B------:R-:W-:-:S02]  /*4ee0*/  ISETP.GE.AND P6, PT, R92, RZ, PT ;  /* 0x000000ff5c00720c */ /* 0x000fc40003fc6270 */
[C---:B------:R-:W-:Y:S01]  /*4ef0*/  LOP3.LUT R92, R0.reuse, 0xb4, RZ, 0xfc, !PT ;  /* 0x000000b4005c7812 */ /* 0x040fe200078efcff */
[----:B------:R-:W-:Y:S01]  /*4f00*/  @!P4 IMAD.MOV R82, RZ, RZ, -R82 ;  /* 0x000000ffff52c224 */ /* 0x000fe200078e0a52 */
[----:B------:R-:W-:Y:S01]  /*4f10*/  ISETP.GT.U32.AND P4, PT, R5, R85, PT ;  /* 0x000000550500720c */ /* 0x000fe20003f84070 */
[----:B------:R-:W-:Y:S02]  /*4f20*/  IMAD.MOV R4, RZ, RZ, -R4 ;  /* 0x000000ffff047224 */ /* 0x000fe400078e0a04 */
[----:B------:R-:W-:Y:S01]  /*4f30*/  @!P3 IMAD.IADD R81, R81, 0x1, -R5 ;  /* 0x000000015151b824 */ /* 0x000fe200078e0a05 */
[----:B------:R-:W-:Y:S01]  /*4f40*/  ISETP.GE.AND P3, PT, R91, RZ, PT ;  /* 0x000000ff5b00720c */ /* 0x000fe20003f66270 */
[----:B------:R-:W-:Y:S01]  /*4f50*/  IMAD R86, R5, R4, R87 ;  /* 0x0000000405567224 */ /* 0x000fe200078e0257 */
[----:B------:R-:W-:Y:S01]  /*4f60*/  LOP3.LUT R4, R0, 0xb2, RZ, 0xfc, !PT ;  /* 0x000000b200047812 */ /* 0x000fe200078efcff */
[--C-:B------:R-:W-:Y:S01]  /*4f70*/  @!P5 IMAD.IADD R84, R84, 0x1, -R5.reuse ;  /* 0x000000015454d824 */ /* 0x100fe200078e0a05 */
[----:B------:R-:W-:Y:S01]  /*4f80*/  IABS R87, R3 ;  /* 0x0000000300577213 */ /* 0x000fe20000000000 */
[----:B------:R-:W-:Y:S01]  /*4f90*/  @!P0 IMAD.IADD R83, R83, 0x1, -R5 ;  /* 0x0000000153538824 */ /* 0x000fe200078e0a05 */
[----:B------:R-:W-:Y:S01]  /*4fa0*/  ISETP.GT.U32.AND P5, PT, R5, R86, PT ;  /* 0x000000560500720c */ /* 0x000fe20003fa4070 */
[----:B------:R-:W-:Y:S01]  /*4fb0*/  @!P2 IMAD.MOV R81, RZ, RZ, -R81 ;  /* 0x000000ffff51a224 */ /* 0x000fe200078e0a51 */
[----:B------:R-:W-:Y:S01]  /*4fc0*/  ISETP.GE.AND P0, PT, R3, RZ, PT ;  /* 0x000000ff0300720c */ /* 0x000fe20003f06270 */
[----:B------:R-:W-:Y:S01]  /*4fd0*/  @!P4 IMAD.IADD R85, R85, 0x1, -R5 ;  /* 0x000000015555c824 */ /* 0x000fe200078e0a05 */
[----:B------:R-:W-:Y:S01]  /*4fe0*/  IABS R89, R4 ;  /* 0x0000000400597213 */ /* 0x000fe20000000000 */
[----:B------:R-:W-:Y:S01]  /*4ff0*/  IMAD.HI.U32 R3, R2, R87, RZ ;  /* 0x0000005702037227 */ /* 0x000fe200078e00ff */
[----:B------:R-:W-:-:S02]  /*5000*/  IABS R91, R92 ;  /* 0x0000005c005b7213 */ /* 0x000fc40000000000 */
[----:B------:R-:W-:Y:S01]  /*5010*/  ISETP.GT.U32.AND P4, PT, R5, R85, PT ;  /* 0x000000550500720c */ /* 0x000fe20003f84070 */
[----:B------:R-:W-:Y:S01]  /*5020*/  @!P3 IMAD.MOV R83, RZ, RZ, -R83 ;  /* 0x000000ffff53b224 */ /* 0x000fe200078e0a53 */
[----:B------:R-:W-:Y:S01]  /*5030*/  ISETP.GE.AND P3, PT, R4, RZ, PT ;  /* 0x000000ff0400720c */ /* 0x000fe20003f66270 */
[----:B------:R-:W-:Y:S01]  /*5040*/  IMAD.HI.U32 R4, R2, R89, RZ ;  /* 0x0000005902047227 */ /* 0x000fe200078e00ff */
[----:B------:R-:W-:-:S03]  /*5050*/  ISETP.GE.AND P2, PT, R88, RZ, PT ;  /* 0x000000ff5800720c */ /* 0x000fc60003f46270 */
[----:B------:R-:W-:Y:S02]  /*5060*/  @!P5 IMAD.IADD R86, R86, 0x1, -R5 ;  /* 0x000000015656d824 */ /* 0x000fe400078e0a05 */
[----:B------:R-:W-:Y:S02]  /*5070*/  IMAD.MOV R90, RZ, RZ, -R3 ;  /* 0x000000ffff5a7224 */ /* 0x000fe400078e0a03 */
[----:B------:R-:W-:Y:S01]  /*5080*/  IMAD.HI.U32 R88, R2, R91, RZ ;  /* 0x0000005b02587227 */ /* 0x000fe200078e00ff */
[----:B------:R-:W-:-:S03]  /*5090*/  ISETP.GT.U32.AND P5, PT, R5, R86, PT ;  /* 0x000000560500720c */ /* 0x000fc60003fa4070 */
[----:B------:R-:W-:Y:S02]  /*50a0*/  IMAD.MOV R4, RZ, RZ, -R4 ;  /* 0x000000ffff047224 */ /* 0x000fe400078e0a04 */
[C---:B------:R-:W-:Y:S02]  /*50b0*/  IMAD R87, R5.reuse, R90, R87 ;  /* 0x0000005a05577224 */ /* 0x040fe400078e0257 */
[----:B------:R-:W-:Y:S02]  /*50c0*/  IMAD.MOV R90, RZ, RZ, -R88 ;  /* 0x000000ffff5a7224 */ /* 0x000fe400078e0a58 */
[----:B------:R-:W-:Y:S01]  /*50d0*/  IMAD R88, R5, R4, R89 ;  /* 0x0000000405587224 */ /* 0x000fe200078e0259 */
[----:B------:R-:W-:Y:S01]  /*50e0*/  LOP3.LUT R4, R0, 0xb6, RZ, 0xfc, !PT ;  /* 0x000000b600047812 */ /* 0x000fe200078efcff */
[----:B------:R-:W-:Y:S01]  /*50f0*/  @!P4 IMAD.IADD R85, R85, 0x1, -R5 ;  /* 0x000000015555c824 */ /* 0x000fe200078e0a05 */
[C---:B------:R-:W-:Y:S01]  /*5100*/  ISETP.GT.U32.AND P4, PT, R5.reuse, R87, PT ;  /* 0x000000570500720c */ /* 0x040fe20003f84070 */
[C---:B------:R-:W-:Y:S01]  /*5110*/  IMAD R89, R5.reuse, R90, R91 ;  /* 0x0000005a05597224 */ /* 0x040fe200078e025b */
[----:B------:R-:W-:Y:S01]  /*5120*/  IABS R90, R4 ;  /* 0x00000004005a7213 */ /* 0x000fe20000000000 */
[----:B------:R-:W-:Y:S01]  /*5130*/  @!P1 IMAD.MOV R85, RZ, RZ, -R85 ;  /* 0x000000ffff559224 */ /* 0x000fe200078e0a55 */
[----:B------:R-:W-:Y:S01]  /*5140*/  IABS R91, R96 ;  /* 0x00000060005b7213 */ /* 0x000fe20000000000 */
[----:B------:R-:W-:Y:S01]  /*5150*/  @!P5 IMAD.IADD R86, R86, 0x1, -R5 ;  /* 0x000000015656d824 */ /* 0x000fe200078e0a05 */
[C---:B------:R-:W-:Y:S01]  /*5160*/  ISETP.GT.U32.AND P1, PT, R5.reuse, R89, PT ;  /* 0x000000590500720c */ /* 0x040fe20003f24070 */
[----:B------:R-:W-:Y:S01]  /*5170*/  IMAD.HI.U32 R3, R2, R90, RZ ;  /* 0x0000005a02037227 */ /* 0x000fe200078e00ff */
[----:B------:R-:W-:-:S03]  /*5180*/  ISETP.GT.U32.AND P5, PT, R5, R88, PT ;  /* 0x000000580500720c */ /* 0x000fc60003fa4070 */
[----:B------:R-:W-:Y:S02]  /*5190*/  IMAD.MOV R3, RZ, RZ, -R3 ;  /* 0x000000ffff037224 */ /* 0x000fe400078e0a03 */
[--C-:B------:R-:W-:Y:S02]  /*51a0*/  @!P4 IMAD.IADD R87, R87, 0x1, -R5.reuse ;  /* 0x000000015757c824 */ /* 0x100fe400078e0a05 */
[C---:B------:R-:W-:Y:S02]  /*51b0*/  IMAD R90, R5.reuse, R3, R90 ;  /* 0x00000003055a7224 */ /* 0x040fe400078e025a */
[----:B------:R-:W-:Y:S01]  /*51c0*/  @!P2 IMAD.MOV R86, RZ, RZ, -R86 ;  /* 0x000000ffff56a224 */ /* 0x000fe200078e0a56 */
[----:B------:R-:W-:Y:S01]  /*51d0*/  ISETP.GT.U32.AND P4, PT, R5, R87, PT ;  /* 0x000000570500720c */ /* 0x000fe20003f84070 */
[----:B------:R-:W-:Y:S01]  /*51e0*/  @!P1 IMAD.IADD R89, R89, 0x1, -R5 ;  /* 0x0000000159599824 */ /* 0x000fe200078e0a05 */
[----:B------:R-:W-:Y:S01]  /*51f0*/  ISETP.GE.AND P2, PT, R4, RZ, PT ;  /* 0x000000ff0400720c */ /* 0x000fe20003f46270 */
[----:B------:R-:W-:-:S03]  /*5200*/  IMAD.HI.U32 R3, R2, R91, RZ ;  /* 0x0000005b02037227 */ /* 0x000fc600078e00ff */
[----:B------:R-:W-:Y:S01]  /*5210*/  ISETP.GT.U32.AND P1, PT, R5, R89, PT ;  /* 0x000000590500720c */ /* 0x000fe20003f24070 */
[----:B------:R-:W-:Y:S02]  /*5220*/  @!P5 IMAD.IADD R88, R88, 0x1, -R5 ;  /* 0x000000015858d824 */ /* 0x000fe400078e0a05 */
[----:B------:R-:W-:-:S03]  /*5230*/  IMAD.HI.U32 R4, R2, R93, RZ ;  /* 0x0000005d02047227 */ /* 0x000fc600078e00ff */
[----:B------:R-:W-:Y:S01]  /*5240*/  ISETP.GT.U32.AND P5, PT, R5, R88, PT ;  /* 0x000000580500720c */ /* 0x000fe20003fa4070 */
[----:B------:R-:W-:Y:S01]  /*5250*/  @!P6 IMAD.MOV R84, RZ, RZ, -R84 ;  /* 0x000000ffff54e224 */ /* 0x000fe200078e0a54 */
[----:B------:R-:W-:Y:S01]  /*5260*/  ISETP.GE.AND P6, PT, R92, RZ, PT ;  /* 0x000000ff5c00720c */ /* 0x000fe20003fc6270 */
[----:B------:R-:W-:Y:S02]  /*5270*/  IMAD.MOV R94, RZ, RZ, -R3 ;  /* 0x000000ffff5e7224 */ /* 0x000fe400078e0a03 */
[----:B------:R-:W-:-:S04]  /*5280*/  IMAD.HI.U32 R92, R2, R95, RZ ;  /* 0x0000005f025c7227 */ /* 0x000fc800078e00ff */
[----:B------:R-:W-:Y:S02]  /*5290*/  IMAD.MOV R4, RZ, RZ, -R4 ;  /* 0x000000ffff047224 */ /* 0x000fe400078e0a04 */
[C---:B------:R-:W-:Y:S02]  /*52a0*/  IMAD R91, R5.reuse, R94, R91 ;  /* 0x0000005e055b7224 */ /* 0x040fe400078e025b */
[----:B------:R-:W-:Y:S02]  /*52b0*/  IMAD.MOV R94, RZ, RZ, -R92 ;  /* 0x000000ffff5e7224 */ /* 0x000fe400078e0a5c */
[----:B------:R-:W-:Y:S01]  /*52c0*/  IMAD R92, R5, R4, R93 ;  /* 0x00000004055c7224 */ /* 0x000fe200078e025d */
[----:B------:R-:W-:Y:S01]  /*52d0*/  LOP3.LUT R4, R0, 0xbe, RZ, 0xfc, !PT ;  /* 0x000000be00047812 */ /* 0x000fe200078efcff */
[----:B------:R-:W-:Y:S01]  /*52e0*/  @!P4 IMAD.IADD R87, R87, 0x1, -R5 ;  /* 0x000000015757c824 */ /* 0x000fe200078e0a05 */
[C---:B------:R-:W-:Y:S01]  /*52f0*/  ISETP.GT.U32.AND P4, PT, R5.reuse, R90, PT ;  /* 0x0000005a0500720c */ /* 0x040fe20003f84070 */
[----:B------:R-:W-:Y:S01]  /*5300*/  IMAD R93, R5, R94, R95 ;  /* 0x0000005e055d7224 */ /* 0x000fe200078e025f */
        /* <DEDUP_REMOVED lines=9> */
[----:B------:R-:W-:Y:S01]  /*53a0*/  @!P3 IMAD.MOV R88, RZ, RZ, -R88 ;  /* 0x000000ffff58b224 */ /* 0x000fe200078e0a58 */
[----:B------:R-:W-:Y:S01]  /*53b0*/  ISETP.GE.AND P3, PT, R97, RZ, PT ;  /* 0x000000ff6100720c */ /* 0x000fe20003f66270 */
[----:B------:R-:W-:Y:S01]  /*53c0*/  IMAD.HI.U32 R3, R2, R94, RZ ;  /* 0x0000005e02037227 */ /* 0x000fe200078e00ff */
[----:B------:R-:W-:-:S02]  /*53d0*/  LOP3.LUT R97, R0, 0xc0, RZ, 0xfc, !PT ;  /* 0x000000c000617812 */ /* 0x000fc400078efcff */
[----:B------:R-:W-:Y:S01]  /*53e0*/  IABS R96, R100 ;  /* 0x0000006400607213 */ /* 0x000fe20000000000 */
[--C-:B------:R-:W-:Y:S01]  /*53f0*/  @!P4 IMAD.IADD R90, R90, 0x1, -R5.reuse ;  /* 0x000000015a5ac824 */ /* 0x100fe200078e0a05 */
[----:B------:R-:W-:Y:S01]  /*5400*/  IABS R95, R97 ;  /* 0x00000061005f7213 */ /* 0x000fe20000000000 */
[----:B------:R-:W-:Y:S02]  /*5410*/  @!P1 IMAD.IADD R92, R92, 0x1, -R5 ;  /* 0x000000015c5c9824 */ /* 0x000fe400078e0a05 */
[----:B------:R-:W-:Y:S01]  /*5420*/  IMAD.MOV R3, RZ, RZ, -R3 ;  /* 0x000000ffff037224 */ /* 0x000fe200078e0a03 */
[----:B------:R-:W-:Y:S01]  /*5430*/  ISETP.GT.U32.AND P4, PT, R5, R90, PT ;  /* 0x0000005a0500720c */ /* 0x000fe20003f84070 */
[----:B------:R-:W-:Y:S01]  /*5440*/  @!P6 IMAD.IADD R93, R93, 0x1, -R5 ;  /* 0x000000015d5de824 */ /* 0x000fe200078e0a05 */
[C---:B------:R-:W-:Y:S01]  /*5450*/  ISETP.GT.U32.AND P6, PT, R5.reuse, R92, PT ;  /* 0x0000005c0500720c */ /* 0x040fe20003fc4070 */
[----:B------:R-:W-:Y:S02]  /*5460*/  IMAD R94, R5, R3, R94 ;  /* 0x00000003055e7224 */ /* 0x000fe400078e025e */
[----:B------:R-:W-:-:S04]  /*5470*/  IMAD.HI.U32 R3, R2, R95, RZ ;  /* 0x0000005f02037227 */ /* 0x000fc800078e00ff */
[----:B------:R-:W-:Y:S01]  /*5480*/  @!P0 IMAD.IADD R91, R91, 0x1, -R5 ;  /* 0x000000015b5b8824 */ /* 0x000fe200078e0a05 */
[----:B------:R-:W-:Y:S01]  /*5490*/  ISETP.GE.AND P0, PT, R4, RZ, PT ;  /* 0x000000ff0400720c */ /* 0x000fe20003f06270 */
[----:B------:R-:W-:Y:S02]  /*54a0*/  IMAD.MOV R4, RZ, RZ, -R3 ;  /* 0x000000ffff047224 */ /* 0x000fe400078e0a03 */
[----:B------:R-:W-:Y:S01]  /*54b0*/  @!P4 IMAD.IADD R90, R90, 0x1, -R5 ;  /* 0x000000015a5ac824 */ /* 0x000fe200078e0a05 */
[C---:B------:R-:W-:Y:S01]  /*54c0*/  ISETP.GT.U32.AND P1, PT, R5.reuse, R91, PT ;  /* 0x0000005b0500720c */ /* 0x040fe20003f24070 */
[C---:B------:R-:W-:Y:S01]  /*54d0*/  IMAD R95, R5.reuse, R4, R95 ;  /* 0x00000004055f7224 */ /* 0x040fe200078e025f */
[----:B------:R-:W-:Y:S01]  /*54e0*/  ISETP.GE.AND P4, PT, R98, RZ, PT ;  /* 0x000000ff6200720c */ /* 0x000fe20003f86270 */
[----:B------:R-:W-:Y:S01]  /*54f0*/  @!P6 IMAD.IADD R92, R92, 0x1, -R5 ;  /* 0x000000015c5ce824 */ /* 0x000fe200078e0a05 */
[----:B------:R-:W-:Y:S01]  /*5500*/  @!P2 IADD3 R90, -R90, RZ, RZ ;  /* 0x000000ff5a5aa210 */ /* 0x000fe20007ffe1ff */
[----:B------:R-:W-:Y:S01]  /*5510*/  IMAD.HI.U32 R3, R2, R96, RZ ;  /* 0x0000006002037227 */ /* 0x000fe200078e00ff */
[----:B------:R-:W-:-:S02]  /*5520*/  ISETP.GT.U32.AND P6, PT, R5, R95, PT ;  /* 0x0000005f0500720c */ /* 0x000fc40003fc4070 */
[----:B------:R-:W-:Y:S01]  /*5530*/  ISETP.GT.U32.AND P2, PT, R5, R93, PT ;  /* 0x0000005d0500720c */ /* 0x000fe20003f44070 */
[----:B------:R-:W-:Y:S01]  /*5540*/  IMAD.MOV R3, RZ, RZ, -R3 ;  /* 0x000000ffff037224 */ /* 0x000fe200078e0a03 */
[----:B------:R-:W-:Y:S01]  /*5550*/  IABS R98, R101 ;  /* 0x0000006500627213 */ /* 0x000fe20000000000 */
[----:B------:R-:W-:Y:S02]  /*5560*/  @!P3 IMAD.MOV R92, RZ, RZ, -R92 ;  /* 0x000000ffff5cb224 */ /* 0x000fe400078e0a5c */
[----:B------:R-:W-:Y:S01]  /*5570*/  @!P1 IMAD.IADD R91, R91, 0x1, -R5 ;  /* 0x000000015b5b9824 */ /* 0x000fe200078e0a05 */
[----:B------:R-:W-:Y:S01]  /*5580*/  ISETP.GT.U32.AND P1, PT, R5, R94, PT ;  /* 0x0000005e0500720c */ /* 0x000fe20003f24070 */
[----:B------:R-:W-:-:S04]  /*5590*/  IMAD.HI.U32 R4, R2, R98, RZ ;  /* 0x0000006202047227 */ /* 0x000fc800078e00ff */
[--C-:B------:R-:W-:Y:S02]  /*55a0*/  @!P6 IMAD.IADD R95, R95, 0x1, -R5.reuse ;  /* 0x000000015f5fe824 */ /* 0x100fe400078e0a05 */
[----:B------:R-:W-:Y:S01]  /*55b0*/  @!P2 IMAD.IADD R93, R93, 0x1, -R5 ;  /* 0x000000015d5da824 */ /* 0x000fe200078e0a05 */
[----:B------:R-:W-:Y:S01]  /*55c0*/  ISETP.GE.AND P2, PT, R97, RZ, PT ;  /* 0x000000ff6100720c */ /* 0x000fe20003f46270 */
[----:B------:R-:W-:Y:S01]  /*55d0*/  IMAD.HI.U32 R97, R2, R99, RZ ;  /* 0x0000006302617227 */ /* 0x000fe200078e00ff */
[----:B------:R-:W-:-:S03]  /*55e0*/  ISETP.GT.U32.AND P6, PT, R5, R95, PT ;  /* 0x0000005f0500720c */ /* 0x000fc60003fc4070 */
[----:B------:R-:W-:Y:S02]  /*55f0*/  IMAD.MOV R4, RZ, RZ, -R4 ;  /* 0x000000ffff047224 */ /* 0x000fe400078e0a04 */
[C---:B------:R-:W-:Y:S02]  /*5600*/  IMAD R96, R5.reuse, R3, R96 ;  /* 0x0000000305607224 */ /* 0x040fe400078e0260 */
[----:B------:R-:W-:Y:S01]  /*5610*/  @!P1 IMAD.IADD R94, R94, 0x1, -R5 ;  /* 0x000000015e5e9824 */ /* 0x000fe200078e0a05 */
[----:B------:R-:W-:Y:S01]  /*5620*/  ISETP.GE.AND P1, PT, R100, RZ, PT ;  /* 0x000000ff6400720c */ /* 0x000fe20003f26270 */
[----:B------:R-:W-:Y:S01]  /*5630*/  IMAD.MOV R100, RZ, RZ, -R97 ;  /* 0x000000ffff647224 */ /* 0x000fe200078e0a61 */
[C---:B------:R-:W-:Y:S01]  /*5640*/  ISETP.GT.U32.AND P3, PT, R5.reuse, R96, PT ;  /* 0x000000600500720c */ /* 0x040fe20003f64070 */
[C---:B------:R-:W-:Y:S02]  /*5650*/  IMAD R97, R5.reuse, R4, R98 ;  /* 0x0000000405617224 */ /* 0x040fe400078e0262 */
[C---:B------:R-:W-:Y:S01]  /*5660*/  IMAD R98, R5.reuse, R100, R99 ;  /* 0x0000006405627224 */ /* 0x040fe200078e0263 */
[----:B------:R-:W-:Y:S01]  /*5670*/  IABS R99, R103 ;  /* 0x0000006700637213 */ /* 0x000fe20000000000 */
[----:B------:R-:W-:Y:S01]  /*5680*/  @!P4 IMAD.MOV R93, RZ, RZ, -R93 ;  /* 0x000000ffff5dc224 */ /* 0x000fe200078e0a5d */
[----:B------:R-:W-:Y:S01]  /*5690*/  ISETP.GT.U32.AND P4, PT, R5, R97, PT ;  /* 0x000000610500720c */ /* 0x000fe20003f84070 */
[----:B------:R-:W-:Y:S01]  /*56a0*/  @!P6 IMAD.IADD R95, R95, 0x1, -R5 ;  /* 0x000000015f5fe824 */ /* 0x000fe200078e0a05 */
[----:B------:R-:W-:Y:S01]  /*56b0*/  ISETP.GT.U32.AND P6, PT, R5, R98, PT ;  /* 0x000000620500720c */ /* 0x000fe20003fc4070 */
[----:B------:R-:W-:Y:S01]  /*56c0*/  IMAD.HI.U32 R3, R2, R99, RZ ;  /* 0x0000006302037227 */ /* 0x000fe200078e00ff */
[----:B------:R-:W-:-:S03]  /*56d0*/  IABS R100, R104 ;  /* 0x0000006800647213 */ /* 0x000fc60000000000 */
[----:B------:R-:W-:Y:S01]  /*56e0*/  @!P3 IMAD.IADD R96, R96, 0x1, -R5 ;  /* 0x000000016060b824 */ /* 0x000fe200078e0a05 */
[----:B------:R-:W-:Y:S01]  /*56f0*/  ISETP.GE.AND P3, PT, R102, RZ, PT ;  /* 0x000000ff6600720c */ /* 0x000fe20003f66270 */
[----:B------:R-:W-:Y:S01]  /*5700*/  IMAD.MOV R4, RZ, RZ, -R3 ;  /* 0x000000ffff047224 */ /* 0x000fe200078e0a03 */
[----:B------:R-:W-:Y:S01]  /*5710*/  IABS R102, R106 ;  /* 0x0000006a00667213 */ /* 0x000fe20000000000 */
[----:B------:R-:W-:-:S04]  /*5720*/  IMAD.HI.U32 R3, R2, R100, RZ ;  /* 0x0000006402037227 */ /* 0x000fc800078e00ff */
[--C-:B------:R-:W-:Y:S01]  /*5730*/  @!P4 IMAD.IADD R97, R97, 0x1, -R5.reuse ;  /* 0x000000016161c824 */ /* 0x100fe200078e0a05 */
[C---:B------:R-:W-:Y:S01]  /*5740*/  ISETP.GT.U32.AND P4, PT, R5.reuse, R96, PT ;  /* 0x000000600500720c */ /* 0x040fe20003f84070 */
[----:B------:R-:W-:Y:S02]  /*5750*/  @!P6 IMAD.IADD R98, R98, 0x1, -R5 ;  /* 0x000000016262e824 */ /* 0x000fe400078e0a05 */
[----:B------:R-:W-:Y:S01]  /*5760*/  @!P5 IMAD.MOV R91, RZ, RZ, -R91 ;  /* 0x000000ffff5bd224 */ /* 0x000fe200078e0a5b */
[C---:B------:R-:W-:Y:S01]  /*5770*/  ISETP.GT.U32.AND P6, PT, R5.reuse, R97, PT ;  /* 0x000000610500720c */ /* 0x040fe20003fc4070 */
[C---:B------:R-:W-:Y:S01]  /*5780*/  IMAD R99, R5.reuse, R4, R99 ;  /* 0x0000000405637224 */ /* 0x040fe200078e0263 */
[----:B------:R-:W-:Y:S01]  /*5790*/  ISETP.GT.U32.AND P5, PT, R5, R94, PT ;  /* 0x0000005e0500720c */ /* 0x000fe20003fa4070 */
[----:B------:R-:W-:Y:S02]  /*57a0*/  IMAD.MOV R3, RZ, RZ, -R3 ;  /* 0x000000ffff037224 */ /* 0x000fe400078e0a03 */
[----:B------:R-:W-:-:S02]  /*57b0*/  @!P2 IMAD.MOV R95, RZ, RZ, -R95 ;  /* 0x000000ffff5fa224 */ /* 0x000fc400078e0a5f */
[C---:B------:R-:W-:Y:S02]  /*57c0*/  IMAD R100, R5.reuse, R3, R100 ;  /* 0x0000000305647224 */ /* 0x040fe400078e0264 */
[--C-:B------:R-:W-:Y:S01]  /*57d0*/  @!P4 IMAD.IADD R96, R96, 0x1, -R5.reuse ;  /* 0x000000016060c824 */ /* 0x100fe200078e0a05 */
[----:B------:R-:W-:Y:S01]  /*57e0*/  ISETP.GT.U32.AND P4, PT, R5, R99, PT ;  /* 0x000000630500720c */ /* 0x000fe20003f84070 */
[----:B------:R-:W-:Y:S02]  /*57f0*/  IMAD.MOV R240, RZ, RZ, -R240 ;  /* 0x000000fffff07224 */ /* 0x000fe400078e0af0 */
[--C-:B------:R-:W-:Y:S01]  /*5800*/  @!P6 IMAD.IADD R97, R97, 0x1, -R5.reuse ;  /* 0x000000016161e824 */ /* 0x100fe200078e0a05 */
[----:B------:R-:W-:Y:S01]  /*5810*/  ISETP.GT.U32.AND P6, PT, R5, R100, PT ;  /* 0x000000640500720c */ /* 0x000fe20003fc4070 */
[----:B------:R-:W-:Y:S01]  /*5820*/  @!P5 IMAD.IADD R94, R94, 0x1, -R5 ;  /* 0x000000015e5ed824 */ /* 0x000fe200078e0a05 */
[----:B------:R-:W-:Y:S01]  /*5830*/  ISETP.GE.AND P5, PT, R101, RZ, PT ;  /* 0x000000ff6500720c */ /* 0x000fe20003fa6270 */
[----:B------:R-:W-:Y:S01]  /*5840*/  @!P1 IMAD.MOV R96, RZ, RZ, -R96 ;  /* 0x000000ffff609224 */ /* 0x000fe200078e0a60 */
[----:B------:R-:W-:Y:S01]  /*5850*/  IABS R101, R105 ;  /* 0x0000006900657213 */ /* 0x000fe20000000000 */
[----:B------:R-:W-:Y:S01]  /*5860*/  @!P0 IMAD.MOV R94, RZ, RZ, -R94 ;  /* 0x000000ffff5e8224 */ /* 0x000fe200078e0a5e */
[C---:B------:R-:W-:Y:S01]  /*5870*/  ISETP.GT.U32.AND P0, PT, R5.reuse, R98, PT ;  /* 0x000000620500720c */ /* 0x040fe20003f04070 */
[----:B------:R-:W-:-:S02]  /*5880*/  IMAD R234, R5, R240, R234 ;  /* 0x000000f005ea7224 */ /* 0x000fc400078e02ea */
[----:B------:R-:W-:Y:S01]  /*5890*/  @!P4 IMAD.IADD R99, R99, 0x1, -R5 ;  /* 0x000000016363c824 */ /* 0x000fe200078e0a05 */
[----:B------:R-:W-:Y:S01]  /*58a0*/  ISETP.GE.AND P4, PT, R104, RZ, PT ;  /* 0x000000ff6800720c */ /* 0x000fe20003f86270 */
[----:B------:R-:W-:-:S04]  /*58b0*/  IMAD.HI.U32 R3, R2, R101, RZ ;  /* 0x0000006502037227 */ /* 0x000fc800078e00ff */
[----:B------:R-:W-:Y:S01]  /*58c0*/  @!P6 IMAD.IADD R100, R100, 0x1, -R5 ;  /* 0x000000016464e824 */ /* 0x000fe200078e0a05 */
[C---:B------:R-:W-:Y:S01]  /*58d0*/  ISETP.GT.U32.AND P6, PT, R5.reuse, R99, PT ;  /* 0x000000630500720c */ /* 0x040fe20003fc4070 */
[----:B------:R-:W-:Y:S02]  /*58e0*/  IMAD.MOV R4, RZ, RZ, -R3 ;  /* 0x000000ffff047224 */ /* 0x000fe400078e0a03 */
[----:B------:R-:W-:Y:S01]  /*58f0*/  IMAD.HI.U32 R3, R2, R102, RZ ;  /* 0x0000006602037227 */ /* 0x000fe200078e00ff */
[----:B------:R-:W-:-:S03]  /*5900*/  ISETP.GT.U32.AND P2, PT, R5, R100, PT ;  /* 0x000000640500720c */ /* 0x000fc60003f44070 */
[C---:B------:R-:W-:Y:S02]  /*5910*/  IMAD R101, R5.reuse, R4, R101 ;  /* 0x0000000405657224 */ /* 0x040fe400078e0265 */
[----:B------:R-:W-:Y:S02]  /*5920*/  IMAD.MOV R4, RZ, RZ, -R3 ;  /* 0x000000ffff047224 */ /* 0x000fe400078e0a03 */
[--C-:B------:R-:W-:Y:S01]  /*5930*/  @!P0 IMAD.IADD R98, R98, 0x1, -R5.reuse ;  /* 0x0000000162628824 */ /* 0x100fe200078e0a05 */
[C---:B------:R-:W-:Y:S01]  /*5940*/  ISETP.GT.U32.AND P1, PT, R5.reuse, R101, PT ;  /* 0x000000650500720c */ /* 0x040fe20003f24070 */
[----:B------:R-:W-:Y:S01]  /*5950*/  IMAD R102, R5, R4, R102 ;  /* 0x0000000405667224 */ /* 0x000fe200078e0266 */
[----:B------:R-:W-:Y:S01]  /*5960*/  ISETP.GE.AND P0, PT, R103, RZ, PT ;  /* 0x000000ff6700720c */ /* 0x000fe20003f06270 */
[----:B------:R-:W-:Y:S01]  /*5970*/  @!P6 IMAD.IADD R99, R99, 0x1, -R5 ;  /* 0x000000016363e824 */ /* 0x000fe200078e0a05 */
[----:B------:R-:W-:Y:S01]  /*5980*/  IABS R103, R107 ;  /* 0x0000006b00677213 */ /* 0x000fe20000000000 */
[----:B------:R-:W-:Y:S01]  /*5990*/  @!P5 IMAD.MOV R97, RZ, RZ, -R97 ;  /* 0x000000ffff61d224 */ /* 0x000fe200078e0a61 */
[----:B------:R-:W-:Y:S01]  /*59a0*/  ISETP.GT.U32.AND P6, PT, R5, R102, PT ;  /* 0x000000660500720c */ /* 0x000fe20003fc4070 */
[----:B------:R-:W-:Y:S01]  /*59b0*/  @!P2 IMAD.IADD R100, R100, 0x1, -R5 ;  /* 0x000000016464a824 */ /* 0x000fe200078e0a05 */
[----:B------:R-:W-:Y:S01]  /*59c0*/  ISETP.GE.AND P5, PT, R105, RZ, PT ;  /* 0x000000ff6900720c */ /* 0x000fe20003fa6270 */
[----:B------:R-:W-:Y:S01]  /*59d0*/  IMAD.HI.U32 R3, R2, R103, RZ ;  /* 0x0000006702037227 */ /* 0x000fe200078e00ff */
[----:B------:R-:W-:-:S02]  /*59e0*/  LOP3.LUT R105, R0, 0xd2, RZ, 0xfc, !PT ;  /* 0x000000d200697812 */ /* 0x000fc400078efcff */
[----:B------:R-:W-:Y:S01]  /*59f0*/  ISETP.GE.AND P2, PT, R107, RZ, PT ;  /* 0x000000ff6b00720c */ /* 0x000fe20003f46270 */
[----:B------:R-:W-:Y:S01]  /*5a00*/  @!P1 IMAD.IADD R101, R101, 0x1, -R5 ;  /* 0x0000000165659824 */ /* 0x000fe200078e0a05 */
[----:B------:R-:W-:Y:S01]  /*5a10*/  IABS R104, R105 ;  /* 0x0000006900687213 */ /* 0x000fe20000000000 */
[----:B------:R-:W-:Y:S01]  /*5a20*/  IMAD.MOV R4, RZ, RZ, -R3 ;  /* 0x000000ffff047224 */ /* 0x000fe200078e0a03 */
[----:B------:R-:W-:Y:S01]  /*5a30*/  ISETP.GE.AND P1, PT, R105, RZ, PT ;  /* 0x000000ff6900720c */ /* 0x000fe20003f26270 */
[----:B------:R-:W-:Y:S01]  /*5a40*/  @!P4 IMAD.MOV R100, RZ, RZ, -R100 ;  /* 0x000000ffff64c224 */ /* 0x000fe200078e0a64 */
[----:B------:R-:W-:Y:S01]  /*5a50*/  IABS R107, R109 ;  /* 0x0000006d006b7213 */ /* 0x000fe20000000000 */
[----:B------:R-:W-:Y:S01]  /*5a60*/  @!P6 IMAD.IADD R102, R102, 0x1, -R5 ;  /* 0x000000016666e824 */ /* 0x000fe200078e0a05 */
[----:B------:R-:W-:Y:S01]  /*5a70*/  ISETP.GT.U32.AND P6, PT, R5, R101, PT ;  /* 0x000000650500720c */ /* 0x000fe20003fc4070 */
[----:B------:R-:W-:-:S04]  /*5a80*/  IMAD.HI.U32 R3, R2, R104, RZ ;  /* 0x0000006802037227 */ /* 0x000fc800078e00ff */
[C---:B------:R-:W-:Y:S02]  /*5a90*/  IMAD R103, R5.reuse, R4, R103 ;  /* 0x0000000405677224 */ /* 0x040fe400078e0267 */
[----:B------:R-:W-:Y:S02]  /*5aa0*/  IMAD.MOV R3, RZ, RZ, -R3 ;  /* 0x000000ffff037224 */ /* 0x000fe400078e0a03 */
[----:B------:R-:W-:Y:S01]  /*5ab0*/  @!P0 IMAD.MOV R99, RZ, RZ, -R99 ;  /* 0x000000ffff638224 */ /* 0x000fe200078e0a63 */
[C---:B------:R-:W-:Y:S01]  /*5ac0*/  ISETP.GT.U32.AND P4, PT, R5.reuse, R103, PT ;  /* 0x000000670500720c */ /* 0x040fe20003f84070 */
[C---:B------:R-:W-:Y:S01]  /*5ad0*/  IMAD R104, R5.reuse, R3, R104 ;  /* 0x0000000305687224 */ /* 0x040fe200078e0268 */
[----:B------:R-:W-:Y:S01]  /*5ae0*/  ISETP.GT.U32.AND P0, PT, R5, R102, PT ;  /* 0x000000660500720c */ /* 0x000fe20003f04070 */
[----:B------:R-:W-:Y:S02]  /*5af0*/  @!P6 IMAD.IADD R101, R101, 0x1, -R5 ;  /* 0x000000016565e824 */ /* 0x000fe400078e0a05 */
[----:B------:R-:W-:Y:S01]  /*5b00*/  @!P3 IMAD.MOV R98, RZ, RZ, -R98 ;  /* 0x000000ffff62b224 */ /* 0x000fe200078e0a62 */
[----:B------:R-:W-:Y:S01]  /*5b10*/  ISETP.GT.U32.AND P6, PT, R5, R104, PT ;  /* 0x000000680500720c */ /* 0x000fe20003fc4070 */
[----:B------:R-:W-:Y:S01]  /*5b20*/  @!P5 IMAD.MOV R101, RZ, RZ, -R101 ;  /* 0x000000ffff65d224 */ /* 0x000fe200078e0a65 */
[----:B------:R-:W-:Y:S01]  /*5b30*/  ISETP.GE.AND P3, PT, R106, RZ, PT ;  /* 0x000000ff6a00720c */ /* 0x000fe20003f66270 */
[----:B------:R-:W-:Y:S01]  /*5b40*/  IMAD.HI.U32 R4, R2, R107, RZ ;  /* 0x0000006b02047227 */ /* 0x000fe200078e00ff */
[----:B------:R-:W-:-:S03]  /*5b50*/  LOP3.LUT R106, R0, 0xd4, RZ, 0xfc, !PT ;  /* 0x000000d4006a7812 */ /* 0x000fc600078efcff */
[--C-:B------:R-:W-:Y:S01]  /*5b60*/  @!P4 IMAD.IADD R103, R103, 0x1, -R5.reuse ;  /* 0x000000016767c824 */ /* 0x100fe200078e0a05 */
[----:B------:R-:W-:Y:S01]  /*5b70*/  IABS R105, R106 ;  /* 0x0000006a00697213 */ /* 0x000fe20000000000 */
[--C-:B------:R-:W-:Y:S01]  /*5b80*/  @!P0 IMAD.IADD R102, R102, 0x1, -R5.reuse ;  /* 0x0000000166668824 */ /* 0x100fe200078e0a05 */
[----:B------:R-:W-:Y:S01]  /*5b90*/  ISETP.GE.AND P0, PT, R106, RZ, PT ;  /* 0x000000ff6a00720c */ /* 0x000fe20003f06270 */
[----:B------:R-:W-:Y:S01]  /*5ba0*/  IMAD.MOV R4, RZ, RZ, -R4 ;  /* 0x000000ffff047224 */ /* 0x000fe200078e0a04 */
[----:B------:R-:W-:Y:S01]  /*5bb0*/  ISETP.GT.U32.AND P5, PT, R5, R103, PT ;  /* 0x000000670500720c */ /* 0x000fe20003fa4070 */
[----:B------:R-:W-:Y:S01]  /*5bc0*/  IMAD.HI.U32 R3, R2, R105, RZ ;  /* 0x0000006902037227 */ /* 0x000fe200078e00ff */
[----:B------:R-:W-:Y:S02]  /*5bd0*/  ISETP.GE.AND P4, PT, R109, RZ, PT ;  /* 0x000000ff6d00720c */ /* 0x000fe40003f86270 */
[----:B------:R-:W-:Y:S01]  /*5be0*/  IABS R109, R114 ;  /* 0x00000072006d7213 */ /* 0x000fe20000000000 */
[----:B------:R-:W-:-:S02]  /*5bf0*/  @!P6 IMAD.IADD R104, R104, 0x1, -R5 ;  /* 0x000000016868e824 */ /* 0x000fc400078e0a05 */
[----:B------:R-:W-:Y:S02]  /*5c00*/  IMAD.MOV R106, RZ, RZ, -R3 ;  /* 0x000000ffff6a7224 */ /* 0x000fe400078e0a03 */
[----:B------:R-:W-:Y:S01]  /*5c10*/  IMAD.HI.U32 R3, R2, R108, RZ ;  /* 0x0000006c02037227 */ /* 0x000fe200078e00ff */
[----:B------:R-:W-:-:S03]  /*5c20*/  ISETP.GT.U32.AND P6, PT, R5, R104, PT ;  /* 0x000000680500720c */ /* 0x000fc60003fc4070 */
[C---:B------:R-:W-:Y:S02]  /*5c30*/  IMAD R105, R5.reuse, R106, R105 ;  /* 0x0000006a05697224 */ /* 0x040fe400078e0269 */
[----:B------:R-:W-:Y:S02]  /*5c40*/  IMAD.MOV R3, RZ, RZ, -R3 ;  /* 0x000000ffff037224 */ /* 0x000fe400078e0a03 */
[C---:B------:R-:W-:Y:S02]  /*5c50*/  IMAD R106, R5.reuse, R4, R107 ;  /* 0x00000004056a7224 */ /* 0x040fe400078e026b */
[----:B------:R-:W-:Y:S01]  /*5c60*/  @!P3 IMAD.MOV R102, RZ, RZ, -R102 ;  /* 0x000000ffff66b224 */ /* 0x000fe200078e0a66 */
[C---:B------:R-:W-:Y:S01]  /*5c70*/  ISETP.GT.U32.AND P3, PT, R5.reuse, R105, PT ;  /* 0x000000690500720c */ /* 0x040fe20003f64070 */
[----:B------:R-:W-:Y:S01]  /*5c80*/  IMAD R107, R5, R3, R108 ;  /* 0x00000003056b7224 */ /* 0x000fe200078e026c */
[----:B------:R-:W-:Y:S01]  /*5c90*/  IABS R108, R113 ;  /* 0x00000071006c7213 */ /* 0x000fe20000000000 */
[--C-:B------:R-:W-:Y:S01]  /*5ca0*/  @!P5 IMAD.IADD R103, R103, 0x1, -R5.reuse ;  /* 0x000000016767d824 */ /* 0x100fe200078e0a05 */
[C---:B------:R-:W-:Y:S01]  /*5cb0*/  ISETP.GT.U32.AND P5, PT, R5.reuse, R106, PT ;  /* 0x0000006a0500720c */ /* 0x040fe20003fa4070 */
[----:B------:R-:W-:Y:S01]  /*5cc0*/  @!P6 IMAD.IADD R104, R104, 0x1, -R5 ;  /* 0x000000016868e824 */ /* 0x000fe200078e0a05 */
[----:B------:R-:W-:Y:S01]  /*5cd0*/  ISETP.GT.U32.AND P6, PT, R5, R107, PT ;  /* 0x0000006b0500720c */ /* 0x000fe20003fc4070 */
[----:B------:R-:W-:-:S04]  /*5ce0*/  IMAD.HI.U32 R3, R2, R108, RZ ;  /* 0x0000006c02037227 */ /* 0x000fc800078e00ff */
[----:B------:R-:W-:-:S04]  /*5cf0*/  IMAD.HI.U32 R4, R2, R109, RZ ;  /* 0x0000006d02047227 */ /* 0x000fc800078e00ff */
[--C-:B------:R-:W-:Y:S01]  /*5d00*/  @!P3 IMAD.IADD R105, R105, 0x1, -R5.reuse ;  /* 0x000000016969b824 */ /* 0x100fe200078e0a05 */
[----:B------:R-:W-:Y:S01]  /*5d10*/  ISETP.GE.AND P3, PT, R112, RZ, PT ;  /* 0x000000ff7000720c */ /* 0x000fe20003f66270 */
[--C-:B------:R-:W-:Y:S01]  /*5d20*/  @!P5 IMAD.IADD R106, R106, 0x1, -R5.reuse ;  /* 0x000000016a6ad824 */ /* 0x100fe200078e0a05 */
[----:B------:R-:W-:Y:S01]  /*5d30*/  IABS R112, R117 ;  /* 0x0000007500707213 */ /* 0x000fe20000000000 */
[----:B------:R-:W-:Y:S01]  /*5d40*/  @!P6 IMAD.IADD R107, R107, 0x1, -R5 ;  /* 0x000000016b6be824 */ /* 0x000fe200078e0a05 */
[C---:B------:R-:W-:Y:S01]  /*5d50*/  ISETP.GT.U32.AND P5, PT, R5.reuse, R105, PT ;  /* 0x000000690500720c */ /* 0x040fe20003fa4070 */
[----:B------:R-:W-:Y:S01]  /*5d60*/  IMAD.MOV R3, RZ, RZ, -R3 ;  /* 0x000000ffff037224 */ /* 0x000fe200078e0a03 */
[C---:B------:R-:W-:Y:S01]  /*5d70*/  ISETP.GT.U32.AND P6, PT, R5.reuse, R106, PT ;  /* 0x0000006a0500720c */ /* 0x040fe20003fc4070 */
[----:B------:R-:W-:Y:S02]  /*5d80*/  IMAD.MOV R4, RZ, RZ, -R4 ;  /* 0x000000ffff047224 */ /* 0x000fe400078e0a04 */
[----:B------:R-:W-:-:S02]  /*5d90*/  IMAD R108, R5, R3, R108 ;  /* 0x00000003056c7224 */ /* 0x000fc400078e026c */
[----:B------:R-:W-:Y:S02]  /*5da0*/  IMAD R109, R5, R4, R109 ;  /* 0x00000004056d7224 */ /* 0x000fe400078e026d */
[----:B------:R-:W-:-:S04]  /*5db0*/  IMAD.HI.U32 R4, R2, R111, RZ ;  /* 0x0000006f02047227 */ /* 0x000fc800078e00ff */
[--C-:B------:R-:W-:Y:S01]  /*5dc0*/  @!P5 IMAD.IADD R105, R105, 0x1, -R5.reuse ;  /* 0x000000016969d824 */ /* 0x100fe200078e0a05 */
[C---:B------:R-:W-:Y:S01]  /*5dd0*/  ISETP.GT.U32.AND P5, PT, R5.reuse, R108, PT ;  /* 0x0000006c0500720c */ /* 0x040fe20003fa4070 */
[----:B------:R-:W-:Y:S01]  /*5de0*/  @!P6 IMAD.IADD R106, R106, 0x1, -R5 ;  /* 0x000000016a6ae824 */ /* 0x000fe200078e0a05 */
[C---:B------:R-:W-:Y:S01]  /*5df0*/  ISETP.GT.U32.AND P6, PT, R5.reuse, R109, PT ;  /* 0x0000006d0500720c */ /* 0x040fe20003fc4070 */
[----:B------:R-:W-:Y:S02]  /*5e00*/  IMAD.MOV R4, RZ, RZ, -R4 ;  /* 0x000000ffff047224 */ /* 0x000fe400078e0a04 */
[----:B------:R-:W-:Y:S01]  /*5e10*/  @!P2 IMAD.MOV R103, RZ, RZ, -R103 ;  /* 0x000000ffff67a224 */ /* 0x000fe200078e0a67 */
[C---:B------:R-:W-:Y:S01]  /*5e20*/  ISETP.GT.U32.AND P2, PT, R5.reuse, R107, PT ;  /* 0x0000006b0500720c */ /* 0x040fe20003f44070 */
[----:B------:R-:W-:Y:S02]  /*5e30*/  IMAD R111, R5, R4, R111 ;  /* 0x00000004056f7224 */ /* 0x000fe400078e026f */
[----:B------:R-:W-:-:S04]  /*5e40*/  IMAD.HI.U32 R3, R2, R110, RZ ;  /* 0x0000006e02037227 */ /* 0x000fc800078e00ff */
[--C-:B------:R-:W-:Y:S02]  /*5e50*/  @!P5 IMAD.IADD R108, R108, 0x1, -R5.reuse ;  /* 0x000000016c6cd824 */ /* 0x100fe400078e0a05 */
[----:B------:R-:W-:Y:S02]  /*5e60*/  @!P6 IMAD.IADD R109, R109, 0x1, -R5 ;  /* 0x000000016d6de824 */ /* 0x000fe400078e0a05 */
[----:B------:R-:W-:Y:S01]  /*5e70*/  @!P0 IMAD.MOV R105, RZ, RZ, -R105 ;  /* 0x000000ffff698224 */ /* 0x000fe200078e0a69 */
[C---:B------:R-:W-:Y:S01]  /*5e80*/  ISETP.GT.U32.AND P0, PT, R5.reuse, R108, PT ;  /* 0x0000006c0500720c */ /* 0x040fe20003f04070 */
[----:B------:R-:W-:Y:S01]  /*5e90*/  @!P4 IMAD.MOV R106, RZ, RZ, -R106 ;  /* 0x000000ffff6ac224 */ /* 0x000fe200078e0a6a */
[C---:B------:R-:W-:Y:S01]  /*5ea0*/  ISETP.GT.U32.AND P4, PT, R5.reuse, R111, PT ;  /* 0x0000006f0500720c */ /* 0x040fe20003f84070 */
[----:B------:R-:W-:Y:S01]  /*5eb0*/  IMAD.MOV R3, RZ, RZ, -R3 ;  /* 0x000000ffff037224 */ /* 0x000fe200078e0a03 */
[----:B------:R-:W-:Y:S01]  /*5ec0*/  ISETP.GT.U32.AND P6, PT, R5, R109, PT ;  /* 0x0000006d0500720c */ /* 0x000fe20003fc4070 */
[----:B------:R-:W-:Y:S01]  /*5ed0*/  @!P1 IMAD.MOV R104, RZ, RZ, -R104 ;  /* 0x000000ffff689224 */ /* 0x000fe200078e0a68 */
[----:B------:R-:W-:Y:S01]  /*5ee0*/  ISETP.GE.AND P1, PT, R113, RZ, PT ;  /* 0x000000ff7100720c */ /* 0x000fe20003f26270 */
[----:B------:R-:W-:-:S02]  /*5ef0*/  IMAD R110, R5, R3, R110 ;  /* 0x00000003056e7224 */ /* 0x000fc400078e026e */
[----:B------:R-:W-:-:S03]  /*5f00*/  IMAD.HI.U32 R3, R2, R112, RZ ;  /* 0x0000007002037227 */ /* 0x000fc600078e00ff */
[----:B------:R-:W-:Y:S01]  /*5f10*/  ISETP.GT.U32.AND P5, PT, R5, R110, PT ;  /* 0x0000006e0500720c */ /* 0x000fe20003fa4070 */
[----:B------:R-:W-:Y:S01]  /*5f20*/  @!P2 IMAD.IADD R107, R107, 0x1, -R5 ;  /* 0x000000016b6ba824 */ /* 0x000fe200078e0a05 */
[----:B------:R-:W-:Y:S01]  /*5f30*/  ISETP.GE.AND P2, PT, R114, RZ, PT ;  /* 0x000000ff7200720c */ /* 0x000fe20003f46270 */
[----:B------:R-:W-:Y:S01]  /*5f40*/  IMAD.MOV R3, RZ, RZ, -R3 ;  /* 0x000000ffff037224 */ /* 0x000fe200078e0a03 */
[----:B------:R-:W-:Y:S01]  /*5f50*/  LOP3.LUT R114, R0, 0xe4, RZ, 0xfc, !PT ;  /* 0x000000e400727812 */ /* 0x000fe200078efcff */
[--C-:B------:R-:W-:Y:S01]  /*5f60*/  @!P0 IMAD.IADD R108, R108, 0x1, -R5.reuse ;  /* 0x000000016c6c8824 */ /* 0x100fe200078e0a05 */
[----:B------:R-:W-:Y:S01]  /*5f70*/  ISETP.GE.AND P0, PT, R116, RZ, PT ;  /* 0x000000ff7400720c */ /* 0x000fe20003f06270 */
[----:B------:R-:W-:Y:S01]  /*5f80*/  IMAD R112, R5, R3, R112 ;  /* 0x0000000305707224 */ /* 0x000fe200078e0270 */
[----:B------:R-:W-:Y:S01]  /*5f90*/  IABS R113, R114 ;  /* 0x0000007200717213 */ /* 0x000fe20000000000 */
[--C-:B------:R-:W-:Y:S01]  /*5fa0*/  @!P4 IMAD.IADD R111, R111, 0x1, -R5.reuse ;  /* 0x000000016f6fc824 */ /* 0x100fe200078e0a05 */
[----:B------:R-:W-:Y:S01]  /*5fb0*/  ISETP.GE.AND P4, PT, R117, RZ, PT ;  /* 0x000000ff7500720c */ /* 0x000fe20003f86270 */
[----:B------:R-:W-:Y:S01]  /*5fc0*/  @!P6 IMAD.IADD R109, R109, 0x1, -R5 ;  /* 0x000000016d6de824 */ /* 0x000fe200078e0a05 */
[C---:B------:R-:W-:Y:S01]  /*5fd0*/  ISETP.GT.U32.AND P6, PT, R5.reuse, R112, PT ;  /* 0x000000700500720c */ /* 0x040fe20003fc4070 */
[----:B------:R-:W-:Y:S01]  /*5fe0*/  @!P1 IMAD.MOV R108, RZ, RZ, -R108 ;  /* 0x000000ffff6c9224 */ /* 0x000fe200078e0a6c */
[----:B------:R-:W-:Y:S01]  /*5ff0*/  ISETP.GT.U32.AND P1, PT, R5, R111, PT ;  /* 0x0000006f0500720c */ /* 0x000fe20003f24070 */
[----:B------:R-:W-:Y:S01]  /*6000*/  IMAD.HI.U32 R3, R2, R113, RZ ;  /* 0x0000007102037227 */ /* 0x000fe200078e00ff */
[----:B------:R-:W-:-:S03]  /*6010*/  LOP3.LUT R117, R0, 0xec, RZ, 0xfc, !PT ;  /* 0x000000ec00757812 */ /* 0x000fc600078efcff */
[----:B------:R-:W-:Y:S01]  /*6020*/  IMAD.MOV R4, RZ, RZ, -R3 ;  /* 0x000000ffff047224 */ /* 0x000fe200078e0a03 */
[----:B------:R-:W-:Y:S01]  /*6030*/  LOP3.LUT R3, R0, 0xe6, RZ, 0xfc, !PT ;  /* 0x000000e600037812 */ /* 0x000fe200078efcff */
[----:B------:R-:W-:Y:S01]  /*6040*/  @!P5 IMAD.IADD R110, R110, 0x1, -R5 ;  /* 0x000000016e6ed824 */ /* 0x000fe200078e0a05 */
[----:B------:R-:W-:Y:S01]  /*6050*/  IABS R118, R117 ;  /* 0x0000007500767213 */ /* 0x000fe20000000000 */
[C---:B------:R-:W-:Y:S01]  /*6060*/  IMAD R113, R5.reuse, R4, R113 ;  /* 0x0000000405717224 */ /* 0x040fe200078e0271 */
[----:B------:R-:W-:Y:S01]  /*6070*/  LOP3.LUT R4, R0, 0xe8, RZ, 0xfc, !PT ;  /* 0x000000e800047812 */ /* 0x000fe200078efcff */
[--C-:B------:R-:W-:Y:S01]  /*6080*/  @!P6 IMAD.IADD R112, R112, 0x1, -R5.reuse ;  /* 0x000000017070e824 */ /* 0x100fe200078e0a05 */
[----:B------:R-:W-:Y:S01]  /*6090*/  ISETP.GT.U32.AND P5, PT, R5, R110, PT ;  /* 0x0000006e0500720c */ /* 0x000fe20003fa4070 */
[----:B------:R-:W-:Y:S01]  /*60a0*/  @!P1 IMAD.IADD R111, R111, 0x1, -R5 ;  /* 0x000000016f6f9824 */ /* 0x000fe200078e0a05 */
[C---:B------:R-:W-:Y:S01]  /*60b0*/  ISETP.GT.U32.AND P1, PT, R5.reuse, R113, PT ;  /* 0x000000710500720c */ /* 0x040fe20003f24070 */
[----:B------:R-:W-:Y:S01]  /*60c0*/  @!P3 IMAD.MOV R107, RZ, RZ, -R107 ;  /* 0x000000ffff6bb224 */ /* 0x000fe200078e0a6b */
[----:B------:R-:W-:Y:S01]  /*60d0*/  ISETP.GT.U32.AND P6, PT, R5, R112, PT ;  /* 0x000000700500720c */ /* 0x000fe20003fc4070 */
[----:B------:R-:W-:Y:S01]  /*60e0*/  @!P0 IMAD.MOV R111, RZ, RZ, -R111 ;  /* 0x000000ffff6f8224 */ /* 0x000fe200078e0a6f */
[----:B------:R-:W-:Y:S01]  /*60f0*/  ISETP.GE.AND P3, PT, R115, RZ, PT ;  /* 0x000000ff7300720c */ /* 0x000fe20003f66270 */
[----:B------:R-:W-:Y:S01]  /*6100*/  @!P2 IMAD.MOV R109, RZ, RZ, -R109 ;  /* 0x000000ffff6da224 */ /* 0x000fe200078e0a6d */
[----:B------:R-:W-:Y:S01]  /*6110*/  LOP3.LUT R115, R0, 0xea, RZ, 0xfc, !PT ;  /* 0x000000ea00737812 */ /* 0x000fe200078efcff */
[----:B------:R-:W-:Y:S01]  /*6120*/  IMAD.HI.U32 R238, R2, R235, RZ ;  /* 0x000000eb02ee7227 */ /* 0x000fe200078e00ff */
[----:B------:R-:W-:-:S02]  /*6130*/  ISETP.GE.AND P2, PT, R3, RZ, PT ;  /* 0x000000ff0300720c */ /* 0x000fc40003f46270 */
[----:B------:R-:W-:Y:S01]  /*6140*/  ISETP.GE.AND P0, PT, R115, RZ, PT ;  /* 0x000000ff7300720c */ /* 0x000fe20003f06270 */
[--C-:B------:R-:W-:Y:S01]  /*6150*/  @!P5 IMAD.IADD R110, R110, 0x1, -R5.reuse ;  /* 0x000000016e6ed824 */ /* 0x100fe200078e0a05 */
[----:B------:R-:W-:Y:S01]  /*6160*/  ISETP.GE.AND P5, PT, R114, RZ, PT ;  /* 0x000000ff7200720c */ /* 0x000fe20003fa6270 */
[--C-:B------:R-:W-:Y:S01]  /*6170*/  @!P1 IMAD.IADD R113, R113, 0x1, -R5.reuse ;  /* 0x0000000171719824 */ /* 0x100fe200078e0a05 */
[----:B------:R-:W-:Y:S01]  /*6180*/  IABS R114, R3 ;  /* 0x0000000300727213 */ /* 0x000fe20000000000 */
[----:B------:R-:W-:Y:S01]  /*6190*/  @!P6 IMAD.IADD R112, R112, 0x1, -R5 ;  /* 0x000000017070e824 */ /* 0x000fe200078e0a05 */
[----:B------:R-:W-:Y:S01]  /*61a0*/  IABS R115, R115 ;  /* 0x0000007300737213 */ /* 0x000fe20000000000 */
[----:B------:R-:W-:Y:S01]  /*61b0*/  @!P3 IMAD.MOV R110, RZ, RZ, -R110 ;  /* 0x000000ffff6eb224 */ /* 0x000fe200078e0a6e */
[----:B------:R-:W-:Y:S01]  /*61c0*/  IABS R116, R4 ;  /* 0x0000000400747213 */ /* 0x000fe20000000000 */
[----:B------:R-:W-:Y:S01]  /*61d0*/  IMAD.HI.U32 R3, R2, R114, RZ ;  /* 0x0000007202037227 */ /* 0x000fe200078e00ff */
[----:B------:R-:W-:-:S02]  /*61e0*/  ISETP.GE.AND P6, PT, R117, RZ, PT ;  /* 0x000000ff7500720c */ /* 0x000fc40003fc6270 */
[----:B------:R-:W-:Y:S01]  /*61f0*/  ISETP.GT.U32.AND P1, PT, R5, R113, PT ;  /* 0x000000710500720c */ /* 0x000fe20003f24070 */
[----:B------:R-:W-:Y:S01]  /*6200*/  IMAD.MOV.U32 R117, RZ, RZ, R115 ;  /* 0x000000ffff757224 */ /* 0x000fe200078e0073 */
[----:B------:R-:W-:Y:S01]  /*6210*/  ISETP.GE.AND P3, PT, R4, RZ, PT ;  /* 0x000000ff0400720c */ /* 0x000fe20003f66270 */
[----:B------:R-:W-:Y:S02]  /*6220*/  IMAD.MOV R115, RZ, RZ, -R3 ;  /* 0x000000ffff737224 */ /* 0x000fe400078e0a03 */
[----:B------:R-:W-:-:S04]  /*6230*/  IMAD.HI.U32 R3, R2, R116, RZ ;  /* 0x0000007402037227 */ /* 0x000fc800078e00ff */
[----:B------:R-:W-:-:S04]  /*6240*/  IMAD.HI.U32 R4, R2, R117, RZ ;  /* 0x0000007502047227 */ /* 0x000fc800078e00ff */
[C---:B------:R-:W-:Y:S02]  /*6250*/  IMAD R114, R5.reuse, R115, R114 ;  /* 0x0000007305727224 */ /* 0x040fe400078e0272 */
[----:B------:R-:W-:Y:S02]  /*6260*/  IMAD.MOV R115, RZ, RZ, -R3 ;  /* 0x000000ffff737224 */ /* 0x000fe400078e0a03 */
[----:B------:R-:W-:Y:S02]  /*6270*/  IMAD.MOV R4, RZ, RZ, -R4 ;  /* 0x000000ffff047224 */ /* 0x000fe400078e0a04 */
[C---:B------:R-:W-:Y:S02]  /*6280*/  IMAD R115, R5.reuse, R115, R116 ;  /* 0x0000007305737224 */ /* 0x040fe400078e0274 */
[----:B------:R-:W-:Y:S01]  /*6290*/  @!P4 IMAD.MOV R112, RZ, RZ, -R112 ;  /* 0x000000ffff70c224 */ /* 0x000fe200078e0a70 */
[----:B------:R-:W-:Y:S01]  /*62a0*/  ISETP.GT.U32.AND P4, PT, R5, R114, PT ;  /* 0x000000720500720c */ /* 0x000fe20003f84070 */
[----:B------:R-:W-:Y:S01]  /*62b0*/  @!P1 IMAD.IADD R113, R113, 0x1, -R5 ;  /* 0x0000000171719824 */ /* 0x000fe200078e0a05 */
[C---:B------:R-:W-:Y:S01]  /*62c0*/  ISETP.GT.U32.AND P1, PT, R5.reuse, R115, PT ;  /* 0x000000730500720c */ /* 0x040fe20003f24070 */
[----:B------:R-:W-:-:S02]  /*62d0*/  IMAD R116, R5, R4, R117 ;  /* 0x0000000405747224 */ /* 0x000fc400078e0275 */
[----:B------:R-:W-:Y:S02]  /*62e0*/  @!P5 IMAD.MOV R113, RZ, RZ, -R113 ;  /* 0x000000ffff71d224 */ /* 0x000fe400078e0a71 */
[----:B------:R-:W-:Y:S01]  /*62f0*/  IMAD.HI.U32 R3, R2, R118, RZ ;  /* 0x0000007602037227 */ /* 0x000fe200078e00ff */
[----:B------:R-:W-:-:S03]  /*6300*/  ISETP.GT.U32.AND P5, PT, R5, R116, PT ;  /* 0x000000740500720c */ /* 0x000fc60003fa4070 */
[----:B------:R-:W-:Y:S02]  /*6310*/  IMAD.MOV R3, RZ, RZ, -R3 ;  /* 0x000000ffff037224 */ /* 0x000fe400078e0a03 */
[----:B------:R-:W-:Y:S02]  /*6320*/  @!P4 IMAD.IADD R114, R114, 0x1, -R5 ;  /* 0x000000017272c824 */ /* 0x000fe400078e0a05 */
[----:B------:R-:W-:-:S03]  /*6330*/  IMAD.HI.U32 R4, R2, R119, RZ ;  /* 0x0000007702047227 */ /* 0x000fc600078e00ff */
[C---:B------:R-:W-:Y:S01]  /*6340*/  ISETP.GT.U32.AND P4, PT, R5.reuse, R114, PT ;  /* 0x000000720500720c */ /* 0x040fe20003f84070 */
[C---:B------:R-:W-:Y:S01]  /*6350*/  IMAD R117, R5.reuse, R3, R118 ;  /* 0x0000000305757224 */ /* 0x040fe200078e0276 */
[----:B------:R-:W-:Y:S01]  /*6360*/  IABS R118, R122 ;  /* 0x0000007a00767213 */ /* 0x000fe20000000000 */
[----:B------:R-:W-:Y:S02]  /*6370*/  @!P5 IMAD.IADD R116, R116, 0x1, -R5 ;  /* 0x000000017474d824 */ /* 0x000fe400078e0a05 */
[----:B------:R-:W-:Y:S02]  /*6380*/  IMAD.MOV R4, RZ, RZ, -R4 ;  /* 0x000000ffff047224 */ /* 0x000fe400078e0a04 */
[----:B------:R-:W-:Y:S01]  /*6390*/  IMAD.HI.U32 R3, R2, R118, RZ ;  /* 0x0000007602037227 */ /* 0x000fe200078e00ff */
[----:B------:R-:W-:-:S03]  /*63a0*/  ISETP.GT.U32.AND P5, PT, R5, R116, PT ;  /* 0x000000740500720c */ /* 0x000fc60003fa4070 */
[C---:B------:R-:W-:Y:S02]  /*63b0*/  IMAD R119, R5.reuse, R4, R119 ;  /* 0x0000000405777224 */ /* 0x040fe400078e0277 */
[----:B------:R-:W-:Y:S01]  /*63c0*/  @!P4 IMAD.IADD R114, R114, 0x1, -R5 ;  /* 0x000000017272c824 */ /* 0x000fe200078e0a05 */
[----:B------:R-:W-:Y:S01]  /*63d0*/  ISETP.GT.U32.AND P4, PT, R5, R117, PT ;  /* 0x000000750500720c */ /* 0x000fe20003f84070 */
[----:B------:R-:W-:Y:S02]  /*63e0*/  IMAD.MOV R3, RZ, RZ, -R3 ;  /* 0x000000ffff037224 */ /* 0x000fe400078e0a03 */
[--C-:B------:R-:W-:Y:S02]  /*63f0*/  @!P1 IMAD.IADD R115, R115, 0x1, -R5.reuse ;  /* 0x0000000173739824 */ /* 0x100fe400078e0a05 */
[C---:B------:R-:W-:Y:S02]  /*6400*/  IMAD R118, R5.reuse, R3, R118 ;  /* 0x0000000305767224 */ /* 0x040fe400078e0276 */
[----:B------:R-:W-:Y:S01]  /*6410*/  @!P5 IMAD.IADD R116, R116, 0x1, -R5 ;  /* 0x000000017474d824 */ /* 0x000fe200078e0a05 */
[C---:B------:R-:W-:Y:S01]  /*6420*/  ISETP.GT.U32.AND P5, PT, R5.reuse, R119, PT ;  /* 0x000000770500720c */ /* 0x040fe20003fa4070 */
[----:B------:R-:W-:Y:S01]  /*6430*/  IMAD.HI.U32 R3, R2, R120, RZ ;  /* 0x0000007802037227 */ /* 0x000fe200078e00ff */
[----:B------:R-:W-:-:S03]  /*6440*/  ISETP.GT.U32.AND P1, PT, R5, R115, PT ;  /* 0x000000730500720c */ /* 0x000fc60003f24070 */
[----:B------:R-:W-:Y:S01]  /*6450*/  @!P4 IMAD.IADD R117, R117, 0x1, -R5 ;  /* 0x000000017575c824 */ /* 0x000fe200078e0a05 */
[----:B------:R-:W-:Y:S01]  /*6460*/  ISETP.GE.AND P4, PT, R122, RZ, PT ;  /* 0x000000ff7a00720c */ /* 0x000fe20003f86270 */
[----:B------:R-:W-:Y:S01]  /*6470*/  @!P2 IMAD.MOV R114, RZ, RZ, -R114 ;  /* 0x000000ffff72a224 */ /* 0x000fe200078e0a72 */
[----:B------:R-:W-:Y:S01]  /*6480*/  IABS R122, R126 ;  /* 0x0000007e007a7213 */ /* 0x000fe20000000000 */
[----:B------:R-:W-:Y:S01]  /*6490*/  IMAD.MOV R3, RZ, RZ, -R3 ;  /* 0x000000ffff037224 */ /* 0x000fe200078e0a03 */
[----:B------:R-:W-:Y:S01]  /*64a0*/  ISETP.GT.U32.AND P2, PT, R5, R117, PT ;  /* 0x000000750500720c */ /* 0x000fe20003f44070 */
[----:B------:R-:W-:-:S04]  /*64b0*/  IMAD.HI.U32 R4, R2, R121, RZ ;  /* 0x0000007902047227 */ /* 0x000fc800078e00ff */
[----:B------:R-:W-:Y:S02]  /*64c0*/  @!P5 IMAD.IADD R119, R119, 0x1, -R5 ;  /* 0x000000017777d824 */ /* 0x000fe400078e0a05 */
[C---:B------:R-:W-:Y:S02]  /*64d0*/  IMAD R120, R5.reuse, R3, R120 ;  /* 0x0000000305787224 */ /* 0x040fe400078e0278 */
[----:B------:R-:W-:Y:S01]  /*64e0*/  IMAD.HI.U32 R3, R2, R122, RZ ;  /* 0x0000007a02037227 */ /* 0x000fe200078e00ff */
[----:B------:R-:W-:-:S03]  /*64f0*/  ISETP.GT.U32.AND P5, PT, R5, R119, PT ;  /* 0x000000770500720c */ /* 0x000fc60003fa4070 */
[----:B------:R-:W-:Y:S02]  /*6500*/  IMAD.MOV R4, RZ, RZ, -R4 ;  /* 0x000000ffff047224 */ /* 0x000fe400078e0a04 */
[----:B------:R-:W-:Y:S02]  /*6510*/  IMAD.MOV R3, RZ, RZ, -R3 ;  /* 0x000000ffff037224 */ /* 0x000fe400078e0a03 */
[----:B------:R-:W-:Y:S01]  /*6520*/  @!P1 IMAD.IADD R115, R115, 0x1, -R5 ;  /* 0x0000000173739824 */ /* 0x000fe200078e0a05 */
[C---:B------:R-:W-:Y:S01]  /*6530*/  ISETP.GT.U32.AND P1, PT, R5.reuse, R118, PT ;  /* 0x000000760500720c */ /* 0x040fe20003f24070 */
[----:B------:R-:W-:Y:S02]  /*6540*/  IMAD R121, R5, R4, R121 ;  /* 0x0000000405797224 */ /* 0x000fe400078e0279 */
[----:B------:R-:W-:Y:S01]  /*6550*/  @!P2 IMAD.IADD R117, R117, 0x1, -R5 ;  /* 0x000000017575a824 */ /* 0x000fe200078e0a05 */
[C---:B------:R-:W-:Y:S01]  /*6560*/  ISETP.GT.U32.AND P2, PT, R5.reuse, R120, PT ;  /* 0x000000780500720c */ /* 0x040fe20003f44070 */
[----:B------:R-:W-:Y:S01]  /*6570*/  IMAD R122, R5, R3, R122 ;  /* 0x00000003057a7224 */ /* 0x000fe200078e027a */
[----:B------:R-:W-:Y:S01]  /*6580*/  @!P3 IADD3 R115, -R115, RZ, RZ ;  /* 0x000000ff7373b210 */ /* 0x000fe20007ffe1ff */
[----:B------:R-:W-:Y:S01]  /*6590*/  @!P6 IMAD.MOV R117, RZ, RZ, -R117 ;  /* 0x000000ffff75e224 */ /* 0x000fe200078e0a75 */
[----:B------:R-:W-:Y:S01]  /*65a0*/  ISETP.GT.U32.AND P6, PT, R5, R121, PT ;  /* 0x000000790500720c */ /* 0x000fe20003fc4070 */
[--C-:B------:R-:W-:Y:S01]  /*65b0*/  @!P5 IMAD.IADD R119, R119, 0x1, -R5.reuse ;  /* 0x000000017777d824 */ /* 0x100fe200078e0a05 */
[----:B------:R-:W-:Y:S01]  /*65c0*/  ISETP.GT.U32.AND P5, PT, R5, R122, PT ;  /* 0x0000007a0500720c */ /* 0x000fe20003fa4070 */
[----:B------:R-:W-:Y:S01]  /*65d0*/  @!P0 IMAD.MOV R116, RZ, RZ, -R116 ;  /* 0x000000ffff748224 */ /* 0x000fe200078e0a74 */
[----:B------:R-:W-:Y:S01]  /*65e0*/  ISETP.GE.AND P0, PT, R124, RZ, PT ;  /* 0x000000ff7c00720c */ /* 0x000fe20003f06270 */
[--C-:B------:R-:W-:Y:S01]  /*65f0*/  @!P1 IMAD.IADD R118, R118, 0x1, -R5.reuse ;  /* 0x0000000176769824 */ /* 0x100fe200078e0a05 */
[----:B------:R-:W-:Y:S01]  /*6600*/  ISETP.GE.AND P1, PT, R123, RZ, PT ;  /* 0x000000ff7b00720c */ /* 0x000fe20003f26270 */
[----:B------:R-:W-:Y:S01]  /*6610*/  IMAD.MOV R238, RZ, RZ, -R238 ;  /* 0x000000ffffee7224 */ /* 0x000fe200078e0aee */
[----:B------:R-:W-:Y:S01]  /*6620*/  IABS R123, R128 ;  /* 0x00000080007b7213 */ /* 0x000fe20000000000 */
[----:B------:R-:W-:Y:S01]  /*6630*/  @!P2 IMAD.IADD R120, R120, 0x1, -R5 ;  /* 0x000000017878a824 */ /* 0x000fe200078e0a05 */
[----:B------:R-:W-:Y:S01]  /*6640*/  IABS R124, R129 ;  /* 0x00000081007c7213 */ /* 0x000fe20000000000 */
[C---:B------:R-:W-:Y:S01]  /*6650*/  IMAD R235, R5.reuse, R238, R235 ;  /* 0x000000ee05eb7224 */ /* 0x040fe200078e02eb */
[----:B------:R-:W-:Y:S01]  /*6660*/  ISETP.GT.U32.AND P3, PT, R5, R118, PT ;  /* 0x000000760500720c */ /* 0x000fe20003f64070 */
[--C-:B------:R-:W-:Y:S01]  /*6670*/  @!P6 IMAD.IADD R121, R121, 0x1, -R5.reuse ;  /* 0x000000017979e824 */ /* 0x100fe200078e0a05 */
[----:B------:R-:W-:Y:S01]  /*6680*/  ISETP.GT.U32.AND P6, PT, R5, R120, PT ;  /* 0x000000780500720c */ /* 0x000fe20003fc4070 */
[----:B------:R-:W-:Y:S01]  /*6690*/  @!P5 IMAD.IADD R122, R122, 0x1, -R5 ;  /* 0x000000017a7ad824 */ /* 0x000fe200078e0a05 */
[----:B------:R-:W-:Y:S01]  /*66a0*/  ISETP.GE.AND P2, PT, R126, RZ, PT ;  /* 0x000000ff7e00720c */ /* 0x000fe20003f46270 */
[----:B------:R-:W-:-:S03]  /*66b0*/  IMAD.HI.U32 R3, R2, R123, RZ ;  /* 0x0000007b02037227 */ /* 0x000fc600078e00ff */
[----:B------:R-:W-:Y:S01]  /*66c0*/  ISETP.GT.U32.AND P5, PT, R5, R122, PT ;  /* 0x0000007a0500720c */ /* 0x000fe20003fa4070 */
[----:B------:R-:W-:Y:S02]  /*66d0*/  IMAD.MOV R4, RZ, RZ, -R3 ;  /* 0x000000ffff047224 */ /* 0x000fe400078e0a03 */
[----:B------:R-:W-:-:S04]  /*66e0*/  IMAD.HI.U32 R3, R2, R124, RZ ;  /* 0x0000007c02037227 */ /* 0x000fc800078e00ff */
[C---:B------:R-:W-:Y:S02]  /*66f0*/  IMAD R123, R5.reuse, R4, R123 ;  /* 0x00000004057b7224 */ /* 0x040fe400078e027b */
[----:B------:R-:W-:Y:S02]  /*6700*/  IMAD.MOV R3, RZ, RZ, -R3 ;  /* 0x000000ffff037224 */ /* 0x000fe400078e0a03 */
[--C-:B------:R-:W-:Y:S01]  /*6710*/  @!P6 IMAD.IADD R120, R120, 0x1, -R5.reuse ;  /* 0x000000017878e824 */ /* 0x100fe200078e0a05 */
[C---:B------:R-:W-:Y:S01]  /*6720*/  ISETP.GT.U32.AND P6, PT, R5.reuse, R123, PT ;  /* 0x0000007b0500720c */ /* 0x040fe20003fc4070 */
[----:B------:R-:W-:Y:S02]  /*6730*/  IMAD R124, R5, R3, R124 ;  /* 0x00000003057c7224 */ /* 0x000fe400078e027c */
[--C-:B------:R-:W-:Y:S01]  /*6740*/  @!P3 IMAD.IADD R118, R118, 0x1, -R5.reuse ;  /* 0x000000017676b824 */ /* 0x100fe200078e0a05 */
[----:B------:R-:W-:Y:S01]  /*6750*/  ISETP.GE.AND P3, PT, R125, RZ, PT ;  /* 0x000000ff7d00720c */ /* 0x000fe20003f66270 */
[----:B------:R-:W-:Y:S01]  /*6760*/  @!P5 IMAD.IADD R122, R122, 0x1, -R5 ;  /* 0x000000017a7ad824 */ /* 0x000fe200078e0a05 */
[----:B------:R-:W-:Y:S01]  /*6770*/  IABS R125, R130 ;  /* 0x00000082007d7213 */ /* 0x000fe20000000000 */
[----:B------:R-:W-:Y:S01]  /*6780*/  @!P4 IMAD.MOV R118, RZ, RZ, -R118 ;  /* 0x000000ffff76c224 */ /* 0x000fe200078e0a76 */
[C---:B------:R-:W-:Y:S01]  /*6790*/  ISETP.GT.U32.AND P5, PT, R5.reuse, R124, PT ;  /* 0x0000007c0500720c */ /* 0x040fe20003fa4070 */
[----:B------:R-:W-:Y:S01]  /*67a0*/  IMAD.HI.U32 R4, R2, R127, RZ ;  /* 0x0000007f02047227 */ /* 0x000fe200078e00ff */
[----:B------:R-:W-:-:S03]  /*67b0*/  ISETP.GT.U32.AND P4, PT, R5, R121, PT ;  /* 0x000000790500720c */ /* 0x000fc60003f84070 */
[----:B------:R-:W-:-:S04]  /*67c0*/  IMAD.HI.U32 R3, R2, R125, RZ ;  /* 0x0000007d02037227 */ /* 0x000fc800078e00ff */
[----:B------:R-:W-:Y:S01]  /*67d0*/  IMAD.MOV R126, RZ, RZ, -R3 ;  /* 0x000000ffff7e7224 */ /* 0x000fe200078e0a03 */
[----:B------:R-:W-:Y:S01]  /*67e0*/  IABS R3, R132 ;  /* 0x0000008400037213 */ /* 0x000fe20000000000 */
[----:B------:R-:W-:Y:S01]  /*67f0*/  @!P6 IMAD.IADD R123, R123, 0x1, -R5 ;  /* 0x000000017b7be824 */ /* 0x000fe200078e0a05 */
[----:B------:R-:W-:Y:S01]  /*6800*/  ISETP.GE.AND P6, PT, R129, RZ, PT ;  /* 0x000000ff8100720c */ /* 0x000fe20003fc6270 */
[----:B------:R-:W-:Y:S01]  /*6810*/  IMAD.MOV R4, RZ, RZ, -R4 ;  /* 0x000000ffff047224 */ /* 0x000fe200078e0a04 */
[----:B------:R-:W-:Y:S01]  /*6820*/  IABS R129, R133 ;  /* 0x0000008500817213 */ /* 0x000fe20000000000 */
[C---:B------:R-:W-:Y:S02]  /*6830*/  IMAD R125, R5.reuse, R126, R125 ;  /* 0x0000007e057d7224 */ /* 0x040fe400078e027d */
[----:B------:R-:W-:Y:S01]  /*6840*/  @!P5 IMAD.IADD R124, R124, 0x1, -R5 ;  /* 0x000000017c7cd824 */ /* 0x000fe200078e0a05 */
[C---:B------:R-:W-:Y:S01]  /*6850*/  ISETP.GT.U32.AND P5, PT, R5.reuse, R123, PT ;  /* 0x0000007b0500720c */ /* 0x040fe20003fa4070 */
[----:B------:R-:W-:-:S02]  /*6860*/  IMAD R126, R5, R4, R127 ;  /* 0x00000004057e7224 */ /* 0x000fc400078e027f */
[----:B------:R-:W-:Y:S02]  /*6870*/  IMAD.MOV.U32 R127, RZ, RZ, R3 ;  /* 0x000000ffff7f7224 */ /* 0x000fe400078e0003 */
[----:B------:R-:W-:Y:S01]  /*6880*/  @!P4 IMAD.IADD R121, R121, 0x1, -R5 ;  /* 0x000000017979c824 */ /* 0x000fe200078e0a05 */
[----:B------:R-:W-:Y:S01]  /*6890*/  ISETP.GE.AND P4, PT, R128, RZ, PT ;  /* 0x000000ff8000720c */ /* 0x000fe20003f86270 */
[----:B------:R-:W-:Y:S01]  /*68a0*/  @!P1 IMAD.MOV R119, RZ, RZ, -R119 ;  /* 0x000000ffff779224 */ /* 0x000fe200078e0a77 */
[----:B------:R-:W-:Y:S01]  /*68b0*/  ISETP.GT.U32.AND P1, PT, R5, R124, PT ;  /* 0x0000007c0500720c */ /* 0x000fe20003f24070 */
[----:B------:R-:W-:-:S04]  /*68c0*/  IMAD.HI.U32 R3, R2, R127, RZ ;  /* 0x0000007f02037227 */ /* 0x000fc800078e00ff */
[----:B------:R-:W-:Y:S01]  /*68d0*/  @!P3 IMAD.MOV R121, RZ, RZ, -R121 ;  /* 0x000000ffff79b224 */ /* 0x000fe200078e0a79 */
[----:B------:R-:W-:Y:S01]  /*68e0*/  ISETP.GT.U32.AND P3, PT, R5, R126, PT ;  /* 0x0000007e0500720c */ /* 0x000fe20003f64070 */
[----:B------:R-:W-:-:S04]  /*68f0*/  IMAD.HI.U32 R4, R2, R129, RZ ;  /* 0x0000008102047227 */ /* 0x000fc800078e00ff */
[----:B------:R-:W-:Y:S02]  /*6900*/  IMAD.MOV R128, RZ, RZ, -R3 ;  /* 0x000000ffff807224 */ /* 0x000fe400078e0a03 */
[----:B------:R-:W-:Y:S01]  /*6910*/  @!P5 IMAD.IADD R123, R123, 0x1, -R5 ;  /* 0x000000017b7bd824 */ /* 0x000fe200078e0a05 */
[----:B------:R-:W-:Y:S01]  /*6920*/  ISETP.GE.AND P5, PT, R131, RZ, PT ;  /* 0x000000ff8300720c */ /* 0x000fe20003fa6270 */
[----:B------:R-:W-:Y:S01]  /*6930*/  IMAD.MOV R4, RZ, RZ, -R4 ;  /* 0x000000ffff047224 */ /* 0x000fe200078e0a04 */
[----:B------:R-:W-:Y:S01]  /*6940*/  IABS R131, R134 ;  /* 0x0000008600837213 */ /* 0x000fe20000000000 */
[C---:B------:R-:W-:Y:S02]  /*6950*/  IMAD R127, R5.reuse, R128, R127 ;  /* 0x00000080057f7224 */ /* 0x040fe400078e027f */
[----:B------:R-:W-:Y:S01]  /*6960*/  @!P1 IMAD.IADD R124, R124, 0x1, -R5 ;  /* 0x000000017c7c9824 */ /* 0x000fe200078e0a05 */
[----:B------:R-:W-:Y:S01]  /*6970*/  ISETP.GE.AND P1, PT, R132, RZ, PT ;  /* 0x000000ff8400720c */ /* 0x000fe20003f26270 */
[C---:B------:R-:W-:Y:S01]  /*6980*/  IMAD R128, R5.reuse, R4, R129 ;  /* 0x0000000405807224 */ /* 0x040fe200078e0281 */
[----:B------:R-:W-:Y:S01]  /*6990*/  LOP3.LUT R4, R0, 0x104, RZ, 0xfc, !PT ;  /* 0x0000010400047812 */ /* 0x000fe200078efcff */
[----:B------:R-:W-:Y:S01]  /*69a0*/  @!P4 IMAD.MOV R123, RZ, RZ, -R123 ;  /* 0x000000ffff7bc224 */ /* 0x000fe200078e0a7b */
[C---:B------:R-:W-:Y:S01]  /*69b0*/  ISETP.GT.U32.AND P4, PT, R5.reuse, R127, PT ;  /* 0x0000007f0500720c */ /* 0x040fe20003f84070 */
[----:B------:R-:W-:Y:S01]  /*69c0*/  @!P3 IMAD.IADD R126, R126, 0x1, -R5 ;  /* 0x000000017e7eb824 */ /* 0x000fe200078e0a05 */
[----:B------:R-:W-:Y:S01]  /*69d0*/  IABS R129, R4 ;  /* 0x0000000400817213 */ /* 0x000fe20000000000 */
[----:B------:R-:W-:Y:S01]  /*69e0*/  @!P6 IMAD.MOV R124, RZ, RZ, -R124 ;  /* 0x000000ffff7ce224 */ /* 0x000fe200078e0a7c */
[C---:B------:R-:W-:Y:S01]  /*69f0*/  ISETP.GT.U32.AND P6, PT, R5.reuse, R128, PT ;  /* 0x000000800500720c */ /* 0x040fe20003fc4070 */
[----:B------:R-:W-:Y:S01]  /*6a00*/  @!P0 IMAD.MOV R120, RZ, RZ, -R120 ;  /* 0x000000ffff788224 */ /* 0x000fe200078e0a78 */
[C---:B------:R-:W-:Y:S01]  /*6a10*/  ISETP.GT.U32.AND P3, PT, R5.reuse, R126, PT ;  /* 0x0000007e0500720c */ /* 0x040fe20003f64070 */
[----:B------:R-:W-:Y:S01]  /*6a20*/  IMAD.HI.U32 R3, R2, R129, RZ ;  /* 0x0000008102037227 */ /* 0x000fe200078e00ff */
[----:B------:R-:W-:-:S02]  /*6a30*/  ISETP.GT.U32.AND P0, PT, R5, R125, PT ;  /* 0x0000007d0500720c */ /* 0x000fc40003f04070 */
[----:B------:R-:W-:Y:S01]  /*6a40*/  IABS R132, R136 ;  /* 0x0000008800847213 */ /* 0x000fe20000000000 */
[----:B------:R-:W-:Y:S01]  /*6a50*/  @!P2 IMAD.MOV R122, RZ, RZ, -R122 ;  /* 0x000000ffff7aa224 */ /* 0x000fe200078e0a7a */
[----:B------:R-:W-:Y:S01]  /*6a60*/  ISETP.GE.AND P2, PT, R130, RZ, PT ;  /* 0x000000ff8200720c */ /* 0x000fe20003f46270 */
[----:B------:R-:W-:Y:S02]  /*6a70*/  @!P4 IMAD.IADD R127, R127, 0x1, -R5 ;  /* 0x000000017f7fc824 */ /* 0x000fe400078e0a05 */
[----:B------:R-:W-:Y:S02]  /*6a80*/  IMAD.MOV R130, RZ, RZ, -R3 ;  /* 0x000000ffff827224 */ /* 0x000fe400078e0a03 */
[--C-:B------:R-:W-:Y:S01]  /*6a90*/  @!P6 IMAD.IADD R128, R128, 0x1, -R5.reuse ;  /* 0x000000018080e824 */ /* 0x100fe200078e0a05 */
[C---:B------:R-:W-:Y:S01]  /*6aa0*/  ISETP.GT.U32.AND P4, PT, R5.reuse, R127, PT ;  /* 0x0000007f0500720c */ /* 0x040fe20003f84070 */
[----:B------:R-:W-:Y:S01]  /*6ab0*/  @!P3 IMAD.IADD R126, R126, 0x1, -R5 ;  /* 0x000000017e7eb824 */ /* 0x000fe200078e0a05 */
[----:B------:R-:W-:Y:S01]  /*6ac0*/  ISETP.GE.AND P3, PT, R4, RZ, PT ;  /* 0x000000ff0400720c */ /* 0x000fe20003f66270 */
[----:B------:R-:W-:Y:S01]  /*6ad0*/  IMAD.HI.U32 R4, R2, R131, RZ ;  /* 0x0000008302047227 */ /* 0x000fe200078e00ff */
[----:B------:R-:W-:-:S03]  /*6ae0*/  ISETP.GT.U32.AND P6, PT, R5, R128, PT ;  /* 0x000000800500720c */ /* 0x000fc60003fc4070 */
[----:B------:R-:W-:Y:S02]  /*6af0*/  @!P0 IMAD.IADD R125, R125, 0x1, -R5 ;  /* 0x000000017d7d8824 */ /* 0x000fe400078e0a05 */
[----:B------:R-:W-:Y:S02]  /*6b00*/  IMAD.MOV R4, RZ, RZ, -R4 ;  /* 0x000000ffff047224 */ /* 0x000fe400078e0a04 */
[C---:B------:R-:W-:Y:S01]  /*6b10*/  IMAD R129, R5.reuse, R130, R129 ;  /* 0x0000008205817224 */ /* 0x040fe200078e0281 */
[C---:B------:R-:W-:Y:S01]  /*6b20*/  ISETP.GT.U32.AND P0, PT, R5.reuse, R125, PT ;  /* 0x0000007d0500720c */ /* 0x040fe20003f04070 */
[----:B------:R-:W-:Y:S02]  /*6b30*/  IMAD R130, R5, R4, R131 ;  /* 0x0000000405827224 */ /* 0x000fe400078e0283 */
[--C-:B------:R-:W-:Y:S01]  /*6b40*/  @!P4 IMAD.IADD R127, R127, 0x1, -R5.reuse ;  /* 0x000000017f7fc824 */ /* 0x100fe200078e0a05 */
[C---:B------:R-:W-:Y:S01]  /*6b50*/  ISETP.GT.U32.AND P4, PT, R5.reuse, R129, PT ;  /* 0x000000810500720c */ /* 0x040fe20003f84070 */
[----:B------:R-:W-:Y:S01]  /*6b60*/  @!P6 IMAD.IADD R128, R128, 0x1, -R5 ;  /* 0x000000018080e824 */ /* 0x000fe200078e0a05 */
[----:B------:R-:W-:Y:S01]  /*6b70*/  ISETP.GT.U32.AND P6, PT, R5, R130, PT ;  /* 0x000000820500720c */ /* 0x000fe20003fc4070 */
[----:B------:R-:W-:-:S04]  /*6b80*/  IMAD.HI.U32 R3, R2, R132, RZ ;  /* 0x0000008402037227 */ /* 0x000fc800078e00ff */
[----:B------:R-:W-:Y:S02]  /*6b90*/  IMAD.MOV R3, RZ, RZ, -R3 ;  /* 0x000000ffff037224 */ /* 0x000fe400078e0a03 */
[--C-:B------:R-:W-:Y:S01]  /*6ba0*/  @!P0 IMAD.IADD R125, R125, 0x1, -R5.reuse ;  /* 0x000000017d7d8824 */ /* 0x100fe200078e0a05 */
[----:B------:R-:W-:Y:S01]  /*6bb0*/  ISETP.GE.AND P0, PT, R133, RZ, PT ;  /* 0x000000ff8500720c */ /* 0x000fe20003f06270 */
[----:B------:R-:W-:Y:S01]  /*6bc0*/  IMAD R131, R5, R3, R132 ;  /* 0x0000000305837224 */ /* 0x000fe200078e0284 */
[----:B------:R-:W-:Y:S01]  /*6bd0*/  IABS R133, R137 ;  /* 0x0000008900857213 */ /* 0x000fe20000000000 */
[--C-:B------:R-:W-:Y:S02]  /*6be0*/  @!P4 IMAD.IADD R129, R129, 0x1, -R5.reuse ;  /* 0x000000018181c824 */ /* 0x100fe400078e0a05 */
[----:B------:R-:W-:Y:S01]  /*6bf0*/  @!P6 IMAD.IADD R130, R130, 0x1, -R5 ;  /* 0x000000018282e824 */ /* 0x000fe200078e0a05 */
[C---:B------:R-:W-:Y:S01]  /*6c00*/  ISETP.GT.U32.AND P4, PT, R5.reuse, R131, PT ;  /* 0x000000830500720c */ /* 0x040fe20003f84070 */
[----:B------:R-:W-:Y:S01]  /*6c10*/  IMAD.HI.U32 R3, R2, R133, RZ ;  /* 0x0000008502037227 */ /* 0x000fe200078e00ff */
[----:B------:R-:W-:-:S03]  /*6c20*/  ISETP.GT.U32.AND P6, PT, R5, R129, PT ;  /* 0x000000810500720c */ /* 0x000fc60003fc4070 */
[----:B------:R-:W-:Y:S01]  /*6c30*/  @!P2 IMAD.MOV R125, RZ, RZ, -R125 ;  /* 0x000000ffff7da224 */ /* 0x000fe200078e0a7d */
[----:B------:R-:W-:Y:S01]  /*6c40*/  ISETP.GE.AND P2, PT, R134, RZ, PT ;  /* 0x000000ff8600720c */ /* 0x000fe20003f46270 */
[----:B------:R-:W-:Y:S01]  /*6c50*/  IMAD.MOV R132, RZ, RZ, -R3 ;  /* 0x000000ffff847224 */ /* 0x000fe200078e0a03 */
[----:B------:R-:W-:Y:S01]  /*6c60*/  IABS R134, R138 ;  /* 0x0000008a00867213 */ /* 0x000fe20000000000 */
[----:B------:R-:W-:-:S04]  /*6c70*/  IMAD.HI.U32 R3, R2, R135, RZ ;  /* 0x0000008702037227 */ /* 0x000fc800078e00ff */
[----:B------:R-:W-:Y:S02]  /*6c80*/  IMAD R132, R5, R132, R133 ;  /* 0x0000008405847224 */ /* 0x000fe400078e0285 */
[----:B------:R-:W-:-:S04]  /*6c90*/  IMAD.HI.U32 R4, R2, R134, RZ ;  /* 0x0000008602047227 */ /* 0x000fc800078e00ff */
[----:B------:R-:W-:Y:S01]  /*6ca0*/  @!P6 IMAD.IADD R129, R129, 0x1, -R5 ;  /* 0x000000018181e824 */ /* 0x000fe200078e0a05 */
[C---:B------:R-:W-:Y:S01]  /*6cb0*/  ISETP.GT.U32.AND P6, PT, R5.reuse, R132, PT ;  /* 0x000000840500720c */ /* 0x040fe20003fc4070 */
[----:B------:R-:W-:Y:S02]  /*6cc0*/  IMAD.MOV R4, RZ, RZ, -R4 ;  /* 0x000000ffff047224 */ /* 0x000fe400078e0a04 */
[----:B------:R-:W-:Y:S01]  /*6cd0*/  @!P1 IMAD.MOV R127, RZ, RZ, -R127 ;  /* 0x000000ffff7f9224 */ /* 0x000fe200078e0a7f */
[C---:B------:R-:W-:Y:S01]  /*6ce0*/  ISETP.GT.U32.AND P1, PT, R5.reuse, R130, PT ;  /* 0x000000820500720c */ /* 0x040fe20003f24070 */
[C---:B------:R-:W-:Y:S02]  /*6cf0*/  IMAD R133, R5.reuse, R4, R134 ;  /* 0x0000000405857224 */ /* 0x040fe400078e0286 */
[----:B------:R-:W-:Y:S02]  /*6d00*/  IMAD.MOV R134, RZ, RZ, -R3 ;  /* 0x000000ffff867224 */ /* 0x000fe400078e0a03 */
[----:B------:R-:W-:Y:S01]  /*6d10*/  @!P5 IMAD.MOV R126, RZ, RZ, -R126 ;  /* 0x000000ffff7ed224 */ /* 0x000fe200078e0a7e */
[----:B------:R-:W-:Y:S01]  /*6d20*/  ISETP.GE.AND P5, PT, R136, RZ, PT ;  /* 0x000000ff8800720c */ /* 0x000fe20003fa6270 */
[----:B------:R-:W-:Y:S01]  /*6d30*/  IMAD R134, R5, R134, R135 ;  /* 0x0000008605867224 */ /* 0x000fe200078e0287 */
[----:B------:R-:W-:Y:S01]  /*6d40*/  IABS R136, R141 ;  /* 0x0000008d00887213 */ /* 0x000fe20000000000 */
[----:B------:R-:W-:-:S02]  /*6d50*/  @!P6 IMAD.IADD R132, R132, 0x1, -R5 ;  /* 0x000000018484e824 */ /* 0x000fc400078e0a05 */
[----:B------:R-:W-:Y:S01]  /*6d60*/  @!P3 IMAD.MOV R129, RZ, RZ, -R129 ;  /* 0x000000ffff81b224 */ /* 0x000fe200078e0a81 */
[C---:B------:R-:W-:Y:S01]  /*6d70*/  ISETP.GT.U32.AND P6, PT, R5.reuse, R134, PT ;  /* 0x000000860500720c */ /* 0x040fe20003fc4070 */
[----:B------:R-:W-:Y:S01]  /*6d80*/  IMAD.HI.U32 R4, R2, R136, RZ ;  /* 0x0000008802047227 */ /* 0x000fe200078e00ff */
[----:B------:R-:W-:-:S03]  /*6d90*/  ISETP.GT.U32.AND P3, PT, R5, R133, PT ;  /* 0x000000850500720c */ /* 0x000fc60003f64070 */
[----:B------:R-:W-:Y:S02]  /*6da0*/  IMAD.MOV R4, RZ, RZ, -R4 ;  /* 0x000000ffff047224 */ /* 0x000fe400078e0a04 */
[--C-:B------:R-:W-:Y:S01]  /*6db0*/  @!P1 IMAD.IADD R130, R130, 0x1, -R5.reuse ;  /* 0x0000000182829824 */ /* 0x100fe200078e0a05 */
[----:B------:R-:W-:Y:S01]  /*6dc0*/  ISETP.GE.AND P1, PT, R138, RZ, PT ;  /* 0x000000ff8a00720c */ /* 0x000fe20003f26270 */
[C---:B------:R-:W-:Y:S01]  /*6dd0*/  IMAD R135, R5.reuse, R4, R136 ;  /* 0x0000000405877224 */ /* 0x040fe200078e0288 */
[----:B------:R-:W-:Y:S01]  /*6de0*/  IABS R136, R142 ;  /* 0x0000008e00887213 */ /* 0x000fe20000000000 */
[----:B------:R-:W-:Y:S01]  /*6df0*/  @!P2 IMAD.MOV R130, RZ, RZ, -R130 ;  /* 0x000000ffff82a224 */ /* 0x000fe200078e0a82 */
[----:B------:R-:W-:Y:S01]  /*6e00*/  ISETP.GT.U32.AND P2, PT, R5, R132, PT ;  /* 0x000000840500720c */ /* 0x000fe20003f44070 */
[--C-:B------:R-:W-:Y:S01]  /*6e10*/  @!P6 IMAD.IADD R134, R134, 0x1, -R5.reuse ;  /* 0x000000018686e824 */ /* 0x100fe200078e0a05 */
[----:B------:R-:W-:Y:S01]  /*6e20*/  IABS R138, R143 ;  /* 0x0000008f008a7213 */ /* 0x000fe20000000000 */
[----:B------:R-:W-:-:S02]  /*6e30*/  @!P4 IMAD.IADD R131, R131, 0x1, -R5 ;  /* 0x000000018383c824 */ /* 0x000fc400078e0a05 */
[----:B------:R-:W-:Y:S01]  /*6e40*/  IMAD.HI.U32 R3, R2, R136, RZ ;  /* 0x0000008802037227 */ /* 0x000fe200078e00ff */
[C---:B------:R-:W-:Y:S02]  /*6e50*/  ISETP.GT.U32.AND P6, PT, R5.reuse, R134, PT ;  /* 0x000000860500720c */ /* 0x040fe40003fc4070 */
[----:B------:R-:W-:Y:S01]  /*6e60*/  ISETP.GT.U32.AND P4, PT, R5, R131, PT ;  /* 0x000000830500720c */ /* 0x000fe20003f84070 */
[----:B------:R-:W-:Y:S02]  /*6e70*/  IMAD.MOV R3, RZ, RZ, -R3 ;  /* 0x000000ffff037224 */ /* 0x000fe400078e0a03 */
[--C-:B------:R-:W-:Y:S02]  /*6e80*/  @!P3 IMAD.IADD R133, R133, 0x1, -R5.reuse ;  /* 0x000000018585b824 */ /* 0x100fe400078e0a05 */
[--C-:B------:R-:W-:Y:S01]  /*6e90*/  @!P2 IMAD.IADD R132, R132, 0x1, -R5.reuse ;  /* 0x000000018484a824 */ /* 0x100fe200078e0a05 */
[C---:B------:R-:W-:Y:S01]  /*6ea0*/  ISETP.GT.U32.AND P2, PT, R5.reuse, R135, PT ;  /* 0x000000870500720c */ /* 0x040fe20003f44070 */
[C---:B------:R-:W-:Y:S01]  /*6eb0*/  IMAD R136, R5.reuse, R3, R136 ;  /* 0x0000000305887224 */ /* 0x040fe200078e0288 */
[----:B------:R-:W-:Y:S01]  /*6ec0*/  ISETP.GT.U32.AND P3, PT, R5, R133, PT ;  /* 0x000000850500720c */ /* 0x000fe20003f64070 */
[----:B------:R-:W-:Y:S01]  /*6ed0*/  @!P0 IMAD.MOV R128, RZ, RZ, -R128 ;  /* 0x000000ffff808224 */ /* 0x000fe200078e0a80 */
[----:B------:R-:W-:Y:S01]  /*6ee0*/  ISETP.GE.AND P0, PT, R137, RZ, PT ;  /* 0x000000ff8900720c */ /* 0x000fe20003f06270 */
[--C-:B------:R-:W-:Y:S01]  /*6ef0*/  @!P6 IMAD.IADD R134, R134, 0x1, -R5.reuse ;  /* 0x000000018686e824 */ /* 0x100fe200078e0a05 */
[----:B------:R-:W-:Y:S01]  /*6f00*/  ISETP.GT.U32.AND P6, PT, R5, R136, PT ;  /* 0x000000880500720c */ /* 0x000fe20003fc4070 */
[----:B------:R-:W-:Y:S01]  /*6f10*/  @!P4 IMAD.IADD R131, R131, 0x1, -R5 ;  /* 0x000000018383c824 */ /* 0x000fe200078e0a05 */
[----:B------:R-:W-:Y:S01]  /*6f20*/  ISETP.GE.AND P4, PT, R139, RZ, PT ;  /* 0x000000ff8b00720c */ /* 0x000fe20003f86270 */
[----:B------:R-:W-:Y:S01]  /*6f30*/  IMAD.HI.U32 R3, R2, R138, RZ ;  /* 0x0000008a02037227 */ /* 0x000fe200078e00ff */
[----:B------:R-:W-:-:S03]  /*6f40*/  IABS R139, R144 ;  /* 0x00000090008b7213 */ /* 0x000fc60000000000 */
[----:B------:R-:W-:Y:S01]  /*6f50*/  @!P2 IMAD.IADD R135, R135, 0x1, -R5 ;  /* 0x000000018787a824 */ /* 0x000fe200078e0a05 */
[----:B------:R-:W-:Y:S01]  /*6f60*/  ISETP.GE.AND P2, PT, R142, RZ, PT ;  /* 0x000000ff8e00720c */ /* 0x000fe20003f46270 */
[----:B------:R-:W-:-:S04]  /*6f70*/  IMAD.HI.U32 R4, R2, R139, RZ ;  /* 0x0000008b02047227 */ /* 0x000fc800078e00ff */
[----:B------:R-:W-:-:S04]  /*6f80*/  IMAD.HI.U32 R137, R2, R140, RZ ;  /* 0x0000008c02897227 */ /* 0x000fc800078e00ff */
[----:B------:R-:W-:Y:S02]  /*6f90*/  IMAD.MOV R3, RZ, RZ, -R3 ;  /* 0x000000ffff037224 */ /* 0x000fe400078e0a03 */
[--C-:B------:R-:W-:Y:S01]  /*6fa0*/  @!P6 IMAD.IADD R136, R136, 0x1, -R5.reuse ;  /* 0x000000018888e824 */ /* 0x100fe200078e0a05 */
[----:B------:R-:W-:Y:S01]  /*6fb0*/  ISETP.GT.U32.AND P6, PT, R5, R135, PT ;  /* 0x000000870500720c */ /* 0x000fe20003fc4070 */
[----:B------:R-:W-:Y:S01]  /*6fc0*/  @!P3 IMAD.IADD R133, R133, 0x1, -R5 ;  /* 0x000000018585b824 */ /* 0x000fe200078e0a05 */
[----:B------:R-:W-:Y:S01]  /*6fd0*/  ISETP.GE.AND P3, PT, R141, RZ, PT ;  /* 0x000000ff8d00720c */ /* 0x000fe20003f66270 */
[----:B------:R-:W-:Y:S02]  /*6fe0*/  IMAD.MOV R4, RZ, RZ, -R4 ;  /* 0x000000ffff047224 */ /* 0x000fe400078e0a04 */
[----:B------:R-:W-:Y:S02]  /*6ff0*/  IMAD.MOV R141, RZ, RZ, -R137 ;  /* 0x000000ffff8d7224 */ /* 0x000fe400078e0a89 */
[----:B------:R-:W-:-:S02]  /*7000*/  IMAD R137, R5, R3, R138 ;  /* 0x0000000305897224 */ /* 0x000fc400078e028a */
[C---:B------:R-:W-:Y:S02]  /*7010*/  IMAD R138, R5.reuse, R4, R139 ;  /* 0x00000004058a7224 */ /* 0x040fe400078e028b */
[----:B------:R-:W-:Y:S01]  /*7020*/  @!P5 IMAD.MOV R131, RZ, RZ, -R131 ;  /* 0x000000ffff83d224 */ /* 0x000fe200078e0a83 */
[C---:B------:R-:W-:Y:S01]  /*7030*/  ISETP.GT.U32.AND P5, PT, R5.reuse, R137, PT ;  /* 0x000000890500720c */ /* 0x040fe20003fa4070 */
[C---:B------:R-:W-:Y:S01]  /*7040*/  IMAD R139, R5.reuse, R141, R140 ;  /* 0x0000008d058b7224 */ /* 0x040fe200078e028c */
[----:B------:R-:W-:Y:S01]  /*7050*/  IABS R140, R146 ;  /* 0x00000092008c7213 */ /* 0x000fe20000000000 */
[----:B------:R-:W-:Y:S01]  /*7060*/  @!P0 IMAD.MOV R132, RZ, RZ, -R132 ;  /* 0x000000ffff848224 */ /* 0x000fe200078e0a84 */
[C---:B------:R-:W-:Y:S01]  /*7070*/  ISETP.GT.U32.AND P0, PT, R5.reuse, R136, PT ;  /* 0x000000880500720c */ /* 0x040fe20003f04070 */
[----:B------:R-:W-:Y:S01]  /*7080*/  @!P1 IMAD.MOV R133, RZ, RZ, -R133 ;  /* 0x000000ffff859224 */ /* 0x000fe200078e0a85 */
[----:B------:R-:W-:Y:S01]  /*7090*/  ISETP.GT.U32.AND P1, PT, R5, R138, PT ;  /* 0x0000008a0500720c */ /* 0x000fe20003f24070 */
[----:B------:R-:W-:Y:S01]  /*70a0*/  @!P6 IMAD.IADD R135, R135, 0x1, -R5 ;  /* 0x000000018787e824 */ /* 0x000fe200078e0a05 */
[----:B------:R-:W-:Y:S01]  /*70b0*/  ISETP.GT.U32.AND P6, PT, R5, R139, PT ;  /* 0x0000008b0500720c */ /* 0x000fe20003fc4070 */
[----:B------:R-:W-:Y:S01]  /*70c0*/  IMAD.HI.U32 R3, R2, R140, RZ ;  /* 0x0000008c02037227 */ /* 0x000fe200078e00ff */
[----:B------:R-:W-:-:S03]  /*70d0*/  IABS R141, R147 ;  /* 0x00000093008d7213 */ /* 0x000fc60000000000 */
[----:B------:R-:W-:Y:S02]  /*70e0*/  IMAD.MOV R4, RZ, RZ, -R3 ;  /* 0x000000ffff047224 */ /* 0x000fe400078e0a03 */
[--C-:B------:R-:W-:Y:S01]  /*70f0*/  @!P5 IMAD.IADD R137, R137, 0x1, -R5.reuse ;  /* 0x000000018989d824 */ /* 0x100fe200078e0a05 */
[----:B------:R-:W-:Y:S01]  /*7100*/  ISETP.GE.AND P5, PT, R145, RZ, PT ;  /* 0x000000ff9100720c */ /* 0x000fe20003fa6270 */
[--C-:B------:R-:W-:Y:S01]  /*7110*/  @!P0 IMAD.IADD R136, R136, 0x1, -R5.reuse ;  /* 0x0000000188888824 */ /* 0x100fe200078e0a05 */
[----:B------:R-:W-:Y:S01]  /*7120*/  ISETP.GE.AND P0, PT, R144, RZ, PT ;  /* 0x000000ff9000720c */ /* 0x000fe20003f06270 */
[C---:B------:R-:W-:Y:S01]  /*7130*/  IMAD R140, R5.reuse, R4, R140 ;  /* 0x00000004058c7224 */ /* 0x040fe200078e028c */
[----:B------:R-:W-:Y:S01]  /*7140*/  LOP3.LUT R144, R0, 0x11e, RZ, 0xfc, !PT ;  /* 0x0000011e00907812 */ /* 0x000fe200078efcff */
[--C-:B------:R-:W-:Y:S01]  /*7150*/  @!P1 IMAD.IADD R138, R138, 0x1, -R5.reuse ;  /* 0x000000018a8a9824 */ /* 0x100fe200078e0a05 */
[C---:B------:R-:W-:Y:S01]  /*7160*/  ISETP.GT.U32.AND P1, PT, R5.reuse, R137, PT ;  /* 0x000000890500720c */ /* 0x040fe20003f24070 */
[----:B------:R-:W-:Y:S01]  /*7170*/  @!P2 IMAD.MOV R136, RZ, RZ, -R136 ;  /* 0x000000ffff88a224 */ /* 0x000fe200078e0a88 */
[----:B------:R-:W-:Y:S01]  /*7180*/  ISETP.GT.U32.AND P2, PT, R5, R140, PT ;  /* 0x0000008c0500720c */ /* 0x000fe20003f44070 */
[----:B------:R-:W-:Y:S01]  /*7190*/  @!P6 IMAD.IADD R139, R139, 0x1, -R5 ;  /* 0x000000018b8be824 */ /* 0x000fe200078e0a05 */
[----:B------:R-:W-:Y:S01]  /*71a0*/  ISETP.GT.U32.AND P6, PT, R5, R138, PT ;  /* 0x0000008a0500720c */ /* 0x000fe20003fc4070 */
[----:B------:R-:W-:Y:S01]  /*71b0*/  IMAD.HI.U32 R3, R2, R141, RZ ;  /* 0x0000008d02037227 */ /* 0x000fe200078e00ff */
[----:B------:R-:W-:-:S02]  /*71c0*/  IABS R142, R144 ;  /* 0x00000090008e7213 */ /* 0x000fc40000000000 */
[----:B------:R-:W-:Y:S01]  /*71d0*/  LOP3.LUT R145, R0, 0x120, RZ, 0xfc, !PT ;  /* 0x0000012000917812 */ /* 0x000fe200078efcff */
[----:B------:R-:W-:Y:S01]  /*71e0*/  @!P4 IMAD.MOV R134, RZ, RZ, -R134 ;  /* 0x000000ffff86c224 */ /* 0x000fe200078e0a86 */
[----:B------:R-:W-:Y:S01]  /*71f0*/  ISETP.GE.AND P4, PT, R143, RZ, PT ;  /* 0x000000ff8f00720c */ /* 0x000fe20003f86270 */
[----:B------:R-:W-:Y:S01]  /*7200*/  IMAD.MOV R4, RZ, RZ, -R3 ;  /* 0x000000ffff047224 */ /* 0x000fe200078e0a03 */
[----:B------:R-:W-:Y:S01]  /*7210*/  IABS R143, R145 ;  /* 0x00000091008f7213 */ /* 0x000fe20000000000 */
[----:B------:R-:W-:Y:S01]  /*7220*/  @!P1 IMAD.IADD R137, R137, 0x1, -R5 ;  /* 0x0000000189899824 */ /* 0x000fe200078e0a05 */
[----:B------:R-:W-:Y:S01]  /*7230*/  ISETP.GE.AND P1, PT, R146, RZ, PT ;  /* 0x000000ff9200720c */ /* 0x000fe20003f26270 */
[C---:B------:R-:W-:Y:S01]  /*7240*/  IMAD R141, R5.reuse, R4, R141 ;  /* 0x00000004058d7224 */ /* 0x040fe200078e028d */
[----:B------:R-:W-:Y:S01]  /*7250*/  LOP3.LUT R146, R0, 0x122, RZ, 0xfc, !PT ;  /* 0x0000012200927812 */ /* 0x000fe200078efcff */
[--C-:B------:R-:W-:Y:S01]  /*7260*/  @!P2 IMAD.IADD R140, R140, 0x1, -R5.reuse ;  /* 0x000000018c8ca824 */ /* 0x100fe200078e0a05 */
[----:B------:R-:W-:Y:S01]  /*7270*/  ISETP.GE.AND P2, PT, R144, RZ, PT ;  /* 0x000000ff9000720c */ /* 0x000fe20003f46270 */
[----:B------:R-:W-:Y:S01]  /*7280*/  @!P6 IMAD.IADD R138, R138, 0x1, -R5 ;  /* 0x000000018a8ae824 */ /* 0x000fe200078e0a05 */
[----:B------:R-:W-:Y:S01]  /*7290*/  ISETP.GT.U32.AND P6, PT, R5, R141, PT ;  /* 0x0000008d0500720c */ /* 0x000fe20003fc4070 */
[----:B------:R-:W-:Y:S01]  /*72a0*/  IMAD.HI.U32 R3, R2, R142, RZ ;  /* 0x0000008e02037227 */ /* 0x000fe200078e00ff */
[----:B------:R-:W-:-:S03]  /*72b0*/  IABS R144, R146 ;  /* 0x0000009200907213 */ /* 0x000fc60000000000 */
[----:B------:R-:W-:Y:S01]  /*72c0*/  @!P4 IMAD.MOV R137, RZ, RZ, -R137 ;  /* 0x000000ffff89c224 */ /* 0x000fe200078e0a89 */
[C---:B------:R-:W-:Y:S01]  /*72d0*/  ISETP.GT.U32.AND P4, PT, R5.reuse, R140, PT ;  /* 0x0000008c0500720c */ /* 0x040fe20003f84070 */
[----:B------:R-:W-:Y:S02]  /*72e0*/  IMAD.MOV R3, RZ, RZ, -R3 ;  /* 0x000000ffff037224 */ /* 0x000fe400078e0a03 */
[----:B------:R-:W-:Y:S01]  /*72f0*/  @!P3 IMAD.MOV R135, RZ, RZ, -R135 ;  /* 0x000000ffff87b224 */ /* 0x000fe200078e0a87 */
[C---:B------:R-:W-:Y:S01]  /*7300*/  ISETP.GT.U32.AND P3, PT, R5.reuse, R139, PT ;  /* 0x0000008b0500720c */ /* 0x040fe20003f64070 */
[----:B------:R-:W-:Y:S02]  /*7310*/  IMAD R142, R5, R3, R142 ;  /* 0x00000003058e7224 */ /* 0x000fe400078e028e */
[----:B------:R-:W-:-:S04]  /*7320*/  IMAD.HI.U32 R3, R2, R144, RZ ;  /* 0x0000009002037227 */ /* 0x000fc800078e00ff */
[----:B------:R-:W-:Y:S01]  /*7330*/  @!P0 IMAD.MOV R138, RZ, RZ, -R138 ;  /* 0x000000ffff8a8224 */ /* 0x000fe200078e0a8a */
[----:B------:R-:W-:Y:S01]  /*7340*/  ISETP.GT.U32.AND P0, PT, R5, R142, PT ;  /* 0x0000008e0500720c */ /* 0x000fe20003f04070 */
[----:B------:R-:W-:Y:S02]  /*7350*/  IMAD.MOV R3, RZ, RZ, -R3 ;  /* 0x000000ffff037224 */ /* 0x000fe400078e0a03 */
[--C-:B------:R-:W-:Y:S02]  /*7360*/  @!P6 IMAD.IADD R141, R141, 0x1, -R5.reuse ;  /* 0x000000018d8de824 */ /* 0x100fe400078e0a05 */
[----:B------:R-:W-:Y:S02]  /*7370*/  @!P4 IMAD.IADD R140, R140, 0x1, -R5 ;  /* 0x000000018c8cc824 */ /* 0x000fe400078e0a05 */
[C---:B------:R-:W-:Y:S01]  /*7380*/  IMAD R144, R5.reuse, R3, R144 ;  /* 0x0000000305907224 */ /* 0x040fe200078e0290 */
[----:B------:R-:W-:Y:S01]  /*7390*/  ISETP.GT.U32.AND P6, PT, R5, R141, PT ;  /* 0x0000008d0500720c */ /* 0x000fe20003fc4070 */
[----:B------:R-:W-:-:S04]  /*73a0*/  IMAD.HI.U32 R4, R2, R143, RZ ;  /* 0x0000008f02047227 */ /* 0x000fc800078e00ff */
[----:B------:R-:W-:Y:S01]  /*73b0*/  @!P1 IMAD.MOV R140, RZ, RZ, -R140 ;  /* 0x000000ffff8c9224 */ /* 0x000fe200078e0a8c */
[----:B------:R-:W-:Y:S01]  /*73c0*/  ISETP.GT.U32.AND P1, PT, R5, R144, PT ;  /* 0x000000900500720c */ /* 0x000fe20003f24070 */
[--C-:B------:R-:W-:Y:S01]  /*73d0*/  @!P3 IMAD.IADD R139, R139, 0x1, -R5.reuse ;  /* 0x000000018b8bb824 */ /* 0x100fe200078e0a05 */
[----:B------:R-:W-:Y:S01]  /*73e0*/  ISETP.GE.AND P3, PT, R147, RZ, PT ;  /* 0x000000ff9300720c */ /* 0x000fe20003f66270 */
[----:B------:R-:W-:Y:S01]  /*73f0*/  IMAD.MOV R4, RZ, RZ, -R4 ;  /* 0x000000ffff047224 */ /* 0x000fe200078e0a04 */
[----:B------:R-:W-:Y:S01]  /*7400*/  IABS R147, R149 ;  /* 0x0000009500937213 */ /* 0x000fe20000000000 */
[----:B------:R-:W-:Y:S02]  /*7410*/  @!P0 IMAD.IADD R142, R142, 0x1, -R5 ;  /* 0x000000018e8e8824 */ /* 0x000fe400078e0a05 */
[----:B------:R-:W-:Y:S01]  /*7420*/  IMAD R143, R5, R4, R143 ;  /* 0x00000004058f7224 */ /* 0x000fe200078e028f */
[----:B------:R-:W-:Y:S01]  /*7430*/  LOP3.LUT R4, R0, 0x124, RZ, 0xfc, !PT ;  /* 0x0000012400047812 */ /* 0x000fe200078efcff */
[----:B------:R-:W-:Y:S01]  /*7440*/  @!P6 IMAD.IADD R141, R141, 0x1, -R5 ;  /* 0x000000018d8de824 */ /* 0x000fe200078e0a05 */
[C---:B------:R-:W-:Y:S01]  /*7450*/  ISETP.GT.U32.AND P0, PT, R5.reuse, R142, PT ;  /* 0x0000008e0500720c */ /* 0x040fe20003f04070 */
[----:B------:R-:W-:Y:S01]  /*7460*/  @!P5 IMAD.MOV R139, RZ, RZ, -R139 ;  /* 0x000000ffff8bd224 */ /* 0x000fe200078e0a8b */
[----:B------:R-:W-:Y:S01]  /*7470*/  ISETP.GE.AND P6, PT, R146, RZ, PT ;  /* 0x000000ff9200720c */ /* 0x000fe20003fc6270 */
[----:B------:R-:W-:Y:S01]  /*7480*/  IMAD.HI.U32 R11, R2, R10, RZ ;  /* 0x0000000a020b7227 */ /* 0x000fe200078e00ff */
[----:B------:R-:W-:-:S02]  /*7490*/  ISETP.GT.U32.AND P4, PT, R5, R143, PT ;  /* 0x0000008f0500720c */ /* 0x000fc40003f84070 */
[----:B------:R-:W-:Y:S01]  /*74a0*/  IABS R146, R4 ;  /* 0x0000000400927213 */ /* 0x000fe20000000000 */
[----:B------:R-:W-:Y:S01]  /*74b0*/  @!P3 IMAD.MOV R141, RZ, RZ, -R141 ;  /* 0x000000ffff8db224 */ /* 0x000fe200078e0a8d */
[----:B------:R-:W-:Y:S02]  /*74c0*/  @!P1 IADD3 R144, R144, -R5, RZ ;  /* 0x8000000590909210 */ /* 0x000fe40007ffe0ff */
[----:B------:R-:W-:Y:S01]  /*74d0*/  ISETP.GE.AND P3, PT, R4, RZ, PT ;  /* 0x000000ff0400720c */ /* 0x000fe20003f66270 */
[C---:B------:R-:W-:Y:S01]  /*74e0*/  IMAD.HI.U32 R3, R2.reuse, R146, RZ ;  /* 0x0000009202037227 */ /* 0x040fe200078e00ff */
[----:B------:R-:W-:Y:S02]  /*74f0*/  ISETP.GT.U32.AND P1, PT, R5, R144, PT ;  /* 0x000000900500720c */ /* 0x000fe40003f24070 */
[----:B------:R-:W-:Y:S01]  /*7500*/  ISETP.GE.AND P5, PT, R145, RZ, PT ;  /* 0x000000ff9100720c */ /* 0x000fe20003fa6270 */
[----:B------:R-:W-:-:S04]  /*7510*/  IMAD.HI.U32 R4, R2, R147, RZ ;  /* 0x0000009302047227 */ /* 0x000fc800078e00ff */
[----:B------:R-:W-:-:S04]  /*7520*/  IMAD.HI.U32 R145, R2, R148, RZ ;  /* 0x0000009402917227 */ /* 0x000fc800078e00ff */
[----:B------:R-:W-:Y:S02]  /*7530*/  IMAD.MOV R3, RZ, RZ, -R3 ;  /* 0x000000ffff037224 */ /* 0x000fe400078e0a03 */
[----:B------:R-:W-:Y:S01]  /*7540*/  @!P0 IMAD.IADD R142, R142, 0x1, -R5 ;  /* 0x000000018e8e8824 */ /* 0x000fe200078e0a05 */
[----:B------:R-:W-:Y:S01]  /*7550*/  ISETP.GE.AND P0, PT, R149, RZ, PT ;  /* 0x000000ff9500720c */ /* 0x000fe20003f06270 */
[----:B------:R-:W-:Y:S02]  /*7560*/  IMAD.MOV R4, RZ, RZ, -R4 ;  /* 0x000000ffff047224 */ /* 0x000fe400078e0a04 */
[----:B------:R-:W-:Y:S02]  /*7570*/  IMAD.MOV R149, RZ, RZ, -R145 ;  /* 0x000000ffff957224 */ /* 0x000fe400078e0a91 */
[----:B------:R-:W-:Y:S02]  /*7580*/  @!P4 IMAD.IADD R143, R143, 0x1, -R5 ;  /* 0x000000018f8fc824 */ /* 0x000fe400078e0a05 */
[C---:B------:R-:W-:Y:S01]  /*7590*/  IMAD R145, R5.reuse, R3, R146 ;  /* 0x0000000305917224 */ /* 0x040fe200078e0292 */
[----:B------:R-:W-:Y:S01]  /*75a0*/  LOP3.LUT R3, R0, 0x12a, RZ, 0xfc, !PT ;  /* 0x0000012a00037812 */ /* 0x000fe200078efcff */
[C---:B------:R-:W-:Y:S01]  /*75b0*/  IMAD R146, R5.reuse, R4, R147 ;  /* 0x0000000405927224 */ /* 0x040fe200078e0293 */
[----:B------:R-:W-:Y:S01]  /*75c0*/  ISETP.GT.U32.AND P4, PT, R5, R143, PT ;  /* 0x0000008f0500720c */ /* 0x000fe20003f84070 */
[----:B------:R-:W-:-:S02]  /*75d0*/  @!P1 IMAD.IADD R144, R144, 0x1, -R5 ;  /* 0x0000000190909824 */ /* 0x000fc400078e0a05 */
[----:B------:R-:W-:Y:S01]  /*75e0*/  @!P2 IMAD.MOV R142, RZ, RZ, -R142 ;  /* 0x000000ffff8ea224 */ /* 0x000fe200078e0a8e */
[C---:B------:R-:W-:Y:S01]  /*75f0*/  ISETP.GT.U32.AND P1, PT, R5.reuse, R146, PT ;  /* 0x000000920500720c */ /* 0x040fe20003f24070 */
[C---:B------:R-:W-:Y:S01]  /*7600*/  IMAD R147, R5.reuse, R149, R148 ;  /* 0x0000009505937224 */ /* 0x040fe200078e0294 */
[C---:B------:R-:W-:Y:S01]  /*7610*/  ISETP.GT.U32.AND P2, PT, R5.reuse, R145, PT ;  /* 0x000000910500720c */ /* 0x040fe20003f44070 */
[----:B------:R-:W-:Y:S02]  /*7620*/  @!P6 IMAD.MOV R144, RZ, RZ, -R144 ;  /* 0x000000ffff90e224 */ /* 0x000fe400078e0a90 */
[----:B------:R-:W-:Y:S01]  /*7630*/  IMAD.HI.U32 R148, R2, R152, RZ ;  /* 0x0000009802947227 */ /* 0x000fe200078e00ff */
[----:B------:R-:W-:-:S03]  /*7640*/  ISETP.GT.U32.AND P6, PT, R5, R147, PT ;  /* 0x000000930500720c */ /* 0x000fc60003fc4070 */
[----:B------:R-:W-:Y:S01]  /*7650*/  @!P4 IMAD.IADD R143, R143, 0x1, -R5 ;  /* 0x000000018f8fc824 */ /* 0x000fe200078e0a05 */
[----:B------:R-:W-:Y:S01]  /*7660*/  ISETP.GE.AND P4, PT, R150, RZ, PT ;  /* 0x000000ff9600720c */ /* 0x000fe20003f86270 */
[----:B------:R-:W-:Y:S01]  /*7670*/  IMAD.HI.U32 R4, R2, R151, RZ ;  /* 0x0000009702047227 */ /* 0x000fe200078e00ff */
[----:B------:R-:W-:-:S03]  /*7680*/  IABS R150, R3 ;  /* 0x0000000300967213 */ /* 0x000fc60000000000 */
[----:B------:R-:W-:Y:S02]  /*7690*/  @!P1 IMAD.IADD R146, R146, 0x1, -R5 ;  /* 0x0000000192929824 */ /* 0x000fe400078e0a05 */
[----:B------:R-:W-:Y:S01]  /*76a0*/  @!P5 IMAD.MOV R143, RZ, RZ, -R143 ;  /* 0x000000ffff8fd224 */ /* 0x000fe200078e0a8f */
[----:B------:R-:W-:Y:S01]  /*76b0*/  ISETP.GE.AND P5, PT, R3, RZ, PT ;  /* 0x000000ff0300720c */ /* 0x000fe20003fa6270 */
[----:B------:R-:W-:Y:S01]  /*76c0*/  IMAD.HI.U32 R3, R2, R150, RZ ;  /* 0x0000009602037227 */ /* 0x000fe200078e00ff */
[----:B------:R-:W-:-:S03]  /*76d0*/  ISETP.GT.U32.AND P1, PT, R5, R146, PT ;  /* 0x000000920500720c */ /* 0x000fc60003f24070 */
[----:B------:R-:W-:Y:S02]  /*76e0*/  IMAD.MOV R3, RZ, RZ, -R3 ;  /* 0x000000ffff037224 */ /* 0x000fe400078e0a03 */
[----:B------:R-:W-:-:S04]  /*76f0*/  IMAD.HI.U32 R149, R2, R154, RZ ;  /* 0x0000009a02957227 */ /* 0x000fc800078e00ff */
[----:B------:R-:W-:Y:S02]  /*7700*/  IMAD.MOV R153, RZ, RZ, -R148 ;  /* 0x000000ffff997224 */ /* 0x000fe400078e0a94 */
[----:B------:R-:W-:Y:S02]  /*7710*/  @!P2 IMAD.IADD R145, R145, 0x1, -R5 ;  /* 0x000000019191a824 */ /* 0x000fe400078e0a05 */
[----:B------:R-:W-:Y:S02]  /*7720*/  IMAD.MOV R4, RZ, RZ, -R4 ;  /* 0x000000ffff047224 */ /* 0x000fe400078e0a04 */
[C---:B------:R-:W-:Y:S01]  /*7730*/  IMAD R148, R5.reuse, R3, R150 ;  /* 0x0000000305947224 */ /* 0x040fe200078e0296 */
[C---:B------:R-:W-:Y:S01]  /*7740*/  ISETP.GT.U32.AND P2, PT, R5.reuse, R145, PT ;  /* 0x000000910500720c */ /* 0x040fe20003f44070 */
[----:B------:R-:W-:Y:S02]  /*7750*/  IMAD.MOV R155, RZ, RZ, -R149 ;  /* 0x000000ffff9b7224 */ /* 0x000fe400078e0a95 */
[----:B------:R-:W-:-:S02]  /*7760*/  IMAD R149, R5, R4, R151 ;  /* 0x0000000405957224 */ /* 0x000fc400078e0297 */
[--C-:B------:R-:W-:Y:S01]  /*7770*/  @!P1 IMAD.IADD R146, R146, 0x1, -R5.reuse ;  /* 0x0000000192929824 */ /* 0x100fe200078e0a05 */
[----:B------:R-:W-:Y:S01]  /*7780*/  ISETP.GT.U32.AND P1, PT, R5, R148, PT ;  /* 0x000000940500720c */ /* 0x000fe20003f24070 */
[--C-:B------:R-:W-:Y:S01]  /*7790*/  @!P6 IMAD.IADD R147, R147, 0x1, -R5.reuse ;  /* 0x000000019393e824 */ /* 0x100fe200078e0a05 */
[C---:B------:R-:W-:Y:S01]  /*77a0*/  ISETP.GT.U32.AND P6, PT, R5.reuse, R149, PT ;  /* 0x000000950500720c */ /* 0x040fe20003fc4070 */
[C---:B------:R-:W-:Y:S01]  /*77b0*/  IMAD R150, R5.reuse, R153, R152 ;  /* 0x0000009905967224 */ /* 0x040fe200078e0298 */
[----:B------:R-:W-:Y:S01]  /*77c0*/  IABS R152, R159 ;  /* 0x0000009f00987213 */ /* 0x000fe20000000000 */
[----:B------:R-:W-:Y:S01]  /*77d0*/  IMAD R151, R5, R155, R154 ;  /* 0x0000009b05977224 */ /* 0x000fe200078e029a */
[----:B------:R-:W-:Y:S01]  /*77e0*/  IABS R153, R160 ;  /* 0x000000a000997213 */ /* 0x000fe20000000000 */
[----:B------:R-:W-:Y:S01]  /*77f0*/  @!P2 IMAD.IADD R145, R145, 0x1, -R5 ;  /* 0x000000019191a824 */ /* 0x000fe200078e0a05 */
[----:B------:R-:W-:Y:S01]  /*7800*/  ISETP.GE.AND P2, PT, R156, RZ, PT ;  /* 0x000000ff9c00720c */ /* 0x000fe20003f46270 */
[----:B------:R-:W-:Y:S01]  /*7810*/  IMAD.HI.U32 R3, R2, R152, RZ ;  /* 0x0000009802037227 */ /* 0x000fe200078e00ff */
[----:B------:R-:W-:-:S02]  /*7820*/  IABS R155, R161 ;  /* 0x000000a1009b7213 */ /* 0x000fc40000000000 */
[----:B------:R-:W-:Y:S01]  /*7830*/  IABS R156, R162 ;  /* 0x000000a2009c7213 */ /* 0x000fe20000000000 */
[--C-:B------:R-:W-:Y:S01]  /*7840*/  @!P1 IMAD.IADD R148, R148, 0x1, -R5.reuse ;  /* 0x0000000194949824 */ /* 0x100fe200078e0a05 */
[----:B------:R-:W-:Y:S01]  /*7850*/  ISETP.GT.U32.AND P1, PT, R5, R147, PT ;  /* 0x000000930500720c */ /* 0x000fe20003f24070 */
[----:B------:R-:W-:Y:S02]  /*7860*/  @!P6 IMAD.IADD R149, R149, 0x1, -R5 ;  /* 0x000000019595e824 */ /* 0x000fe400078e0a05 */
[----:B------:R-:W-:Y:S01]  /*7870*/  @!P3 IMAD.MOV R145, RZ, RZ, -R145 ;  /* 0x000000ffff91b224 */ /* 0x000fe200078e0a91 */
[C---:B------:R-:W-:Y:S01]  /*7880*/  ISETP.GT.U32.AND P3, PT, R5.reuse, R148, PT ;  /* 0x000000940500720c */ /* 0x040fe20003f64070 */
[----:B------:R-:W-:Y:S01]  /*7890*/  IMAD.HI.U32 R4, R2, R153, RZ ;  /* 0x0000009902047227 */ /* 0x000fe200078e00ff */
[----:B------:R-:W-:-:S03]  /*78a0*/  ISETP.GT.U32.AND P6, PT, R5, R149, PT ;  /* 0x000000950500720c */ /* 0x000fc60003fc4070 */
[----:B------:R-:W-:Y:S02]  /*78b0*/  IMAD.MOV R3, RZ, RZ, -R3 ;  /* 0x000000ffff037224 */ /* 0x000fe400078e0a03 */
[----:B------:R-:W-:Y:S02]  /*78c0*/  IMAD.MOV R154, RZ, RZ, -R4 ;  /* 0x000000ffff9a7224 */ /* 0x000fe400078e0a04 */
[----:B------:R-:W-:Y:S01]  /*78d0*/  @!P0 IMAD.MOV R146, RZ, RZ, -R146 ;  /* 0x000000ffff928224 */ /* 0x000fe200078e0a92 */
[----:B------:R-:W-:Y:S01]  /*78e0*/  ISETP.GT.U32.AND P0, PT, R5, R150, PT ;  /* 0x000000960500720c */ /* 0x000fe20003f04070 */
[----:B------:R-:W-:Y:S01]  /*78f0*/  @!P1 IMAD.IADD R147, R147, 0x1, -R5 ;  /* 0x0000000193939824 */ /* 0x000fe200078e0a05 */
[C---:B------:R-:W-:Y:S01]  /*7900*/  ISETP.GT.U32.AND P1, PT, R5.reuse, R151, PT ;  /* 0x000000970500720c */ /* 0x040fe20003f24070 */
[C---:B------:R-:W-:Y:S02]  /*7910*/  IMAD R152, R5.reuse, R3, R152 ;  /* 0x0000000305987224 */ /* 0x040fe400078e0298 */
[----:B------:R-:W-:-:S02]  /*7920*/  IMAD R153, R5, R154, R153 ;  /* 0x0000009a05997224 */ /* 0x000fc400078e0299 */
[--C-:B------:R-:W-:Y:S01]  /*7930*/  @!P3 IMAD.IADD R148, R148, 0x1, -R5.reuse ;  /* 0x000000019494b824 */ /* 0x100fe200078e0a05 */
[----:B------:R-:W-:Y:S01]  /*7940*/  ISETP.GT.U32.AND P3, PT, R5, R152, PT ;  /* 0x000000980500720c */ /* 0x000fe20003f64070 */
[----:B------:R-:W-:Y:S01]  /*7950*/  @!P6 IMAD.IADD R149, R149, 0x1, -R5 ;  /* 0x000000019595e824 */ /* 0x000fe200078e0a05 */
[----:B------:R-:W-:Y:S01]  /*7960*/  ISETP.GT.U32.AND P6, PT, R5, R153, PT ;  /* 0x000000990500720c */ /* 0x000fe20003fc4070 */
[----:B------:R-:W-:Y:S02]  /*7970*/  @!P4 IMAD.MOV R147, RZ, RZ, -R147 ;  /* 0x000000ffff93c224 */ /* 0x000fe400078e0a93 */
[--C-:B------:R-:W-:Y:S01]  /*7980*/  @!P0 IMAD.IADD R150, R150, 0x1, -R5.reuse ;  /* 0x0000000196968824 */ /* 0x100fe200078e0a05 */
[----:B------:R-:W-:Y:S01]  /*7990*/  ISETP.GE.AND P0, PT, R157, RZ, PT ;  /* 0x000000ff9d00720c */ /* 0x000fe20003f06270 */
[----:B------:R-:W-:Y:S01]  /*79a0*/  @!P1 IMAD.IADD R151, R151, 0x1, -R5 ;  /* 0x0000000197979824 */ /* 0x000fe200078e0a05 */
[----:B------:R-:W-:Y:S01]  /*79b0*/  ISETP.GE.AND P1, PT, R158, RZ, PT ;  /* 0x000000ff9e00720c */ /* 0x000fe20003f26270 */
[----:B------:R-:W-:Y:S01]  /*79c0*/  IMAD.HI.U32 R3, R2, R155, RZ ;  /* 0x0000009b02037227 */ /* 0x000fe200078e00ff */
[----:B------:R-:W-:-:S02]  /*79d0*/  LOP3.LUT R158, R0, 0x13a, RZ, 0xfc, !PT ;  /* 0x0000013a009e7812 */ /* 0x000fc400078efcff */
[C---:B------:R-:W-:Y:S01]  /*79e0*/  ISETP.GT.U32.AND P4, PT, R5.reuse, R151, PT ;  /* 0x000000970500720c */ /* 0x040fe20003f84070 */
[----:B------:R-:W-:Y:S01]  /*79f0*/  @!P3 IMAD.IADD R152, R152, 0x1, -R5 ;  /* 0x000000019898b824 */ /* 0x000fe200078e0a05 */
[----:B------:R-:W-:Y:S01]  /*7a00*/  ISETP.GT.U32.AND P3, PT, R5, R150, PT ;  /* 0x000000960500720c */ /* 0x000fe20003f64070 */
[----:B------:R-:W-:Y:S01]  /*7a10*/  IMAD.HI.U32 R4, R2, R156, RZ ;  /* 0x0000009c02047227 */ /* 0x000fe200078e00ff */
[----:B------:R-:W-:-:S03]  /*7a20*/  IABS R157, R163 ;  /* 0x000000a3009d7213 */ /* 0x000fc60000000000 */
[----:B------:R-:W-:Y:S01]  /*7a30*/  @!P6 IMAD.IADD R153, R153, 0x1, -R5 ;  /* 0x000000019999e824 */ /* 0x000fe200078e0a05 */
[C---:B------:R-:W-:Y:S01]  /*7a40*/  ISETP.GT.U32.AND P6, PT, R5.reuse, R152, PT ;  /* 0x000000980500720c */ /* 0x040fe20003fc4070 */
[----:B------:R-:W-:Y:S02]  /*7a50*/  IMAD.MOV R154, RZ, RZ, -R3 ;  /* 0x000000ffff9a7224 */ /* 0x000fe400078e0a03 */
[----:B------:R-:W-:Y:S02]  /*7a60*/  IMAD.MOV R4, RZ, RZ, -R4 ;  /* 0x000000ffff047224 */ /* 0x000fe400078e0a04 */
[C---:B------:R-:W-:Y:S02]  /*7a70*/  IMAD R154, R5.reuse, R154, R155 ;  /* 0x0000009a059a7224 */ /* 0x040fe400078e029b */
        /* <DEDUP_REMOVED lines=8> */
[----:B------:R-:W-:-:S04]  /*7b00*/  IMAD.HI.U32 R3, R2, R156, RZ ;  /* 0x0000009c02037227 */ /* 0x000fc800078e00ff */
[----:B------:R-:W-:Y:S01]  /*7b10*/  @!P6 IMAD.IADD R152, R152, 0x1, -R5 ;  /* 0x000000019898e824 */ /* 0x000fe200078e0a05 */
[----:B------:R-:W-:Y:S01]  /*7b20*/  ISETP.GE.AND P6, PT, R160, RZ, PT ;  /* 0x000000ffa000720c */ /* 0x000fe20003fc6270 */
[----:B------:R-:W-:Y:S01]  /*7b30*/  IMAD.HI.U32 R4, R2, R157, RZ ;  /* 0x0000009d02047227 */ /* 0x000fe200078e00ff */
[----:B------:R-:W-:-:S03]  /*7b40*/  LOP3.LUT R160, R0, 0x142, RZ, 0xfc, !PT ;  /* 0x0000014200a07812 */ /* 0x000fc600078efcff */
[----:B------:R-:W-:Y:S02]  /*7b50*/  IMAD.MOV R3, RZ, RZ, -R3 ;  /* 0x000000ffff037224 */ /* 0x000fe400078e0a03 */
[----:B------:R-:W-:Y:S02]  /*7b60*/  IMAD.MOV R4, RZ, RZ, -R4 ;  /* 0x000000ffff047224 */ /* 0x000fe400078e0a04 */
[C---:B------:R-:W-:Y:S01]  /*7b70*/  IMAD R156, R5.reuse, R3, R156 ;  /* 0x00000003059c7224 */ /* 0x040fe200078e029c */
[----:B------:R-:W-:Y:S01]  /*7b80*/  LOP3.LUT R3, R0, 0x13e, RZ, 0xfc, !PT ;  /* 0x0000013e00037812 */ /* 0x000fe200078efcff */
[----:B------:R-:W-:Y:S01]  /*7b90*/  @!P2 IMAD.MOV R149, RZ, RZ, -R149 ;  /* 0x000000ffff95a224 */ /* 0x000fe200078e0a95 */
[----:B------:R-:W-:Y:S01]  /*7ba0*/  ISETP.GT.U32.AND P2, PT, R5, R154, PT ;  /* 0x0000009a0500720c */ /* 0x000fe20003f44070 */
[--C-:B------:R-:W-:Y:S01]  /*7bb0*/  @!P5 IMAD.IADD R153, R153, 0x1, -R5.reuse ;  /* 0x000000019999d824 */ /* 0x100fe200078e0a05 */
[----:B------:R-:W-:Y:S01]  /*7bc0*/  ISETP.GE.AND P5, PT, R161, RZ, PT ;  /* 0x000000ffa100720c */ /* 0x000fe20003fa6270 */
[----:B------:R-:W-:Y:S01]  /*7bd0*/  @!P4 IMAD.IADD R155, R155, 0x1, -R5 ;  /* 0x000000019b9bc824 */ /* 0x000fe200078e0a05 */
[----:B------:R-:W-:Y:S01]  /*7be0*/  ISETP.GE.AND P4, PT, R158, RZ, PT ;  /* 0x000000ff9e00720c */ /* 0x000fe20003f86270 */
[C---:B------:R-:W-:Y:S01]  /*7bf0*/  IMAD R157, R5.reuse, R4, R157 ;  /* 0x00000004059d7224 */ /* 0x040fe200078e029d */
[----:B------:R-:W-:Y:S01]  /*7c00*/  IABS R158, R3 ;  /* 0x00000003009e7213 */ /* 0x000fe20000000000 */
[----:B------:R-:W-:Y:S01]  /*7c10*/  @!P3 IMAD.MOV R152, RZ, RZ, -R152 ;  /* 0x000000ffff98b224 */ /* 0x000fe200078e0a98 */
[C---:B------:R-:W-:Y:S01]  /*7c20*/  ISETP.GT.U32.AND P3, PT, R5.reuse, R156, PT ;  /* 0x0000009c0500720c */ /* 0x040fe20003f64070 */
[----:B------:R-:W-:Y:S01]  /*7c30*/  @!P1 IMAD.MOV R151, RZ, RZ, -R151 ;  /* 0x000000ffff979224 */ /* 0x000fe200078e0a97 */
[C---:B------:R-:W-:Y:S01]  /*7c40*/  ISETP.GT.U32.AND P1, PT, R5.reuse, R155, PT ;  /* 0x0000009b0500720c */ /* 0x040fe20003f24070 */
[----:B------:R-:W-:Y:S01]  /*7c50*/  @!P6 IMAD.MOV R153, RZ, RZ, -R153 ;  /* 0x000000ffff99e224 */ /* 0x000fe200078e0a99 */
[----:B------:R-:W-:Y:S01]  /*7c60*/  ISETP.GT.U32.AND P6, PT, R5, R157, PT ;  /* 0x0000009d0500720c */ /* 0x000fe20003fc4070 */
[----:B------:R-:W-:Y:S01]  /*7c70*/  @!P2 IMAD.IADD R154, R154, 0x1, -R5 ;  /* 0x000000019a9aa824 */ /* 0x000fe200078e0a05 */
[----:B------:R-:W-:Y:S01]  /*7c80*/  LOP3.LUT R4, R0, 0x140, RZ, 0xfc, !PT ;  /* 0x0000014000047812 */ /* 0x000fe200078efcff */
[----:B------:R-:W-:Y:S01]  /*7c90*/  @!P0 IMAD.MOV R150, RZ, RZ, -R150 ;  /* 0x000000ffff968224 */ /* 0x000fe200078e0a96 */
[----:B------:R-:W-:-:S02]  /*7ca0*/  ISETP.GE.AND P2, PT, R162, RZ, PT ;  /* 0x000000ffa200720c */ /* 0x000fc40003f46270 */
[----:B------:R-:W-:Y:S02]  /*7cb0*/  ISETP.GT.U32.AND P0, PT, R5, R154, PT ;  /* 0x0000009a0500720c */ /* 0x000fe40003f04070 */
[----:B------:R-:W-:Y:S01]  /*7cc0*/  IABS R159, R4 ;  /* 0x00000004009f7213 */ /* 0x000fe20000000000 */
[--C-:B------:R-:W-:Y:S01]  /*7cd0*/  @!P3 IMAD.IADD R156, R156, 0x1, -R5.reuse ;  /* 0x000000019c9cb824 */ /* 0x100fe200078e0a05 */
[----:B------:R-:W-:Y:S01]  /*7ce0*/  ISETP.GE.AND P3, PT, R4, RZ, PT ;  /* 0x000000ff0400720c */ /* 0x000fe20003f66270 */
[--C-:B------:R-:W-:Y:S01]  /*7cf0*/  @!P1 IMAD.IADD R155, R155, 0x1, -R5.reuse ;  /* 0x000000019b9b9824 */ /* 0x100fe200078e0a05 */
[----:B------:R-:W-:Y:S01]  /*7d00*/  ISETP.GE.AND P1, PT, R3, RZ, PT ;  /* 0x000000ff0300720c */ /* 0x000fe20003f26270 */
[----:B------:R-:W-:Y:S01]  /*7d10*/  @!P6 IMAD.IADD R157, R157, 0x1, -R5 ;  /* 0x000000019d9de824 */ /* 0x000fe200078e0a05 */
[----:B------:R-:W-:Y:S01]  /*7d20*/  ISETP.GT.U32.AND P6, PT, R5, R156, PT ;  /* 0x0000009c0500720c */ /* 0x000fe20003fc4070 */
[----:B------:R-:W-:Y:S01]  /*7d30*/  IMAD.HI.U32 R3, R2, R158, RZ ;  /* 0x0000009e02037227 */ /* 0x000fe200078e00ff */
[----:B------:R-:W-:-:S03]  /*7d40*/  LOP3.LUT R162, R0, 0x146, RZ, 0xfc, !PT ;  /* 0x0000014600a27812 */ /* 0x000fc600078efcff */
[----:B------:R-:W-:Y:S02]  /*7d50*/  IMAD.MOV R3, RZ, RZ, -R3 ;  /* 0x000000ffff037224 */ /* 0x000fe400078e0a03 */
[----:B------:R-:W-:-:S04]  /*7d60*/  IMAD.HI.U32 R4, R2, R159, RZ ;  /* 0x0000009f02047227 */ /* 0x000fc800078e00ff */
[----:B------:R-:W-:Y:S01]  /*7d70*/  IMAD R158, R5, R3, R158 ;  /* 0x00000003059e7224 */ /* 0x000fe200078e029e */
[----:B------:R-:W-:Y:S01]  /*7d80*/  LOP3.LUT R3, R0, 0x144, RZ, 0xfc, !PT ;  /* 0x0000014400037812 */ /* 0x000fe200078efcff */
[--C-:B------:R-:W-:Y:S01]  /*7d90*/  @!P0 IMAD.IADD R154, R154, 0x1, -R5.reuse ;  /* 0x000000019a9a8824 */ /* 0x100fe200078e0a05 */
[----:B------:R-:W-:Y:S01]  /*7da0*/  ISETP.GE.AND P0, PT, R163, RZ, PT ;  /* 0x000000ffa300720c */ /* 0x000fe20003f06270 */
[----:B------:R-:W-:Y:S01]  /*7db0*/  @!P6 IMAD.IADD R156, R156, 0x1, -R5 ;  /* 0x000000019c9ce824 */ /* 0x000fe200078e0a05 */
[C---:B------:R-:W-:Y:S01]  /*7dc0*/  ISETP.GT.U32.AND P6, PT, R5.reuse, R158, PT ;  /* 0x0000009e0500720c */ /* 0x040fe20003fc4070 */
[----:B------:R-:W-:Y:S01]  /*7dd0*/  IMAD.MOV R4, RZ, RZ, -R4 ;  /* 0x000000ffff047224 */ /* 0x000fe200078e0a04 */
[----:B------:R-:W-:Y:S01]  /*7de0*/  IABS R161, R3 ;  /* 0x0000000300a17213 */ /* 0x000fe20000000000 */
[----:B------:R-:W-:Y:S01]  /*7df0*/  @!P5 IMAD.MOV R154, RZ, RZ, -R154 ;  /* 0x000000ffff9ad224 */ /* 0x000fe200078e0a9a */
[C---:B------:R-:W-:Y:S01]  /*7e00*/  ISETP.GT.U32.AND P5, PT, R5.reuse, R157, PT ;  /* 0x0000009d0500720c */ /* 0x040fe20003fa4070 */
[----:B------:R-:W-:Y:S01]  /*7e10*/  IMAD R159, R5, R4, R159 ;  /* 0x00000004059f7224 */ /* 0x000fe200078e029f */
[----:B------:R-:W-:Y:S01]  /*7e20*/  IABS R163, R168 ;  /* 0x000000a800a37213 */ /* 0x000fe20000000000 */
[----:B------:R-:W-:-:S02]  /*7e30*/  @!P4 IMAD.MOV R156, RZ, RZ, -R156 ;  /* 0x000000ffff9cc224 */ /* 0x000fc400078e0a9c */
[----:B------:R-:W-:Y:S01]  /*7e40*/  @!P2 IMAD.MOV R155, RZ, RZ, -R155 ;  /* 0x000000ffff9ba224 */ /* 0x000fe200078e0a9b */
[----:B------:R-:W-:Y:S02]  /*7e50*/  ISETP.GT.U32.AND P4, PT, R5, R159, PT ;  /* 0x0000009f0500720c */ /* 0x000fe40003f84070 */
[----:B------:R-:W-:Y:S01]  /*7e60*/  ISETP.GE.AND P2, PT, R160, RZ, PT ;  /* 0x000000ffa000720c */ /* 0x000fe20003f46270 */
[----:B------:R-:W-:Y:S01]  /*7e70*/  @!P6 IMAD.IADD R158, R158, 0x1, -R5 ;  /* 0x000000019e9ee824 */ /* 0x000fe200078e0a05 */
[----:B------:R-:W-:-:S03]  /*7e80*/  IABS R160, R160 ;  /* 0x000000a000a07213 */ /* 0x000fc60000000000 */
[----:B------:R-:W-:Y:S01]  /*7e90*/  @!P5 IMAD.IADD R157, R157, 0x1, -R5 ;  /* 0x000000019d9dd824 */ /* 0x000fe200078e0a05 */
[----:B------:R-:W-:Y:S01]  /*7ea0*/  ISETP.GE.AND P5, PT, R3, RZ, PT ;  /* 0x000000ff0300720c */ /* 0x000fe20003fa6270 */
[----:B------:R-:W-:Y:S01]  /*7eb0*/  IMAD.HI.U32 R3, R2, R160, RZ ;  /* 0x000000a002037227 */ /* 0x000fe200078e00ff */
[----:B------:R-:W-:-:S03]  /*7ec0*/  ISETP.GT.U32.AND P6, PT, R5, R158, PT ;  /* 0x0000009e0500720c */ /* 0x000fc60003fc4070 */
[----:B------:R-:W-:Y:S01]  /*7ed0*/  @!P0 IMAD.MOV R157, RZ, RZ, -R157 ;  /* 0x000000ffff9d8224 */ /* 0x000fe200078e0a9d */
[----:B------:R-:W-:Y:S01]  /*7ee0*/  ISETP.GE.AND P0, PT, R162, RZ, PT ;  /* 0x000000ffa200720c */ /* 0x000fe20003f06270 */
[----:B------:R-:W-:Y:S01]  /*7ef0*/  IMAD.MOV R4, RZ, RZ, -R3 ;  /* 0x000000ffff047224 */ /* 0x000fe200078e0a03 */
[----:B------:R-:W-:Y:S01]  /*7f00*/  IABS R162, R162 ;  /* 0x000000a200a27213 */ /* 0x000fe20000000000 */
[----:B------:R-:W-:Y:S02]  /*7f10*/  @!P4 IMAD.IADD R159, R159, 0x1, -R5 ;  /* 0x000000019f9fc824 */ /* 0x000fe400078e0a05 */
[----:B------:R-:W-:-:S03]  /*7f20*/  IMAD.HI.U32 R3, R2, R161, RZ ;  /* 0x000000a102037227 */ /* 0x000fc600078e00ff */
[C---:B------:R-:W-:Y:S01]  /*7f30*/  ISETP.GT.U32.AND P4, PT, R5.reuse, R159, PT ;  /* 0x0000009f0500720c */ /* 0x040fe20003f84070 */
[----:B------:R-:W-:Y:S02]  /*7f40*/  IMAD R160, R5, R4, R160 ;  /* 0x0000000405a07224 */ /* 0x000fe400078e02a0 */
[----:B------:R-:W-:Y:S02]  /*7f50*/  IMAD.MOV R4, RZ, RZ, -R3 ;  /* 0x000000ffff047224 */ /* 0x000fe400078e0a03 */
[----:B------:R-:W-:-:S04]  /*7f60*/  IMAD.HI.U32 R3, R2, R162, RZ ;  /* 0x000000a202037227 */ /* 0x000fc800078e00ff */
[----:B------:R-:W-:Y:S01]  /*7f70*/  @!P6 IMAD.IADD R158, R158, 0x1, -R5 ;  /* 0x000000019e9ee824 */ /* 0x000fe200078e0a05 */
[C---:B------:R-:W-:Y:S01]  /*7f80*/  ISETP.GT.U32.AND P6, PT, R5.reuse, R160, PT ;  /* 0x000000a00500720c */ /* 0x040fe20003fc4070 */
[----:B------:R-:W-:Y:S02]  /*7f90*/  IMAD R161, R5, R4, R161 ;  /* 0x0000000405a17224 */ /* 0x000fe400078e02a1 */
[----:B------:R-:W-:-:S04]  /*7fa0*/  IMAD.HI.U32 R4, R2, R163, RZ ;  /* 0x000000a302047227 */ /* 0x000fc800078e00ff */
[----:B------:R-:W-:Y:S02]  /*7fb0*/  IMAD.MOV R3, RZ, RZ, -R3 ;  /* 0x000000ffff037224 */ /* 0x000fe400078e0a03 */
[----:B------:R-:W-:Y:S02]  /*7fc0*/  IMAD.MOV R4, RZ, RZ, -R4 ;  /* 0x000000ffff047224 */ /* 0x000fe400078e0a04 */
[C---:B------:R-:W-:Y:S02]  /*7fd0*/  IMAD R162, R5.reuse, R3, R162 ;  /* 0x0000000305a27224 */ /* 0x040fe400078e02a2 */
[----:B------:R-:W-:Y:S02]  /*7fe0*/  IMAD R163, R5, R4, R163 ;  /* 0x0000000405a37224 */ /* 0x000fe400078e02a3 */
[--C-:B------:R-:W-:Y:S01]  /*7ff0*/  @!P4 IMAD.IADD R159, R159, 0x1, -R5.reuse ;  /* 0x000000019f9fc824 */ /* 0x100fe200078e0a05 */
[C---:B------:R-:W-:Y:S01]  /*8000*/  ISETP.GT.U32.AND P4, PT, R5.reuse, R162, PT ;  /* 0x000000a20500720c */ /* 0x040fe20003f84070 */
[----:B------:R-:W-:Y:S01]  /*8010*/  @!P6 IMAD.IADD R160, R160, 0x1, -R5 ;  /* 0x00000001a0a0e824 */ /* 0x000fe200078e0a05 */
[----:B------:R-:W-:Y:S01]  /*8020*/  ISETP.GT.U32.AND P6, PT, R5, R163, PT ;  /* 0x000000a30500720c */ /* 0x000fe20003fc4070 */
[----:B------:R-:W-:-:S04]  /*8030*/  IMAD.HI.U32 R3, R2, R164, RZ ;  /* 0x000000a402037227 */ /* 0x000fc800078e00ff */
[----:B------:R-:W-:Y:S01]  /*8040*/  @!P1 IMAD.MOV R158, RZ, RZ, -R158 ;  /* 0x000000ffff9e9224 */ /* 0x000fe200078e0a9e */
[----:B------:R-:W-:Y:S01]  /*8050*/  ISETP.GT.U32.AND P1, PT, R5, R161, PT ;  /* 0x000000a10500720c */ /* 0x000fe20003f24070 */
[----:B------:R-:W-:Y:S02]  /*8060*/  IMAD.MOV R3, RZ, RZ, -R3 ;  /* 0x000000ffff037224 */ /* 0x000fe400078e0a03 */
[----:B------:R-:W-:Y:S02]  /*8070*/  @!P3 IMAD.MOV R159, RZ, RZ, -R159 ;  /* 0x000000ffff9fb224 */ /* 0x000fe400078e0a9f */
[--C-:B------:R-:W-:Y:S02]  /*8080*/  @!P4 IMAD.IADD R162, R162, 0x1, -R5.reuse ;  /* 0x00000001a2a2c824 */ /* 0x100fe400078e0a05 */
[----:B------:R-:W-:Y:S02]  /*8090*/  @!P6 IMAD.IADD R163, R163, 0x1, -R5 ;  /* 0x00000001a3a3e824 */ /* 0x000fe400078e0a05 */
[C---:B------:R-:W-:Y:S01]  /*80a0*/  IMAD R164, R5.reuse, R3, R164 ;  /* 0x0000000305a47224 */ /* 0x040fe200078e02a4 */
[C---:B------:R-:W-:Y:S01]  /*80b0*/  ISETP.GT.U32.AND P6, PT, R5.reuse, R162, PT ;  /* 0x000000a20500720c */ /* 0x040fe20003fc4070 */
[----:B------:R-:W-:Y:S01]  /*80c0*/  IMAD.HI.U32 R3, R2, R165, RZ ;  /* 0x000000a502037227 */ /* 0x000fe200078e00ff */
[----:B------:R-:W-:-:S03]  /*80d0*/  ISETP.GT.U32.AND P3, PT, R5, R163, PT ;  /* 0x000000a30500720c */ /* 0x000fc60003f64070 */
[----:B------:R-:W-:Y:S02]  /*80e0*/  IMAD.MOV R4, RZ, RZ, -R3 ;  /* 0x000000ffff047224 */ /* 0x000fe400078e0a03 */
[----:B------:R-:W-:Y:S01]  /*80f0*/  @!P1 IMAD.IADD R161, R161, 0x1, -R5 ;  /* 0x00000001a1a19824 */ /* 0x000fe200078e0a05 */
[C---:B------:R-:W-:Y:S01]  /*8100*/  ISETP.GT.U32.AND P1, PT, R5.reuse, R160, PT ;  /* 0x000000a00500720c */ /* 0x040fe20003f24070 */
[C---:B------:R-:W-:Y:S02]  /*8110*/  IMAD R165, R5.reuse, R4, R165 ;  /* 0x0000000405a57224 */ /* 0x040fe400078e02a5 */
[----:B------:R-:W-:Y:S01]  /*8120*/  IMAD.HI.U32 R3, R2, R166, RZ ;  /* 0x000000a602037227 */ /* 0x000fe200078e00ff */
[----:B------:R-:W-:-:S03]  /*8130*/  ISETP.GT.U32.AND P4, PT, R5, R161, PT ;  /* 0x000000a10500720c */ /* 0x000fc60003f84070 */
[----:B------:R-:W-:Y:S01]  /*8140*/  @!P6 IMAD.IADD R162, R162, 0x1, -R5 ;  /* 0x00000001a2a2e824 */ /* 0x000fe200078e0a05 */
[----:B------:R-:W-:Y:S01]  /*8150*/  ISETP.GT.U32.AND P6, PT, R5, R165, PT ;  /* 0x000000a50500720c */ /* 0x000fe20003fc4070 */
[----:B------:R-:W-:Y:S02]  /*8160*/  IMAD.MOV R3, RZ, RZ, -R3 ;  /* 0x000000ffff037224 */ /* 0x000fe400078e0a03 */
[----:B------:R-:W-:-:S04]  /*8170*/  IMAD.HI.U32 R4, R2, R167, RZ ;  /* 0x000000a702047227 */ /* 0x000fc800078e00ff */
[----:B------:R-:W-:Y:S02]  /*8180*/  IMAD R166, R5, R3, R166 ;  /* 0x0000000305a67224 */ /* 0x000fe400078e02a6 */
[--C-:B------:R-:W-:Y:S01]  /*8190*/  @!P4 IMAD.IADD R161, R161, 0x1, -R5.reuse ;  /* 0x00000001a1a1c824 */ /* 0x100fe200078e0a05 */
[----:B------:R-:W-:Y:S01]  /*81a0*/  ISETP.GE.AND P4, PT, R168, RZ, PT ;  /* 0x000000ffa800720c */ /* 0x000fe20003f86270 */
[--C-:B------:R-:W-:Y:S01]  /*81b0*/  @!P1 IMAD.IADD R160, R160, 0x1, -R5.reuse ;  /* 0x00000001a0a09824 */ /* 0x100fe200078e0a05 */
[----:B------:R-:W-:Y:S01]  /*81c0*/  IABS R168, R173 ;  /* 0x000000ad00a87213 */ /* 0x000fe20000000000 */
[----:B------:R-:W-:Y:S01]  /*81d0*/  @!P6 IMAD.IADD R165, R165, 0x1, -R5 ;  /* 0x00000001a5a5e824 */ /* 0x000fe200078e0a05 */
[C---:B------:R-:W-:Y:S01]  /*81e0*/  ISETP.GT.U32.AND P1, PT, R5.reuse, R164, PT ;  /* 0x000000a40500720c */ /* 0x040fe20003f24070 */
[----:B------:R-:W-:Y:S02]  /*81f0*/  IMAD.MOV R4, RZ, RZ, -R4 ;  /* 0x000000ffff047224 */ /* 0x000fe400078e0a04 */
[----:B------:R-:W-:Y:S01]  /*8200*/  IMAD.HI.U32 R3, R2, R168, RZ ;  /* 0x000000a802037227 */ /* 0x000fe200078e00ff */
[----:B------:R-:W-:-:S03]  /*8210*/  ISETP.GT.U32.AND P6, PT, R5, R165, PT ;  /* 0x000000a50500720c */ /* 0x000fc60003fc4070 */
[----:B------:R-:W-:Y:S02]  /*8220*/  IMAD.MOV R3, RZ, RZ, -R3 ;  /* 0x000000ffff037224 */ /* 0x000fe400078e0a03 */
[--C-:B------:R-:W-:Y:S01]  /*8230*/  @!P3 IMAD.IADD R163, R163, 0x1, -R5.reuse ;  /* 0x00000001a3a3b824 */ /* 0x100fe200078e0a05 */
[----:B------:R-:W-:Y:S01]  /*8240*/  ISETP.GE.AND P3, PT, R169, RZ, PT ;  /* 0x000000ffa900720c */ /* 0x000fe20003f66270 */
[C---:B------:R-:W-:Y:S01]  /*8250*/  IMAD R168, R5.reuse, R3, R168 ;  /* 0x0000000305a87224 */ /* 0x040fe200078e02a8 */
[----:B------:R-:W-:Y:S01]  /*8260*/  IABS R169, R174 ;  /* 0x000000ae00a97213 */ /* 0x000fe20000000000 */
[----:B------:R-:W-:Y:S01]  /*8270*/  @!P1 IMAD.IADD R164, R164, 0x1, -R5 ;  /* 0x00000001a4a49824 */ /* 0x000fe200078e0a05 */
[----:B------:R-:W-:Y:S01]  /*8280*/  ISETP.GE.AND P1, PT, R170, RZ, PT ;  /* 0x000000ffaa00720c */ /* 0x000fe20003f26270 */
[----:B------:R-:W-:Y:S01]  /*8290*/  IMAD R167, R5, R4, R167 ;  /* 0x0000000405a77224 */ /* 0x000fe200078e02a7 */
[----:B------:R-:W-:Y:S01]  /*82a0*/  IABS R170, R175 ;  /* 0x000000af00aa7213 */ /* 0x000fe20000000000 */
[----:B------:R-:W-:Y:S01]  /*82b0*/  @!P6 IMAD.IADD R165, R165, 0x1, -R5 ;  /* 0x00000001a5a5e824 */ /* 0x000fe200078e0a05 */
[C---:B------:R-:W-:Y:S01]  /*82c0*/  ISETP.GT.U32.AND P6, PT, R5.reuse, R168, PT ;  /* 0x000000a80500720c */ /* 0x040fe20003fc4070 */
[----:B------:R-:W-:Y:S01]  /*82d0*/  @!P2 IMAD.MOV R160, RZ, RZ, -R160 ;  /* 0x000000ffffa0a224 */ /* 0x000fe200078e0aa0 */
[C---:B------:R-:W-:Y:S01]  /*82e0*/  ISETP.GT.U32.AND P2, PT, R5.reuse, R164, PT ;  /* 0x000000a40500720c */ /* 0x040fe20003f44070 */
[----:B------:R-:W-:Y:S01]  /*82f0*/  @!P5 IMAD.MOV R161, RZ, RZ, -R161 ;  /* 0x000000ffffa1d224 */ /* 0x000fe200078e0aa1 */
[C---:B------:R-:W-:Y:S01]  /*8300*/  ISETP.GT.U32.AND P5, PT, R5.reuse, R166, PT ;  /* 0x000000a60500720c */ /* 0x040fe20003fa4070 */
[----:B------:R-:W-:Y:S01]  /*8310*/  @!P4 IMAD.MOV R163, RZ, RZ, -R163 ;  /* 0x000000ffffa3c224 */ /* 0x000fe200078e0aa3 */
[----:B------:R-:W-:Y:S01]  /*8320*/  ISETP.GT.U32.AND P4, PT, R5, R167, PT ;  /* 0x000000a70500720c */ /* 0x000fe20003f84070 */
[----:B------:R-:W-:-:S04]  /*8330*/  IMAD.HI.U32 R3, R2, R169, RZ ;  /* 0x000000a902037227 */ /* 0x000fc800078e00ff */
[----:B------:R-:W-:Y:S02]  /*8340*/  IMAD.MOV R4, RZ, RZ, -R3 ;  /* 0x000000ffff047224 */ /* 0x000fe400078e0a03 */
[----:B------:R-:W-:Y:S02]  /*8350*/  @!P6 IMAD.IADD R168, R168, 0x1, -R5 ;  /* 0x00000001a8a8e824 */ /* 0x000fe400078e0a05 */
[----:B------:R-:W-:-:S03]  /*8360*/  IMAD.HI.U32 R3, R2, R170, RZ ;  /* 0x000000aa02037227 */ /* 0x000fc600078e00ff */
[----:B------:R-:W-:Y:S01]  /*8370*/  ISETP.GT.U32.AND P6, PT, R5, R168, PT ;  /* 0x000000a80500720c */ /* 0x000fe20003fc4070 */
[--C-:B------:R-:W-:Y:S01]  /*8380*/  @!P2 IMAD.IADD R164, R164, 0x1, -R5.reuse ;  /* 0x00000001a4a4a824 */ /* 0x100fe200078e0a05 */
[----:B------:R-:W-:Y:S01]  /*8390*/  ISETP.GE.AND P2, PT, R172, RZ, PT ;  /* 0x000000ffac00720c */ /* 0x000fe20003f46270 */
[----:B------:R-:W-:Y:S01]  /*83a0*/  @!P5 IMAD.IADD R166, R166, 0x1, -R5 ;  /* 0x00000001a6a6d824 */ /* 0x000fe200078e0a05 */
[----:B------:R-:W-:Y:S01]  /*83b0*/  ISETP.GE.AND P5, PT, R173, RZ, PT ;  /* 0x000000ffad00720c */ /* 0x000fe20003fa6270 */
[----:B------:R-:W-:Y:S01]  /*83c0*/  IMAD.MOV R3, RZ, RZ, -R3 ;  /* 0x000000ffff037224 */ /* 0x000fe200078e0a03 */
[----:B------:R-:W-:Y:S01]  /*83d0*/  IABS R173, R177 ;  /* 0x000000b100ad7213 */ /* 0x000fe20000000000 */
[--C-:B------:R-:W-:Y:S02]  /*83e0*/  @!P4 IMAD.IADD R167, R167, 0x1, -R5.reuse ;  /* 0x00000001a7a7c824 */ /* 0x100fe400078e0a05 */
[----:B------:R-:W-:Y:S01]  /*83f0*/  @!P3 IMAD.MOV R164, RZ, RZ, -R164 ;  /* 0x000000ffffa4b224 */ /* 0x000fe200078e0aa4 */
[C---:B------:R-:W-:Y:S01]  /*8400*/  ISETP.GT.U32.AND P3, PT, R5.reuse, R166, PT ;  /* 0x000000a60500720c */ /* 0x040fe20003f64070 */
[C---:B------:R-:W-:Y:S01]  /*8410*/  IMAD R170, R5.reuse, R3, R170 ;  /* 0x0000000305aa7224 */ /* 0x040fe200078e02aa */
[----:B------:R-:W-:Y:S01]  /*8420*/  ISETP.GT.U32.AND P4, PT, R5, R167, PT ;  /* 0x000000a70500720c */ /* 0x000fe20003f84070 */
[----:B------:R-:W-:-:S02]  /*8430*/  @!P6 IMAD.IADD R168, R168, 0x1, -R5 ;  /* 0x00000001a8a8e824 */ /* 0x000fc400078e0a05 */
[C---:B------:R-:W-:Y:S01]  /*8440*/  IMAD R169, R5.reuse, R4, R169 ;  /* 0x0000000405a97224 */ /* 0x040fe200078e02a9 */
[----:B------:R-:W-:Y:S01]  /*8450*/  ISETP.GT.U32.AND P6, PT, R5, R170, PT ;  /* 0x000000aa0500720c */ /* 0x000fe20003fc4070 */
[----:B------:R-:W-:Y:S01]  /*8460*/  @!P0 IMAD.MOV R162, RZ, RZ, -R162 ;  /* 0x000000ffffa28224 */ /* 0x000fe200078e0aa2 */
[----:B------:R-:W-:Y:S01]  /*8470*/  ISETP.GE.AND P0, PT, R171, RZ, PT ;  /* 0x000000ffab00720c */ /* 0x000fe20003f06270 */
[----:B------:R-:W-:Y:S01]  /*8480*/  IMAD.HI.U32 R4, R2, R173, RZ ;  /* 0x000000ad02047227 */ /* 0x000fe200078e00ff */
[----:B------:R-:W-:Y:S02]  /*8490*/  IABS R171, R176 ;  /* 0x000000b000ab7213 */ /* 0x000fe40000000000 */
[----:B------:R-:W-:Y:S01]  /*84a0*/  @!P5 IADD3 R168, -R168, RZ, RZ ;  /* 0x000000ffa8a8d210 */ /* 0x000fe20007ffe1ff */
[--C-:B------:R-:W-:Y:S01]  /*84b0*/  @!P3 IMAD.IADD R166, R166, 0x1, -R5.reuse ;  /* 0x00000001a6a6b824 */ /* 0x100fe200078e0a05 */
[----:B------:R-:W-:Y:S01]  /*84c0*/  ISETP.GT.U32.AND P3, PT, R5, R169, PT ;  /* 0x000000a90500720c */ /* 0x000fe20003f64070 */
[----:B------:R-:W-:Y:S01]  /*84d0*/  @!P4 IMAD.IADD R167, R167, 0x1, -R5 ;  /* 0x00000001a7a7c824 */ /* 0x000fe200078e0a05 */
[----:B------:R-:W-:Y:S01]  /*84e0*/  ISETP.GE.AND P4, PT, R174, RZ, PT ;  /* 0x000000ffae00720c */ /* 0x000fe20003f86270 */
[----:B------:R-:W-:Y:S01]  /*84f0*/  IMAD.HI.U32 R3, R2, R171, RZ ;  /* 0x000000ab02037227 */ /* 0x000fe200078e00ff */
[----:B------:R-:W-:-:S03]  /*8500*/  IABS R174, R178 ;  /* 0x000000b200ae7213 */ /* 0x000fc60000000000 */
[----:B------:R-:W-:Y:S02]  /*8510*/  @!P6 IMAD.IADD R170, R170, 0x1, -R5 ;  /* 0x00000001aaaae824 */ /* 0x000fe400078e0a05 */
[----:B------:R-:W-:Y:S02]  /*8520*/  IMAD.MOV R172, RZ, RZ, -R3 ;  /* 0x000000ffffac7224 */ /* 0x000fe400078e0a03 */
[----:B------:R-:W-:Y:S01]  /*8530*/  IMAD.HI.U32 R3, R2, R174, RZ ;  /* 0x000000ae02037227 */ /* 0x000fe200078e00ff */
[----:B------:R-:W-:-:S03]  /*8540*/  ISETP.GT.U32.AND P6, PT, R5, R170, PT ;  /* 0x000000aa0500720c */ /* 0x000fc60003fc4070 */
[----:B------:R-:W-:Y:S02]  /*8550*/  IMAD.MOV R4, RZ, RZ, -R4 ;  /* 0x000000ffff047224 */ /* 0x000fe400078e0a04 */
[----:B------:R-:W-:Y:S01]  /*8560*/  @!P3 IMAD.IADD R169, R169, 0x1, -R5 ;  /* 0x00000001a9a9b824 */ /* 0x000fe200078e0a05 */
[----:B------:R-:W-:Y:S01]  /*8570*/  ISETP.GE.AND P3, PT, R175, RZ, PT ;  /* 0x000000ffaf00720c */ /* 0x000fe20003f66270 */
[----:B------:R-:W-:Y:S02]  /*8580*/  IMAD.MOV R3, RZ, RZ, -R3 ;  /* 0x000000ffff037224 */ /* 0x000fe400078e0a03 */
[C---:B------:R-:W-:Y:S02]  /*8590*/  IMAD R171, R5.reuse, R172, R171 ;  /* 0x000000ac05ab7224 */ /* 0x040fe400078e02ab */
[C---:B------:R-:W-:Y:S01]  /*85a0*/  IMAD R172, R5.reuse, R4, R173 ;  /* 0x0000000405ac7224 */ /* 0x040fe200078e02ad */
[----:B------:R-:W-:Y:S01]  /*85b0*/  IABS R4, R179 ;  /* 0x000000b300047213 */ /* 0x000fe20000000000 */
[----:B------:R-:W-:Y:S01]  /*85c0*/  @!P1 IMAD.MOV R165, RZ, RZ, -R165 ;  /* 0x000000ffffa59224 */ /* 0x000fe200078e0aa5 */
[C---:B------:R-:W-:Y:S01]  /*85d0*/  ISETP.GT.U32.AND P1, PT, R5.reuse, R169, PT ;  /* 0x000000a90500720c */ /* 0x040fe20003f24070 */
[C---:B------:R-:W-:Y:S01]  /*85e0*/  IMAD R173, R5.reuse, R3, R174 ;  /* 0x0000000305ad7224 */ /* 0x040fe200078e02ae */
[----:B------:R-:W-:Y:S01]  /*85f0*/  ISETP.GT.U32.AND P5, PT, R5, R172, PT ;  /* 0x000000ac0500720c */ /* 0x000fe20003fa4070 */
[----:B------:R-:W-:-:S02]  /*8600*/  @!P6 IMAD.IADD R170, R170, 0x1, -R5 ;  /* 0x00000001aaaae824 */ /* 0x000fc400078e0a05 */
[----:B------:R-:W-:Y:S01]  /*8610*/  @!P0 IMAD.MOV R166, RZ, RZ, -R166 ;  /* 0x000000ffffa68224 */ /* 0x000fe200078e0aa6 */
[C---:B------:R-:W-:Y:S01]  /*8620*/  ISETP.GT.U32.AND P6, PT, R5.reuse, R173, PT ;  /* 0x000000ad0500720c */ /* 0x040fe20003fc4070 */
[----:B------:R-:W-:Y:S01]  /*8630*/  IMAD.MOV.U32 R174, RZ, RZ, R4 ;  /* 0x000000ffffae7224 */ /* 0x000fe200078e0004 */
[----:B------:R-:W-:Y:S01]  /*8640*/  ISETP.GT.U32.AND P0, PT, R5, R171, PT ;  /* 0x000000ab0500720c */ /* 0x000fe20003f04070 */
[----:B------:R-:W-:Y:S01]  /*8650*/  @!P2 IMAD.MOV R167, RZ, RZ, -R167 ;  /* 0x000000ffffa7a224 */ /* 0x000fe200078e0aa7 */
[----:B------:R-:W-:Y:S01]  /*8660*/  ISETP.GE.AND P2, PT, R176, RZ, PT ;  /* 0x000000ffb000720c */ /* 0x000fe20003f46270 */
[----:B------:R-:W-:-:S04]  /*8670*/  IMAD.HI.U32 R3, R2, R174, RZ ;  /* 0x000000ae02037227 */ /* 0x000fc800078e00ff */
[----:B------:R-:W-:Y:S01]  /*8680*/  @!P1 IMAD.IADD R169, R169, 0x1, -R5 ;  /* 0x00000001a9a99824 */ /* 0x000fe200078e0a05 */
[----:B------:R-:W-:Y:S01]  /*8690*/  ISETP.GE.AND P1, PT, R177, RZ, PT ;  /* 0x000000ffb100720c */ /* 0x000fe20003f26270 */
[----:B------:R-:W-:Y:S01]  /*86a0*/  IMAD.MOV R3, RZ, RZ, -R3 ;  /* 0x000000ffff037224 */ /* 0x000fe200078e0a03 */
[----:B------:R-:W-:Y:S01]  /*86b0*/  LOP3.LUT R177, R0, 0x160, RZ, 0xfc, !PT ;  /* 0x0000016000b17812 */ /* 0x000fe200078efcff */
[--C-:B------:R-:W-:Y:S02]  /*86c0*/  @!P6 IMAD.IADD R173, R173, 0x1, -R5.reuse ;  /* 0x00000001adade824 */ /* 0x100fe400078e0a05 */
[----:B------:R-:W-:Y:S01]  /*86d0*/  IMAD R174, R5, R3, R174 ;  /* 0x0000000305ae7224 */ /* 0x000fe200078e02ae */
[----:B------:R-:W-:Y:S01]  /*86e0*/  IABS R175, R177 ;  /* 0x000000b100af7213 */ /* 0x000fe20000000000 */
[----:B------:R-:W-:Y:S01]  /*86f0*/  @!P0 IMAD.IADD R171, R171, 0x1, -R5 ;  /* 0x00000001abab8824 */ /* 0x000fe200078e0a05 */
[C---:B------:R-:W-:Y:S01]  /*8700*/  ISETP.GT.U32.AND P6, PT, R5.reuse, R173, PT ;  /* 0x000000ad0500720c */ /* 0x040fe20003fc4070 */
[----:B------:R-:W-:Y:S01]  /*8710*/  @!P4 IMAD.MOV R169, RZ, RZ, -R169 ;  /* 0x000000ffffa9c224 */ /* 0x000fe200078e0aa9 */
[----:B------:R-:W-:Y:S01]  /*8720*/  ISETP.GE.AND P0, PT, R178, RZ, PT ;  /* 0x000000ffb200720c */ /* 0x000fe20003f06270 */
[----:B------:R-:W-:Y:S01]  /*8730*/  IMAD.HI.U32 R3, R2, R175, RZ ;  /* 0x000000af02037227 */ /* 0x000fe200078e00ff */
[----:B------:R-:W-:-:S02]  /*8740*/  ISETP.GT.U32.AND P4, PT, R5, R171, PT ;  /* 0x000000ab0500720c */ /* 0x000fc40003f84070 */
[----:B------:R-:W-:Y:S01]  /*8750*/  LOP3.LUT R178, R0, 0x162, RZ, 0xfc, !PT ;  /* 0x0000016200b27812 */ /* 0x000fe200078efcff */
[----:B------:R-:W-:Y:S02]  /*8760*/  IMAD.MOV R4, RZ, RZ, -R3 ;  /* 0x000000ffff047224 */ /* 0x000fe400078e0a03 */
[----:B------:R-:W-:Y:S01]  /*8770*/  @!P5 IMAD.IADD R172, R172, 0x1, -R5 ;  /* 0x00000001acacd824 */ /* 0x000fe200078e0a05 */
[----:B------:R-:W-:Y:S01]  /*8780*/  IABS R176, R178 ;  /* 0x000000b200b07213 */ /* 0x000fe20000000000 */
[----:B------:R-:W-:Y:S02]  /*8790*/  IMAD R175, R5, R4, R175 ;  /* 0x0000000405af7224 */ /* 0x000fe400078e02af */
[----:B------:R-:W-:Y:S01]  /*87a0*/  @!P6 IMAD.IADD R173, R173, 0x1, -R5 ;  /* 0x00000001adade824 */ /* 0x000fe200078e0a05 */
[C---:B------:R-:W-:Y:S01]  /*87b0*/  ISETP.GT.U32.AND P5, PT, R5.reuse, R172, PT ;  /* 0x000000ac0500720c */ /* 0x040fe20003fa4070 */
[----:B------:R-:W-:Y:S01]  /*87c0*/  IMAD.HI.U32 R3, R2, R176, RZ ;  /* 0x000000b002037227 */ /* 0x000fe200078e00ff */
[----:B------:R-:W-:-:S03]  /*87d0*/  ISETP.GT.U32.AND P6, PT, R5, R175, PT ;  /* 0x000000af0500720c */ /* 0x000fc60003fc4070 */
[----:B------:R-:W-:Y:S01]  /*87e0*/  @!P4 IMAD.IADD R171, R171, 0x1, -R5 ;  /* 0x00000001ababc824 */ /* 0x000fe200078e0a05 */
[----:B------:R-:W-:Y:S01]  /*87f0*/  ISETP.GT.U32.AND P4, PT, R5, R174, PT ;  /* 0x000000ae0500720c */ /* 0x000fe20003f84070 */
[----:B------:R-:W-:Y:S02]  /*8800*/  IMAD.MOV R3, RZ, RZ, -R3 ;  /* 0x000000ffff037224 */ /* 0x000fe400078e0a03 */
[----:B------:R-:W-:Y:S01]  /*8810*/  @!P3 IMAD.MOV R170, RZ, RZ, -R170 ;  /* 0x000000ffffaab224 */ /* 0x000fe200078e0aaa */
[----:B------:R-:W-:Y:S01]  /*8820*/  ISETP.GE.AND P3, PT, R179, RZ, PT ;  /* 0x000000ffb300720c */ /* 0x000fe20003f66270 */
[----:B------:R-:W-:Y:S01]  /*8830*/  IMAD R176, R5, R3, R176 ;  /* 0x0000000305b07224 */ /* 0x000fe200078e02b0 */
[----:B------:R-:W-:Y:S01]  /*8840*/  IABS R179, R181 ;  /* 0x000000b500b37213 */ /* 0x000fe20000000000 */
[--C-:B------:R-:W-:Y:S01]  /*8850*/  @!P5 IMAD.IADD R172, R172, 0x1, -R5.reuse ;  /* 0x00000001acacd824 */ /* 0x100fe200078e0a05 */
[----:B------:R-:W-:Y:S01]  /*8860*/  ISETP.GE.AND P5, PT, R177, RZ, PT ;  /* 0x000000ffb100720c */ /* 0x000fe20003fa6270 */
[----:B------:R-:W-:Y:S01]  /*8870*/  @!P6 IMAD.IADD R175, R175, 0x1, -R5 ;  /* 0x00000001afafe824 */ /* 0x000fe200078e0a05 */
[----:B------:R-:W-:Y:S01]  /*8880*/  IABS R177, R180 ;  /* 0x000000b400b17213 */ /* 0x000fe20000000000 */
[----:B------:R-:W-:-:S02]  /*8890*/  @!P2 IMAD.MOV R171, RZ, RZ, -R171 ;  /* 0x000000ffffaba224 */ /* 0x000fc400078e0aab */
[----:B------:R-:W-:Y:S01]  /*88a0*/  @!P4 IMAD.IADD R174, R174, 0x1, -R5 ;  /* 0x00000001aeaec824 */ /* 0x000fe200078e0a05 */
[C---:B------:R-:W-:Y:S01]  /*88b0*/  ISETP.GT.U32.AND P6, PT, R5.reuse, R175, PT ;  /* 0x000000af0500720c */ /* 0x040fe20003fc4070 */
[----:B------:R-:W-:Y:S01]  /*88c0*/  IMAD.HI.U32 R3, R2, R177, RZ ;  /* 0x000000b102037227 */ /* 0x000fe200078e00ff */
[----:B------:R-:W-:Y:S02]  /*88d0*/  ISETP.GE.AND P4, PT, R178, RZ, PT ;  /* 0x000000ffb200720c */ /* 0x000fe40003f86270 */
[----:B------:R-:W-:Y:S01]  /*88e0*/  ISETP.GT.U32.AND P2, PT, R5, R174, PT ;  /* 0x000000ae0500720c */ /* 0x000fe20003f44070 */
[----:B------:R-:W-:Y:S02]  /*88f0*/  IMAD.MOV R178, RZ, RZ, -R3 ;  /* 0x000000ffffb27224 */ /* 0x000fe400078e0a03 */
[----:B------:R-:W-:-:S04]  /*8900*/  IMAD.HI.U32 R4, R2, R179, RZ ;  /* 0x000000b302047227 */ /* 0x000fc800078e00ff */
[C---:B------:R-:W-:Y:S02]  /*8910*/  IMAD R177, R5.reuse, R178, R177 ;  /* 0x000000b205b17224 */ /* 0x040fe400078e02b1 */
[----:B------:R-:W-:Y:S01]  /*8920*/  @!P1 IMAD.MOV R172, RZ, RZ, -R172 ;  /* 0x000000ffffac9224 */ /* 0x000fe200078e0aac */
[----:B------:R-:W-:Y:S01]  /*8930*/  ISETP.GT.U32.AND P1, PT, R5, R176, PT ;  /* 0x000000b00500720c */ /* 0x000fe20003f24070 */
[--C-:B------:R-:W-:Y:S01]  /*8940*/  @!P6 IMAD.IADD R175, R175, 0x1, -R5.reuse ;  /* 0x00000001afafe824 */ /* 0x100fe200078e0a05 */
[----:B------:R-:W-:Y:S01]  /*8950*/  ISETP.GT.U32.AND P6, PT, R5, R177, PT ;  /* 0x000000b10500720c */ /* 0x000fe20003fc4070 */
[----:B------:R-:W-:Y:S02]  /*8960*/  IMAD.MOV R4, RZ, RZ, -R4 ;  /* 0x000000ffff047224 */ /* 0x000fe400078e0a04 */
[----:B------:R-:W-:Y:S01]  /*8970*/  @!P2 IMAD.IADD R174, R174, 0x1, -R5 ;  /* 0x00000001aeaea824 */ /* 0x000fe200078e0a05 */
[----:B------:R-:W-:Y:S01]  /*8980*/  ISETP.GE.AND P2, PT, R181, RZ, PT ;  /* 0x000000ffb500720c */ /* 0x000fe20003f46270 */
[C---:B------:R-:W-:Y:S01]  /*8990*/  IMAD R178, R5.reuse, R4, R179 ;  /* 0x0000000405b27224 */ /* 0x040fe200078e02b3 */
[----:B------:R-:W-:Y:S01]  /*89a0*/  LOP3.LUT R4, R0, 0x16a, RZ, 0xfc, !PT ;  /* 0x0000016a00047812 */ /* 0x000fe200078efcff */
[----:B------:R-:W-:Y:S01]  /*89b0*/  @!P0 IMAD.MOV R173, RZ, RZ, -R173 ;  /* 0x000000ffffad8224 */ /* 0x000fe200078e0aad */
[----:B------:R-:W-:Y:S01]  /*89c0*/  ISETP.GE.AND P0, PT, R180, RZ, PT ;  /* 0x000000ffb400720c */ /* 0x000fe20003f06270 */
[----:B------:R-:W-:Y:S01]  /*89d0*/  @!P3 IMAD.MOV R174, RZ, RZ, -R174 ;  /* 0x000000ffffaeb224 */ /* 0x000fe200078e0aae */
[----:B------:R-:W-:Y:S01]  /*89e0*/  LOP3.LUT R180, R0, 0x168, RZ, 0xfc, !PT ;  /* 0x0000016800b47812 */ /* 0x000fe200078efcff */
[--C-:B------:R-:W-:Y:S01]  /*89f0*/  @!P1 IMAD.IADD R176, R176, 0x1, -R5.reuse ;  /* 0x00000001b0b09824 */ /* 0x100fe200078e0a05 */
[----:B------:R-:W-:Y:S01]  /*8a00*/  ISETP.GT.U32.AND P3, PT, R5, R178, PT ;  /* 0x000000b20500720c */ /* 0x000fe20003f64070 */
[----:B------:R-:W-:Y:S01]  /*8a10*/  @!P6 IMAD.IADD R177, R177, 0x1, -R5 ;  /* 0x00000001b1b1e824 */ /* 0x000fe200078e0a05 */
[----:B------:R-:W-:Y:S01]  /*8a20*/  IABS R179, R180 ;  /* 0x000000b400b37213 */ /* 0x000fe20000000000 */
[----:B------:R-:W-:Y:S01]  /*8a30*/  @!P5 IMAD.MOV R175, RZ, RZ, -R175 ;  /* 0x000000ffffafd224 */ /* 0x000fe200078e0aaf */
[----:B------:R-:W-:-:S02]  /*8a40*/  IABS R181, R4 ;  /* 0x0000000400b57213 */ /* 0x000fc40000000000 */
[C---:B------:R-:W-:Y:S01]  /*8a50*/  ISETP.GT.U32.AND P1, PT, R5.reuse, R176, PT ;  /* 0x000000b00500720c */ /* 0x040fe20003f24070 */
[----:B------:R-:W-:Y:S01]  /*8a60*/  IMAD.HI.U32 R3, R2, R179, RZ ;  /* 0x000000b302037227 */ /* 0x000fe200078e00ff */
[----:B------:R-:W-:Y:S02]  /*8a70*/  ISETP.GT.U32.AND P6, PT, R5, R177, PT ;  /* 0x000000b10500720c */ /* 0x000fe40003fc4070 */
[----:B------:R-:W-:Y:S01]  /*8a80*/  ISETP.GE.AND P5, PT, R180, RZ, PT ;  /* 0x000000ffb400720c */ /* 0x000fe20003fa6270 */
[----:B------:R-:W-:Y:S02]  /*8a90*/  IMAD.MOV R180, RZ, RZ, -R3 ;  /* 0x000000ffffb47224 */ /* 0x000fe400078e0a03 */
[----:B------:R-:W-:-:S04]  /*8aa0*/  IMAD.HI.U32 R3, R2, R181, RZ ;  /* 0x000000b502037227 */ /* 0x000fc800078e00ff */
[----:B------:R-:W-:Y:S02]  /*8ab0*/  @!P3 IMAD.IADD R178, R178, 0x1, -R5 ;  /* 0x00000001b2b2b824 */ /* 0x000fe400078e0a05 */
[C---:B------:R-:W-:Y:S02]  /*8ac0*/  IMAD R179, R5.reuse, R180, R179 ;  /* 0x000000b405b37224 */ /* 0x040fe400078e02b3 */
[----:B------:R-:W-:Y:S01]  /*8ad0*/  IMAD.MOV R180, RZ, RZ, -R3 ;  /* 0x000000ffffb47224 */ /* 0x000fe200078e0a03 */
[----:B------:R-:W-:Y:S01]  /*8ae0*/  ISETP.GT.U32.AND P3, PT, R5, R178, PT ;  /* 0x000000b20500720c */ /* 0x000fe20003f64070 */
[--C-:B------:R-:W-:Y:S01]  /*8af0*/  @!P1 IMAD.IADD R176, R176, 0x1, -R5.reuse ;  /* 0x00000001b0b09824 */ /* 0x100fe200078e0a05 */
[----:B------:R-:W-:Y:S01]  /*8b00*/  ISETP.GE.AND P1, PT, R4, RZ, PT ;  /* 0x000000ff0400720c */ /* 0x000fe20003f26270 */
[----:B------:R-:W-:Y:S01]  /*8b10*/  @!P6 IMAD.IADD R177, R177, 0x1, -R5 ;  /* 0x00000001b1b1e824 */ /* 0x000fe200078e0a05 */
[C---:B------:R-:W-:Y:S01]  /*8b20*/  ISETP.GT.U32.AND P6, PT, R5.reuse, R179, PT ;  /* 0x000000b30500720c */ /* 0x040fe20003fc4070 */
[----:B------:R-:W-:Y:S01]  /*8b30*/  IMAD R180, R5, R180, R181 ;  /* 0x000000b405b47224 */ /* 0x000fe200078e02b5 */
[----:B------:R-:W-:Y:S01]  /*8b40*/  LOP3.LUT R3, R0, 0x16e, RZ, 0xfc, !PT ;  /* 0x0000016e00037812 */ /* 0x000fe200078efcff */
[----:B------:R-:W-:-:S04]  /*8b50*/  IMAD.HI.U32 R4, R2, R182, RZ ;  /* 0x000000b602047227 */ /* 0x000fc800078e00ff */
[----:B------:R-:W-:Y:S01]  /*8b60*/  @!P0 IMAD.MOV R177, RZ, RZ, -R177 ;  /* 0x000000ffffb18224 */ /* 0x000fe200078e0ab1 */
[----:B------:R-:W-:Y:S01]  /*8b70*/  ISETP.GT.U32.AND P0, PT, R5, R180, PT ;  /* 0x000000b40500720c */ /* 0x000fe20003f04070 */
[----:B------:R-:W-:Y:S02]  /*8b80*/  IMAD.MOV R4, RZ, RZ, -R4 ;  /* 0x000000ffff047224 */ /* 0x000fe400078e0a04 */
[----:B------:R-:W-:Y:S01]  /*8b90*/  @!P3 IMAD.IADD R178, R178, 0x1, -R5 ;  /* 0x00000001b2b2b824 */ /* 0x000fe200078e0a05 */
[----:B------:R-:W-:Y:S01]  /*8ba0*/  ISETP.GE.AND P3, PT, R3, RZ, PT ;  /* 0x000000ff0300720c */ /* 0x000fe20003f66270 */
[C---:B------:R-:W-:Y:S01]  /*8bb0*/  IMAD R181, R5.reuse, R4, R182 ;  /* 0x0000000405b57224 */ /* 0x040fe200078e02b6 */
[----:B------:R-:W-:Y:S01]  /*8bc0*/  IABS R182, R3 ;  /* 0x0000000300b67213 */ /* 0x000fe20000000000 */
[----:B------:R-:W-:Y:S02]  /*8bd0*/  @!P2 IMAD.MOV R178, RZ, RZ, -R178 ;  /* 0x000000ffffb2a224 */ /* 0x000fe400078e0ab2 */
[----:B------:R-:W-:Y:S01]  /*8be0*/  @!P4 IMAD.MOV R176, RZ, RZ, -R176 ;  /* 0x000000ffffb0c224 */ /* 0x000fe200078e0ab0 */
[----:B------:R-:W-:Y:S01]  /*8bf0*/  ISETP.GT.U32.AND P2, PT, R5, R181, PT ;  /* 0x000000b50500720c */ /* 0x000fe20003f44070 */
[----:B------:R-:W-:Y:S01]  /*8c00*/  IMAD.HI.U32 R3, R2, R182, RZ ;  /* 0x000000b602037227 */ /* 0x000fe200078e00ff */
[----:B------:R-:W-:-:S03]  /*8c10*/  ISETP.GE.AND P4, PT, R183, RZ, PT ;  /* 0x000000ffb700720c */ /* 0x000fc60003f86270 */
[--C-:B------:R-:W-:Y:S02]  /*8c20*/  @!P0 IMAD.IADD R180, R180, 0x1, -R5.reuse ;  /* 0x00000001b4b48824 */ /* 0x100fe400078e0a05 */
[----:B------:R-:W-:Y:S02]  /*8c30*/  @!P6 IMAD.IADD R179, R179, 0x1, -R5 ;  /* 0x00000001b3b3e824 */ /* 0x000fe400078e0a05 */
[----:B------:R-:W-:Y:S01]  /*8c40*/  IMAD.MOV R183, RZ, RZ, -R3 ;  /* 0x000000ffffb77224 */ /* 0x000fe200078e0a03 */
[C---:B------:R-:W-:Y:S01]  /*8c50*/  ISETP.GT.U32.AND P0, PT, R5.reuse, R180, PT ;  /* 0x000000b40500720c */ /* 0x040fe20003f04070 */
[----:B------:R-:W-:Y:S01]  /*8c60*/  IMAD.HI.U32 R4, R2, R184, RZ ;  /* 0x000000b802047227 */ /* 0x000fe200078e00ff */
[----:B------:R-:W-:-:S03]  /*8c70*/  ISETP.GT.U32.AND P6, PT, R5, R179, PT ;  /* 0x000000b30500720c */ /* 0x000fc60003fc4070 */
[----:B------:R-:W-:Y:S02]  /*8c80*/  @!P2 IMAD.IADD R181, R181, 0x1, -R5 ;  /* 0x00000001b5b5a824 */ /* 0x000fe400078e0a05 */
[C---:B------:R-:W-:Y:S02]  /*8c90*/  IMAD R182, R5.reuse, R183, R182 ;  /* 0x000000b705b67224 */ /* 0x040fe400078e02b6 */
[----:B------:R-:W-:Y:S01]  /*8ca0*/  IMAD.MOV R4, RZ, RZ, -R4 ;  /* 0x000000ffff047224 */ /* 0x000fe200078e0a04 */
[----:B------:R-:W-:Y:S01]  /*8cb0*/  ISETP.GT.U32.AND P2, PT, R5, R181, PT ;  /* 0x000000b50500720c */ /* 0x000fe20003f44070 */
[----:B------:R-:W-:-:S04]  /*8cc0*/  IMAD.HI.U32 R3, R2, R185, RZ ;  /* 0x000000b902037227 */ /* 0x000fc800078e00ff */
[----:B------:R-:W-:Y:S01]  /*8cd0*/  @!P0 IMAD.IADD R180, R180, 0x1, -R5 ;  /* 0x00000001b4b48824 */ /* 0x000fe200078e0a05 */
[C---:B------:R-:W-:Y:S01]  /*8ce0*/  ISETP.GT.U32.AND P0, PT, R5.reuse, R182, PT ;  /* 0x000000b60500720c */ /* 0x040fe20003f04070 */
[----:B------:R-:W-:Y:S02]  /*8cf0*/  IMAD R183, R5, R4, R184 ;  /* 0x0000000405b77224 */ /* 0x000fe400078e02b8 */
[----:B------:R-:W-:-:S04]  /*8d00*/  IMAD.HI.U32 R4, R2, R186, RZ ;  /* 0x000000ba02047227 */ /* 0x000fc800078e00ff */
[----:B------:R-:W-:Y:S02]  /*8d10*/  IMAD.MOV R184, RZ, RZ, -R3 ;  /* 0x000000ffffb87224 */ /* 0x000fe400078e0a03 */
[----:B------:R-:W-:Y:S02]  /*8d20*/  IMAD.MOV R4, RZ, RZ, -R4 ;  /* 0x000000ffff047224 */ /* 0x000fe400078e0a04 */
[----:B------:R-:W-:Y:S02]  /*8d30*/  IMAD R184, R5, R184, R185 ;  /* 0x000000b805b87224 */ /* 0x000fe400078e02b9 */
[--C-:B------:R-:W-:Y:S01]  /*8d40*/  @!P6 IMAD.IADD R179, R179, 0x1, -R5.reuse ;  /* 0x00000001b3b3e824 */ /* 0x100fe200078e0a05 */
        /* <DEDUP_REMOVED lines=8> */
[----:B------:R-:W-:Y:S01]  /*8dd0*/  ISETP.GE.AND P1, PT, R188, RZ, PT ;  /* 0x000000ffbc00720c */ /* 0x000fe20003f26270 */
[----:B------:R-:W-:Y:S01]  /*8de0*/  @!P0 IMAD.IADD R182, R182, 0x1, -R5 ;  /* 0x00000001b6b68824 */ /* 0x000fe200078e0a05 */
[----:B------:R-:W-:Y:S01]  /*8df0*/  LOP3.LUT R188, R0, 0x176, RZ, 0xfc, !PT ;  /* 0x0000017600bc7812 */ /* 0x000fe200078efcff */
[----:B------:R-:W-:Y:S01]  /*8e00*/  @!P4 IMAD.MOV R181, RZ, RZ, -R181 ;  /* 0x000000ffffb5c224 */ /* 0x000fe200078e0ab5 */
[C---:B------:R-:W-:Y:S01]  /*8e10*/  ISETP.GT.U32.AND P4, PT, R5.reuse, R185, PT ;  /* 0x000000b90500720c */ /* 0x040fe20003f84070 */
[----:B------:R-:W-:Y:S01]  /*8e20*/  IMAD.HI.U32 R4, R2, R189, RZ ;  /* 0x000000bd02047227 */ /* 0x000fe200078e00ff */
[----:B------:R-:W-:-:S02]  /*8e30*/  ISETP.GT.U32.AND P0, PT, R5, R182, PT ;  /* 0x000000b60500720c */ /* 0x000fc40003f04070 */
[----:B------:R-:W-:Y:S01]  /*8e40*/  IABS R186, R188 ;  /* 0x000000bc00ba7213 */ /* 0x000fe20000000000 */
[--C-:B------:R-:W-:Y:S02]  /*8e50*/  @!P2 IMAD.IADD R184, R184, 0x1, -R5.reuse ;  /* 0x00000001b8b8a824 */ /* 0x100fe400078e0a05 */
[--C-:B------:R-:W-:Y:S02]  /*8e60*/  @!P5 IMAD.IADD R183, R183, 0x1, -R5.reuse ;  /* 0x00000001b7b7d824 */ /* 0x100fe400078e0a05 */
[----:B------:R-:W-:Y:S01]  /*8e70*/  IMAD.HI.U32 R3, R2, R186, RZ ;  /* 0x000000ba02037227 */ /* 0x000fe200078e00ff */
[C---:B------:R-:W-:Y:S02]  /*8e80*/  ISETP.GT.U32.AND P2, PT, R5.reuse, R184, PT ;  /* 0x000000b80500720c */ /* 0x040fe40003f44070 */
[----:B------:R-:W-:Y:S01]  /*8e90*/  ISETP.GT.U32.AND P5, PT, R5, R183, PT ;  /* 0x000000b70500720c */ /* 0x000fe20003fa4070 */
[----:B------:R-:W-:Y:S02]  /*8ea0*/  @!P4 IMAD.IADD R185, R185, 0x1, -R5 ;  /* 0x00000001b9b9c824 */ /* 0x000fe400078e0a05 */
[----:B------:R-:W-:-:S02]  /*8eb0*/  IMAD.MOV R3, RZ, RZ, -R3 ;  /* 0x000000ffff037224 */ /* 0x000fc400078e0a03 */
[----:B------:R-:W-:Y:S01]  /*8ec0*/  @!P0 IMAD.IADD R182, R182, 0x1, -R5 ;  /* 0x00000001b6b68824 */ /* 0x000fe200078e0a05 */
[C---:B------:R-:W-:Y:S01]  /*8ed0*/  ISETP.GT.U32.AND P4, PT, R5.reuse, R185, PT ;  /* 0x000000b90500720c */ /* 0x040fe20003f84070 */
[----:B------:R-:W-:Y:S01]  /*8ee0*/  IMAD R186, R5, R3, R186 ;  /* 0x0000000305ba7224 */ /* 0x000fe200078e02ba */
[----:B------:R-:W-:Y:S01]  /*8ef0*/  ISETP.GE.AND P0, PT, R190, RZ, PT ;  /* 0x000000ffbe00720c */ /* 0x000fe20003f06270 */
[----:B------:R-:W-:-:S04]  /*8f00*/  IMAD.HI.U32 R3, R2, R187, RZ ;  /* 0x000000bb02037227 */ /* 0x000fc800078e00ff */
[----:B------:R-:W-:Y:S01]  /*8f10*/  @!P3 IMAD.MOV R182, RZ, RZ, -R182 ;  /* 0x000000ffffb6b224 */ /* 0x000fe200078e0ab6 */
[----:B------:R-:W-:Y:S01]  /*8f20*/  ISETP.GE.AND P3, PT, R188, RZ, PT ;  /* 0x000000ffbc00720c */ /* 0x000fe20003f66270 */
[----:B------:R-:W-:Y:S01]  /*8f30*/  IMAD.MOV R188, RZ, RZ, -R3 ;  /* 0x000000ffffbc7224 */ /* 0x000fe200078e0a03 */
[----:B------:R-:W-:Y:S01]  /*8f40*/  LOP3.LUT R3, R0, 0x17c, RZ, 0xfc, !PT ;  /* 0x0000017c00037812 */ /* 0x000fe200078efcff */
[----:B------:R-:W-:Y:S01]  /*8f50*/  @!P5 IMAD.IADD R183, R183, 0x1, -R5 ;  /* 0x00000001b7b7d824 */ /* 0x000fe200078e0a05 */
[C---:B------:R-:W-:Y:S01]  /*8f60*/  ISETP.GT.U32.AND P5, PT, R5.reuse, R186, PT ;  /* 0x000000ba0500720c */ /* 0x040fe20003fa4070 */
[----:B------:R-:W-:Y:S02]  /*8f70*/  IMAD R187, R5, R188, R187 ;  /* 0x000000bc05bb7224 */ /* 0x000fe400078e02bb */
[--C-:B------:R-:W-:Y:S02]  /*8f80*/  @!P4 IMAD.IADD R185, R185, 0x1, -R5.reuse ;  /* 0x00000001b9b9c824 */ /* 0x100fe400078e0a05 */
[----:B------:R-:W-:Y:S01]  /*8f90*/  IMAD.MOV R4, RZ, RZ, -R4 ;  /* 0x000000ffff047224 */ /* 0x000fe200078e0a04 */
[C---:B------:R-:W-:Y:S01]  /*8fa0*/  ISETP.GT.U32.AND P4, PT, R5.reuse, R187, PT ;  /* 0x000000bb0500720c */ /* 0x040fe20003f84070 */
[----:B------:R-:W-:Y:S01]  /*8fb0*/  @!P2 IMAD.IADD R184, R184, 0x1, -R5 ;  /* 0x00000001b8b8a824 */ /* 0x000fe200078e0a05 */
[----:B------:R-:W-:Y:S01]  /*8fc0*/  ISETP.GE.AND P2, PT, R192, RZ, PT ;  /* 0x000000ffc000720c */ /* 0x000fe20003f46270 */
[----:B------:R-:W-:Y:S01]  /*8fd0*/  IMAD R188, R5, R4, R189 ;  /* 0x0000000405bc7224 */ /* 0x000fe200078e02bd */
[----:B------:R-:W-:Y:S01]  /*8fe0*/  LOP3.LUT R4, R0, 0x17e, RZ, 0xfc, !PT ;  /* 0x0000017e00047812 */ /* 0x000fe200078efcff */
[----:B------:R-:W-:Y:S01]  /*8ff0*/  @!P6 IMAD.MOV R183, RZ, RZ, -R183 ;  /* 0x000000ffffb7e224 */ /* 0x000fe200078e0ab7 */
[----:B------:R-:W-:Y:S01]  /*9000*/  IABS R189, R3 ;  /* 0x0000000300bd7213 */ /* 0x000fe20000000000 */
[----:B------:R-:W-:Y:S01]  /*9010*/  @!P5 IMAD.IADD R186, R186, 0x1, -R5 ;  /* 0x00000001babad824 */ /* 0x000fe200078e0a05 */
[----:B------:R-:W-:Y:S01]  /*9020*/  ISETP.GE.AND P6, PT, R191, RZ, PT ;  /* 0x000000ffbf00720c */ /* 0x000fe20003fc6270 */
[----:B------:R-:W-:Y:S01]  /*9030*/  @!P1 IMAD.MOV R184, RZ, RZ, -R184 ;  /* 0x000000ffffb89224 */ /* 0x000fe200078e0ab8 */
[----:B------:R-:W-:Y:S01]  /*9040*/  ISETP.GE.AND P1, PT, R3, RZ, PT ;  /* 0x000000ff0300720c */ /* 0x000fe20003f26270 */
[----:B------:R-:W-:Y:S01]  /*9050*/  IMAD.HI.U32 R3, R2, R189, RZ ;  /* 0x000000bd02037227 */ /* 0x000fe200078e00ff */
[----:B------:R-:W-:-:S02]  /*9060*/  ISETP.GT.U32.AND P5, PT, R5, R186, PT ;  /* 0x000000ba0500720c */ /* 0x000fc40003fa4070 */
[----:B------:R-:W-:Y:S01]  /*9070*/  IABS R191, R4 ;  /* 0x0000000400bf7213 */ /* 0x000fe20000000000 */
[----:B------:R-:W-:Y:S01]  /*9080*/  @!P4 IMAD.IADD R187, R187, 0x1, -R5 ;  /* 0x00000001bbbbc824 */ /* 0x000fe200078e0a05 */
[----:B------:R-:W-:Y:S01]  /*9090*/  IABS R192, R194 ;  /* 0x000000c200c07213 */ /* 0x000fe20000000000 */
[----:B------:R-:W-:Y:S01]  /*90a0*/  @!P0 IMAD.MOV R185, RZ, RZ, -R185 ;  /* 0x000000ffffb98224 */ /* 0x000fe200078e0ab9 */
[----:B------:R-:W-:Y:S01]  /*90b0*/  ISETP.GE.AND P0, PT, R4, RZ, PT ;  /* 0x000000ff0400720c */ /* 0x000fe20003f06270 */
[----:B------:R-:W-:Y:S01]  /*90c0*/  IMAD.HI.U32 R4, R2, R191, RZ ;  /* 0x000000bf02047227 */ /* 0x000fe200078e00ff */
[----:B------:R-:W-:-:S03]  /*90d0*/  ISETP.GT.U32.AND P4, PT, R5, R187, PT ;  /* 0x000000bb0500720c */ /* 0x000fc60003f84070 */
[----:B------:R-:W-:Y:S02]  /*90e0*/  IMAD.MOV R190, RZ, RZ, -R3 ;  /* 0x000000ffffbe7224 */ /* 0x000fe400078e0a03 */
[----:B------:R-:W-:Y:S02]  /*90f0*/  IMAD.MOV R4, RZ, RZ, -R4 ;  /* 0x000000ffff047224 */ /* 0x000fe400078e0a04 */
[C---:B------:R-:W-:Y:S02]  /*9100*/  IMAD R189, R5.reuse, R190, R189 ;  /* 0x000000be05bd7224 */ /* 0x040fe400078e02bd */
[----:B------:R-:W-:Y:S01]  /*9110*/  @!P5 IMAD.IADD R186, R186, 0x1, -R5 ;  /* 0x00000001babad824 */ /* 0x000fe200078e0a05 */
[C---:B------:R-:W-:Y:S01]  /*9120*/  ISETP.GT.U32.AND P5, PT, R5.reuse, R188, PT ;  /* 0x000000bc0500720c */ /* 0x040fe20003fa4070 */
[----:B------:R-:W-:Y:S02]  /*9130*/  IMAD R190, R5, R4, R191 ;  /* 0x0000000405be7224 */ /* 0x000fe400078e02bf */
[----:B------:R-:W-:Y:S01]  /*9140*/  @!P4 IMAD.IADD R187, R187, 0x1, -R5 ;  /* 0x00000001bbbbc824 */ /* 0x000fe200078e0a05 */
[C---:B------:R-:W-:Y:S01]  /*9150*/  ISETP.GT.U32.AND P4, PT, R5.reuse, R189, PT ;  /* 0x000000bd0500720c */ /* 0x040fe20003f84070 */
[----:B------:R-:W-:Y:S01]  /*9160*/  @!P3 IMAD.MOV R186, RZ, RZ, -R186 ;  /* 0x000000ffffbab224 */ /* 0x000fe200078e0aba */
[----:B------:R-:W-:Y:S01]  /*9170*/  ISETP.GT.U32.AND P3, PT, R5, R190, PT ;  /* 0x000000be0500720c */ /* 0x000fe20003f64070 */
[----:B------:R-:W-:-:S04]  /*9180*/  IMAD.HI.U32 R3, R2, R192, RZ ;  /* 0x000000c002037227 */ /* 0x000fc800078e00ff */
[----:B------:R-:W-:-:S04]  /*9190*/  IMAD.HI.U32 R4, R2, R193, RZ ;  /* 0x000000c102047227 */ /* 0x000fc800078e00ff */
[----:B------:R-:W-:Y:S02]  /*91a0*/  IMAD.MOV R3, RZ, RZ, -R3 ;  /* 0x000000ffff037224 */ /* 0x000fe400078e0a03 */
[--C-:B------:R-:W-:Y:S02]  /*91b0*/  @!P4 IMAD.IADD R189, R189, 0x1, -R5.reuse ;  /* 0x00000001bdbdc824 */ /* 0x100fe400078e0a05 */
[----:B------:R-:W-:Y:S02]  /*91c0*/  @!P3 IMAD.IADD R190, R190, 0x1, -R5 ;  /* 0x00000001bebeb824 */ /* 0x000fe400078e0a05 */
[----:B------:R-:W-:Y:S01]  /*91d0*/  IMAD.MOV R4, RZ, RZ, -R4 ;  /* 0x000000ffff047224 */ /* 0x000fe200078e0a04 */
[C---:B------:R-:W-:Y:S01]  /*91e0*/  ISETP.GT.U32.AND P4, PT, R5.reuse, R189, PT ;  /* 0x000000bd0500720c */ /* 0x040fe20003f84070 */
[C---:B------:R-:W-:Y:S01]  /*91f0*/  IMAD R191, R5.reuse, R3, R192 ;  /* 0x0000000305bf7224 */ /* 0x040fe200078e02c0 */
[C---:B------:R-:W-:Y:S01]  /*9200*/  ISETP.GT.U32.AND P3, PT, R5.reuse, R190, PT ;  /* 0x000000be0500720c */ /* 0x040fe20003f64070 */
[----:B------:R-:W-:Y:S01]  /*9210*/  IMAD R192, R5, R4, R193 ;  /* 0x0000000405c07224 */ /* 0x000fe200078e02c1 */
[----:B------:R-:W-:Y:S01]  /*9220*/  IABS R193, R201 ;  /* 0x000000c900c17213 */ /* 0x000fe20000000000 */
[----:B------:R-:W-:Y:S01]  /*9230*/  @!P6 IMAD.MOV R187, RZ, RZ, -R187 ;  /* 0x000000ffffbbe224 */ /* 0x000fe200078e0abb */
[----:B------:R-:W-:Y:S01]  /*9240*/  ISETP.GE.AND P6, PT, R194, RZ, PT ;  /* 0x000000ffc200720c */ /* 0x000fe20003fc6270 */
[----:B------:R-:W-:-:S02]  /*9250*/  @!P5 IMAD.IADD R188, R188, 0x1, -R5 ;  /* 0x00000001bcbcd824 */ /* 0x000fc400078e0a05 */
[----:B------:R-:W-:-:S03]  /*9260*/  IMAD.HI.U32 R3, R2, R193, RZ ;  /* 0x000000c102037227 */ /* 0x000fc600078e00ff */
[----:B------:R-:W-:Y:S01]  /*9270*/  ISETP.GT.U32.AND P5, PT, R5, R188, PT ;  /* 0x000000bc0500720c */ /* 0x000fe20003fa4070 */
[--C-:B------:R-:W-:Y:S01]  /*9280*/  @!P4 IMAD.IADD R189, R189, 0x1, -R5.reuse ;  /* 0x00000001bdbdc824 */ /* 0x100fe200078e0a05 */
[C---:B------:R-:W-:Y:S01]  /*9290*/  ISETP.GT.U32.AND P4, PT, R5.reuse, R191, PT ;  /* 0x000000bf0500720c */ /* 0x040fe20003f84070 */
[----:B------:R-:W-:Y:S01]  /*92a0*/  @!P3 IMAD.IADD R190, R190, 0x1, -R5 ;  /* 0x00000001bebeb824 */ /* 0x000fe200078e0a05 */
[----:B------:R-:W-:Y:S01]  /*92b0*/  ISETP.GT.U32.AND P3, PT, R5, R192, PT ;  /* 0x000000c00500720c */ /* 0x000fe20003f64070 */
[----:B------:R-:W-:Y:S02]  /*92c0*/  IMAD.MOV R194, RZ, RZ, -R3 ;  /* 0x000000ffffc27224 */ /* 0x000fe400078e0a03 */
[----:B------:R-:W-:-:S04]  /*92d0*/  IMAD.HI.U32 R3, R2, R196, RZ ;  /* 0x000000c402037227 */ /* 0x000fc800078e00ff */
[----:B------:R-:W-:Y:S02]  /*92e0*/  IMAD R193, R5, R194, R193 ;  /* 0x000000c205c17224 */ /* 0x000fe400078e02c1 */
[----:B------:R-:W-:Y:S02]  /*92f0*/  IMAD.MOV R194, RZ, RZ, -R3 ;  /* 0x000000ffffc27224 */ /* 0x000fe400078e0a03 */
[--C-:B------:R-:W-:Y:S01]  /*9300*/  @!P4 IMAD.IADD R191, R191, 0x1, -R5.reuse ;  /* 0x00000001bfbfc824 */ /* 0x100fe200078e0a05 */
[C---:B------:R-:W-:Y:S01]  /*9310*/  ISETP.GT.U32.AND P4, PT, R5.reuse, R193, PT ;  /* 0x000000c10500720c */ /* 0x040fe20003f84070 */
[C---:B------:R-:W-:Y:S02]  /*9320*/  IMAD R194, R5.reuse, R194, R196 ;  /* 0x000000c205c27224 */ /* 0x040fe400078e02c4 */
[----:B------:R-:W-:Y:S02]  /*9330*/  @!P3 IMAD.IADD R192, R192, 0x1, -R5 ;  /* 0x00000001c0c0b824 */ /* 0x000fe400078e0a05 */
[----:B------:R-:W-:Y:S01]  /*9340*/  IMAD.HI.U32 R4, R2, R197, RZ ;  /* 0x000000c502047227 */ /* 0x000fe200078e00ff */
[----:B------:R-:W-:-:S03]  /*9350*/  ISETP.GT.U32.AND P3, PT, R5, R194, PT ;  /* 0x000000c20500720c */ /* 0x000fc60003f64070 */
[----:B------:R-:W-:Y:S01]  /*9360*/  @!P5 IMAD.IADD R188, R188, 0x1, -R5 ;  /* 0x00000001bcbcd824 */ /* 0x000fe200078e0a05 */
[----:B------:R-:W-:Y:S01]  /*9370*/  ISETP.GE.AND P5, PT, R195, RZ, PT ;  /* 0x000000ffc300720c */ /* 0x000fe20003fa6270 */
[----:B------:R-:W-:-:S04]  /*9380*/  IMAD.HI.U32 R195, R2, R198, RZ ;  /* 0x000000c602c37227 */ /* 0x000fc800078e00ff */
[--C-:B------:R-:W-:Y:S01]  /*9390*/  @!P4 IMAD.IADD R193, R193, 0x1, -R5.reuse ;  /* 0x00000001c1c1c824 */ /* 0x100fe200078e0a05 */
[C---:B------:R-:W-:Y:S01]  /*93a0*/  ISETP.GT.U32.AND P4, PT, R5.reuse, R192, PT ;  /* 0x000000c00500720c */ /* 0x040fe20003f84070 */
[----:B------:R-:W-:Y:S02]  /*93b0*/  IMAD.MOV R4, RZ, RZ, -R4 ;  /* 0x000000ffff047224 */ /* 0x000fe400078e0a04 */
[----:B------:R-:W-:Y:S01]  /*93c0*/  @!P3 IMAD.IADD R194, R194, 0x1, -R5 ;  /* 0x00000001c2c2b824 */ /* 0x000fe200078e0a05 */
[----:B------:R-:W-:Y:S01]  /*93d0*/  ISETP.GT.U32.AND P3, PT, R5, R193, PT ;  /* 0x000000c10500720c */ /* 0x000fe20003f64070 */
[----:B------:R-:W-:-:S04]  /*93e0*/  IMAD.HI.U32 R3, R2, R199, RZ ;  /* 0x000000c702037227 */ /* 0x000fc800078e00ff */
[----:B------:R-:W-:Y:S02]  /*93f0*/  IMAD.MOV R196, RZ, RZ, -R195 ;  /* 0x000000ffffc47224 */ /* 0x000fe400078e0ac3 */
[C---:B------:R-:W-:Y:S02]  /*9400*/  IMAD R195, R5.reuse, R4, R197 ;  /* 0x0000000405c37224 */ /* 0x040fe400078e02c5 */
[----:B------:R-:W-:Y:S02]  /*9410*/  IMAD.MOV R4, RZ, RZ, -R3 ;  /* 0x000000ffff047224 */ /* 0x000fe400078e0a03 */
[----:B------:R-:W-:Y:S01]  /*9420*/  @!P0 IMAD.MOV R190, RZ, RZ, -R190 ;  /* 0x000000ffffbe8224 */ /* 0x000fe200078e0abe */
[C---:B------:R-:W-:Y:S01]  /*9430*/  ISETP.GT.U32.AND P0, PT, R5.reuse, R195, PT ;  /* 0x000000c30500720c */ /* 0x040fe20003f04070 */
[----:B------:R-:W-:Y:S01]  /*9440*/  IMAD R197, R5, R4, R199 ;  /* 0x0000000405c57224 */ /* 0x000fe200078e02c7 */
[----:B------:R-:W-:Y:S01]  /*9450*/  IABS R199, R206 ;  /* 0x000000ce00c77213 */ /* 0x000fe20000000000 */
[----:B------:R-:W-:-:S02]  /*9460*/  @!P3 IMAD.IADD R193, R193, 0x1, -R5 ;  /* 0x00000001c1c1b824 */ /* 0x000fc400078e0a05 */
[----:B------:R-:W-:Y:S01]  /*9470*/  @!P1 IMAD.MOV R189, RZ, RZ, -R189 ;  /* 0x000000ffffbd9224 */ /* 0x000fe200078e0abd */
[C---:B------:R-:W-:Y:S01]  /*9480*/  ISETP.GT.U32.AND P3, PT, R5.reuse, R197, PT ;  /* 0x000000c50500720c */ /* 0x040fe20003f64070 */
[C---:B------:R-:W-:Y:S01]  /*9490*/  IMAD R196, R5.reuse, R196, R198 ;  /* 0x000000c405c47224 */ /* 0x040fe200078e02c6 */
[C---:B------:R-:W-:Y:S01]  /*94a0*/  ISETP.GT.U32.AND P1, PT, R5.reuse, R194, PT ;  /* 0x000000c20500720c */ /* 0x040fe20003f24070 */
[----:B------:R-:W-:Y:S01]  /*94b0*/  @!P2 IMAD.MOV R188, RZ, RZ, -R188 ;  /* 0x000000ffffbca224 */ /* 0x000fe200078e0abc */
[----:B------:R-:W-:Y:S01]  /*94c0*/  IABS R198, R205 ;  /* 0x000000cd00c67213 */ /* 0x000fe20000000000 */
[----:B------:R-:W-:Y:S01]  /*94d0*/  IMAD.HI.U32 R4, R2, R199, RZ ;  /* 0x000000c702047227 */ /* 0x000fe200078e00ff */
[----:B------:R-:W-:-:S03]  /*94e0*/  ISETP.GT.U32.AND P2, PT, R5, R191, PT ;  /* 0x000000bf0500720c */ /* 0x000fc60003f44070 */
[--C-:B------:R-:W-:Y:S01]  /*94f0*/  @!P0 IMAD.IADD R195, R195, 0x1, -R5.reuse ;  /* 0x00000001c3c38824 */ /* 0x100fe200078e0a05 */
[----:B------:R-:W-:Y:S01]  /*9500*/  ISETP.GE.AND P0, PT, R203, RZ, PT ;  /* 0x000000ffcb00720c */ /* 0x000fe20003f06270 */
[--C-:B------:R-:W-:Y:S01]  /*9510*/  @!P4 IMAD.IADD R192, R192, 0x1, -R5.reuse ;  /* 0x00000001c0c0c824 */ /* 0x100fe200078e0a05 */
[----:B------:R-:W-:Y:S01]  /*9520*/  ISETP.GE.AND P4, PT, R201, RZ, PT ;  /* 0x000000ffc900720c */ /* 0x000fe20003f86270 */
[----:B------:R-:W-:Y:S01]  /*9530*/  @!P3 IMAD.IADD R197, R197, 0x1, -R5 ;  /* 0x00000001c5c5b824 */ /* 0x000fe200078e0a05 */
[----:B------:R-:W-:Y:S01]  /*9540*/  ISETP.GT.U32.AND P3, PT, R5, R195, PT ;  /* 0x000000c30500720c */ /* 0x000fe20003f64070 */
[----:B------:R-:W-:-:S04]  /*9550*/  IMAD.HI.U32 R3, R2, R198, RZ ;  /* 0x000000c602037227 */ /* 0x000fc800078e00ff */
[----:B------:R-:W-:Y:S01]  /*9560*/  @!P1 IMAD.IADD R194, R194, 0x1, -R5 ;  /* 0x00000001c2c29824 */ /* 0x000fe200078e0a05 */
[----:B------:R-:W-:Y:S01]  /*9570*/  ISETP.GE.AND P1, PT, R202, RZ, PT ;  /* 0x000000ffca00720c */ /* 0x000fe20003f26270 */
[----:B------:R-:W-:Y:S01]  /*9580*/  IMAD.MOV R4, RZ, RZ, -R4 ;  /* 0x000000ffff047224 */ /* 0x000fe200078e0a04 */
[C---:B------:R-:W-:Y:S01]  /*9590*/  LOP3.LUT R202, R0.reuse, 0x194, RZ, 0xfc, !PT ;  /* 0x0000019400ca7812 */ /* 0x040fe200078efcff */
[----:B------:R-:W-:Y:S02]  /*95a0*/  IMAD.MOV R3, RZ, RZ, -R3 ;  /* 0x000000ffff037224 */ /* 0x000fe400078e0a03 */
[C---:B------:R-:W-:Y:S01]  /*95b0*/  IMAD R199, R5.reuse, R4, R199 ;  /* 0x0000000405c77224 */ /* 0x040fe200078e02c7 */
[----:B------:R-:W-:Y:S01]  /*95c0*/  LOP3.LUT R4, R0, 0x192, RZ, 0xfc, !PT ;  /* 0x0000019200047812 */ /* 0x000fe200078efcff */
[----:B------:R-:W-:Y:S01]  /*95d0*/  IMAD R198, R5, R3, R198 ;  /* 0x0000000305c67224 */ /* 0x000fe200078e02c6 */
[----:B------:R-:W-:Y:S01]  /*95e0*/  IABS R201, R202 ;  /* 0x000000ca00c97213 */ /* 0x000fe20000000000 */
[--C-:B------:R-:W-:Y:S01]  /*95f0*/  @!P3 IMAD.IADD R195, R195, 0x1, -R5.reuse ;  /* 0x00000001c3c3b824 */ /* 0x100fe200078e0a05 */
[----:B------:R-:W-:Y:S01]  /*9600*/  ISETP.GT.U32.AND P3, PT, R5, R199, PT ;  /* 0x000000c70500720c */ /* 0x000fe20003f64070 */
[----:B------:R-:W-:Y:S01]  /*9610*/  @!P2 IMAD.IADD R191, R191, 0x1, -R5 ;  /* 0x00000001bfbfa824 */ /* 0x000fe200078e0a05 */
[C---:B------:R-:W-:Y:S01]  /*9620*/  ISETP.GT.U32.AND P2, PT, R5.reuse, R196, PT ;  /* 0x000000c40500720c */ /* 0x040fe20003f44070 */
[----:B------:R-:W-:Y:S01]  /*9630*/  @!P4 IMAD.MOV R193, RZ, RZ, -R193 ;  /* 0x000000ffffc1c224 */ /* 0x000fe200078e0ac1 */
[C---:B------:R-:W-:Y:S01]  /*9640*/  ISETP.GT.U32.AND P4, PT, R5.reuse, R198, PT ;  /* 0x000000c60500720c */ /* 0x040fe20003f84070 */
[----:B------:R-:W-:Y:S01]  /*9650*/  @!P5 IMAD.MOV R192, RZ, RZ, -R192 ;  /* 0x000000ffffc0d224 */ /* 0x000fe200078e0ac0 */
[----:B------:R-:W-:Y:S01]  /*9660*/  @!P1 IADD3 R194, -R194, RZ, RZ ;  /* 0x000000ffc2c29210 */ /* 0x000fe20007ffe1ff */
[----:B------:R-:W-:Y:S01]  /*9670*/  @!P6 IMAD.MOV R191, RZ, RZ, -R191 ;  /* 0x000000ffffbfe224 */ /* 0x000fe200078e0abf */
[----:B------:R-:W-:Y:S01]  /*9680*/  ISETP.GE.AND P1, PT, R200, RZ, PT ;  /* 0x000000ffc800720c */ /* 0x000fe20003f26270 */
[----:B------:R-:W-:Y:S01]  /*9690*/  @!P0 IMAD.MOV R195, RZ, RZ, -R195 ;  /* 0x000000ffffc38224 */ /* 0x000fe200078e0ac3 */
[----:B------:R-:W-:-:S02]  /*96a0*/  ISETP.GT.U32.AND P5, PT, R5, R197, PT ;  /* 0x000000c50500720c */ /* 0x000fc40003fa4070 */
[----:B------:R-:W-:Y:S01]  /*96b0*/  IABS R200, R4 ;  /* 0x0000000400c87213 */ /* 0x000fe20000000000 */
[--C-:B------:R-:W-:Y:S02]  /*96c0*/  @!P3 IMAD.IADD R199, R199, 0x1, -R5.reuse ;  /* 0x00000001c7c7b824 */ /* 0x100fe400078e0a05 */
[----:B------:R-:W-:Y:S01]  /*96d0*/  @!P2 IMAD.IADD R196, R196, 0x1, -R5 ;  /* 0x00000001c4c4a824 */ /* 0x000fe200078e0a05 */
[----:B------:R-:W-:Y:S01]  /*96e0*/  ISETP.GE.AND P2, PT, R204, RZ, PT ;  /* 0x000000ffcc00720c */ /* 0x000fe20003f46270 */
[----:B------:R-:W-:Y:S01]  /*96f0*/  IMAD.HI.U32 R3, R2, R200, RZ ;  /* 0x000000c802037227 */ /* 0x000fe200078e00ff */
[C---:B------:R-:W-:Y:S02]  /*9700*/  ISETP.GT.U32.AND P3, PT, R5.reuse, R199, PT ;  /* 0x000000c70500720c */ /* 0x040fe40003f64070 */
[----:B------:R-:W-:Y:S01]  /*9710*/  ISETP.GT.U32.AND P6, PT, R5, R196, PT ;  /* 0x000000c40500720c */ /* 0x000fe20003fc4070 */
[----:B------:R-:W-:Y:S02]  /*9720*/  IMAD.MOV R3, RZ, RZ, -R3 ;  /* 0x000000ffff037224 */ /* 0x000fe400078e0a03 */
[----:B------:R-:W-:Y:S01]  /*9730*/  @!P4 IMAD.IADD R198, R198, 0x1, -R5 ;  /* 0x00000001c6c6c824 */ /* 0x000fe200078e0a05 */
[----:B------:R-:W-:Y:S01]  /*9740*/  ISETP.GE.AND P4, PT, R4, RZ, PT ;  /* 0x000000ff0400720c */ /* 0x000fe20003f86270 */
[----:B------:R-:W-:-:S03]  /*9750*/  IMAD.HI.U32 R4, R2, R201, RZ ;  /* 0x000000c902047227 */ /* 0x000fc600078e00ff */
[----:B------:R-:W-:Y:S01]  /*9760*/  ISETP.GT.U32.AND P0, PT, R5, R198, PT ;  /* 0x000000c60500720c */ /* 0x000fe20003f04070 */
[----:B------:R-:W-:Y:S01]  /*9770*/  @!P5 IMAD.IADD R197, R197, 0x1, -R5 ;  /* 0x00000001c5c5d824 */ /* 0x000fe200078e0a05 */
[----:B------:R-:W-:Y:S01]  /*9780*/  ISETP.GE.AND P5, PT, R206, RZ, PT ;  /* 0x000000ffce00720c */ /* 0x000fe20003fa6270 */
[C---:B------:R-:W-:Y:S01]  /*9790*/  IMAD R200, R5.reuse, R3, R200 ;  /* 0x0000000305c87224 */ /* 0x040fe200078e02c8 */
[C---:B------:R-:W-:Y:S01]  /*97a0*/  LOP3.LUT R3, R0.reuse, 0x196, RZ, 0xfc, !PT ;  /* 0x0000019600037812 */ /* 0x040fe200078efcff */
[----:B------:R-:W-:Y:S01]  /*97b0*/  IMAD.MOV R4, RZ, RZ, -R4 ;  /* 0x000000ffff047224 */ /* 0x000fe200078e0a04 */
[C---:B------:R-:W-:Y:S01]  /*97c0*/  LOP3.LUT R206, R0.reuse, 0x19a, RZ, 0xfc, !PT ;  /* 0x0000019a00ce7812 */ /* 0x040fe200078efcff */
[----:B------:R-:W-:Y:S01]  /*97d0*/  @!P1 IMAD.MOV R197, RZ, RZ, -R197 ;  /* 0x000000ffffc59224 */ /* 0x000fe200078e0ac5 */
[C---:B------:R-:W-:Y:S01]  /*97e0*/  ISETP.GT.U32.AND P1, PT, R5.reuse, R200, PT ;  /* 0x000000c80500720c */ /* 0x040fe20003f24070 */
[----:B------:R-:W-:Y:S01]  /*97f0*/  IMAD R201, R5, R4, R201 ;  /* 0x0000000405c97224 */ /* 0x000fe200078e02c9 */
[----:B------:R-:W-:Y:S01]  /*9800*/  LOP3.LUT R4, R0, 0x198, RZ, 0xfc, !PT ;  /* 0x0000019800047812 */ /* 0x000fe200078efcff */
[----:B------:R-:W-:-:S02]  /*9810*/  @!P3 IMAD.IADD R199, R199, 0x1, -R5 ;  /* 0x00000001c7c7b824 */ /* 0x000fc400078e0a05 */
[--C-:B------:R-:W-:Y:S01]  /*9820*/  @!P6 IMAD.IADD R196, R196, 0x1, -R5.reuse ;  /* 0x00000001c4c4e824 */ /* 0x100fe200078e0a05 */
[----:B------:R-:W-:Y:S01]  /*9830*/  ISETP.GT.U32.AND P3, PT, R5, R201, PT ;  /* 0x000000c90500720c */ /* 0x000fe20003f64070 */
[----:B------:R-:W-:Y:S01]  /*9840*/  @!P0 IMAD.IADD R198, R198, 0x1, -R5 ;  /* 0x00000001c6c68824 */ /* 0x000fe200078e0a05 */
[----:B------:R-:W-:Y:S01]  /*9850*/  ISETP.GE.AND P6, PT, R205, RZ, PT ;  /* 0x000000ffcd00720c */ /* 0x000fe20003fc6270 */
[----:B------:R-:W-:Y:S01]  /*9860*/  @!P2 IMAD.MOV R196, RZ, RZ, -R196 ;  /* 0x000000ffffc4a224 */ /* 0x000fe200078e0ac4 */
[----:B------:R-:W-:Y:S01]  /*9870*/  ISETP.GE.AND P2, PT, R202, RZ, PT ;  /* 0x000000ffca00720c */ /* 0x000fe20003f46270 */
[----:B------:R-:W-:Y:S01]  /*9880*/  @!P5 IMAD.MOV R199, RZ, RZ, -R199 ;  /* 0x000000ffffc7d224 */ /* 0x000fe200078e0ac7 */
[----:B------:R-:W-:Y:S01]  /*9890*/  IABS R202, R3 ;  /* 0x0000000300ca7213 */ /* 0x000fe20000000000 */
[----:B------:R-:W-:Y:S01]  /*98a0*/  @!P1 IMAD.IADD R200, R200, 0x1, -R5 ;  /* 0x00000001c8c89824 */ /* 0x000fe200078e0a05 */
[----:B------:R-:W-:Y:S02]  /*98b0*/  ISETP.GE.AND P0, PT, R3, RZ, PT ;  /* 0x000000ff0300720c */ /* 0x000fe40003f06270 */
[----:B------:R-:W-:Y:S01]  /*98c0*/  IABS R204, R4 ;  /* 0x0000000400cc7213 */ /* 0x000fe20000000000 */
[----:B------:R-:W-:Y:S01]  /*98d0*/  IMAD.HI.U32 R3, R2, R202, RZ ;  /* 0x000000ca02037227 */ /* 0x000fe200078e00ff */
[----:B------:R-:W-:-:S02]  /*98e0*/  ISETP.GT.U32.AND P1, PT, R5, R200, PT ;  /* 0x000000c80500720c */ /* 0x000fc40003f24070 */
[----:B------:R-:W-:Y:S01]  /*98f0*/  IABS R205, R206 ;  /* 0x000000ce00cd7213 */ /* 0x000fe20000000000 */
[----:B------:R-:W-:Y:S01]  /*9900*/  @!P3 IMAD.IADD R201, R201, 0x1, -R5 ;  /* 0x00000001c9c9b824 */ /* 0x000fe200078e0a05 */
[----:B------:R-:W-:Y:S01]  /*9910*/  ISETP.GE.AND P5, PT, R206, RZ, PT ;  /* 0x000000ffce00720c */ /* 0x000fe20003fa6270 */
[----:B------:R-:W-:Y:S02]  /*9920*/  IMAD.MOV R3, RZ, RZ, -R3 ;  /* 0x000000ffff037224 */ /* 0x000fe400078e0a03 */
[----:B------:R-:W-:Y:S01]  /*9930*/  @!P6 IMAD.MOV R198, RZ, RZ, -R198 ;  /* 0x000000ffffc6e224 */ /* 0x000fe200078e0ac6 */
[----:B------:R-:W-:Y:S01]  /*9940*/  ISETP.GE.AND P6, PT, R4, RZ, PT ;  /* 0x000000ff0400720c */ /* 0x000fe20003fc6270 */
[----:B------:R-:W-:Y:S01]  /*9950*/  IMAD.HI.U32 R4, R2, R204, RZ ;  /* 0x000000cc02047227 */ /* 0x000fe200078e00ff */
[----:B------:R-:W-:-:S03]  /*9960*/  ISETP.GT.U32.AND P3, PT, R5, R201, PT ;  /* 0x000000c90500720c */ /* 0x000fc60003f64070 */
[----:B------:R-:W-:Y:S02]  /*9970*/  IMAD R202, R5, R3, R202 ;  /* 0x0000000305ca7224 */ /* 0x000fe400078e02ca */
[----:B------:R-:W-:-:S04]  /*9980*/  IMAD.HI.U32 R203, R2, R205, RZ ;  /* 0x000000cd02cb7227 */ /* 0x000fc800078e00ff */
[----:B------:R-:W-:Y:S02]  /*9990*/  IMAD.MOV R4, RZ, RZ, -R4 ;  /* 0x000000ffff047224 */ /* 0x000fe400078e0a04 */
[----:B------:R-:W-:Y:S01]  /*99a0*/  @!P1 IMAD.IADD R200, R200, 0x1, -R5 ;  /* 0x00000001c8c89824 */ /* 0x000fe200078e0a05 */
[C---:B------:R-:W-:Y:S01]  /*99b0*/  ISETP.GT.U32.AND P1, PT, R5.reuse, R202, PT ;  /* 0x000000ca0500720c */ /* 0x040fe20003f24070 */
[----:B------:R-:W-:Y:S02]  /*99c0*/  IMAD.MOV R206, RZ, RZ, -R203 ;  /* 0x000000ffffce7224 */ /* 0x000fe400078e0acb */
[----:B------:R-:W-:Y:S02]  /*99d0*/  IMAD R203, R5, R4, R204 ;  /* 0x0000000405cb7224 */ /* 0x000fe400078e02cc */
[----:B------:R-:W-:Y:S02]  /*99e0*/  @!P3 IMAD.IADD R201, R201, 0x1, -R5 ;  /* 0x00000001c9c9b824 */ /* 0x000fe400078e0a05 */
[C---:B------:R-:W-:Y:S01]  /*99f0*/  IMAD R204, R5.reuse, R206, R205 ;  /* 0x000000ce05cc7224 */ /* 0x040fe200078e02cd */
[C---:B------:R-:W-:Y:S01]  /*9a00*/  ISETP.GT.U32.AND P3, PT, R5.reuse, R203, PT ;  /* 0x000000cb0500720c */ /* 0x040fe20003f64070 */
[----:B------:R-:W-:Y:S01]  /*9a10*/  @!P4 IMAD.MOV R200, RZ, RZ, -R200 ;  /* 0x000000ffffc8c224 */ /* 0x000fe200078e0ac8 */
[----:B------:R-:W-:Y:S01]  /*9a20*/  IABS R205, R207 ;  /* 0x000000cf00cd7213 */ /* 0x000fe20000000000 */
[----:B------:R-:W-:Y:S01]  /*9a30*/  @!P2 IMAD.MOV R201, RZ, RZ, -R201 ;  /* 0x000000ffffc9a224 */ /* 0x000fe200078e0ac9 */
[----:B------:R-:W-:Y:S01]  /*9a40*/  IABS R206, R210 ;  /* 0x000000d200ce7213 */ /* 0x000fe20000000000 */
[----:B------:R-:W-:Y:S01]  /*9a50*/  @!P1 IMAD.IADD R202, R202, 0x1, -R5 ;  /* 0x00000001caca9824 */ /* 0x000fe200078e0a05 */
[----:B------:R-:W-:Y:S01]  /*9a60*/  ISETP.GT.U32.AND P1, PT, R5, R204, PT ;  /* 0x000000cc0500720c */ /* 0x000fe20003f24070 */
[----:B------:R-:W-:Y:S01]  /*9a70*/  IMAD.HI.U32 R3, R2, R205, RZ ;  /* 0x000000cd02037227 */ /* 0x000fe200078e00ff */
[----:B------:R-:W-:-:S02]  /*9a80*/  ISETP.GE.AND P2, PT, R207, RZ, PT ;  /* 0x000000ffcf00720c */ /* 0x000fc40003f46270 */
[----:B------:R-:W-:Y:S01]  /*9a90*/  ISETP.GT.U32.AND P4, PT, R5, R202, PT ;  /* 0x000000ca0500720c */ /* 0x000fe20003f84070 */
[----:B------:R-:W-:Y:S02]  /*9aa0*/  IMAD.MOV R4, RZ, RZ, -R3 ;  /* 0x000000ffff047224 */ /* 0x000fe400078e0a03 */
[----:B------:R-:W-:Y:S02]  /*9ab0*/  @!P3 IMAD.IADD R203, R203, 0x1, -R5 ;  /* 0x00000001cbcbb824 */ /* 0x000fe400078e0a05 */
[----:B------:R-:W-:-:S03]  /*9ac0*/  IMAD.HI.U32 R3, R2, R206, RZ ;  /* 0x000000ce02037227 */ /* 0x000fc600078e00ff */
[C---:B------:R-:W-:Y:S01]  /*9ad0*/  ISETP.GT.U32.AND P3, PT, R5.reuse, R203, PT ;  /* 0x000000cb0500720c */ /* 0x040fe20003f64070 */
[----:B------:R-:W-:Y:S02]  /*9ae0*/  @!P1 IMAD.IADD R204, R204, 0x1, -R5 ;  /* 0x00000001cccc9824 */ /* 0x000fe400078e0a05 */
[C---:B------:R-:W-:Y:S02]  /*9af0*/  IMAD R205, R5.reuse, R4, R205 ;  /* 0x0000000405cd7224 */ /* 0x040fe400078e02cd */
[----:B------:R-:W-:Y:S01]  /*9b00*/  IMAD.HI.U32 R4, R2, R208, RZ ;  /* 0x000000d002047227 */ /* 0x000fe200078e00ff */
[----:B------:R-:W-:-:S03]  /*9b10*/  ISETP.GT.U32.AND P1, PT, R5, R204, PT ;  /* 0x000000cc0500720c */ /* 0x000fc60003f24070 */
[----:B------:R-:W-:Y:S02]  /*9b20*/  IMAD.MOV R3, RZ, RZ, -R3 ;  /* 0x000000ffff037224 */ /* 0x000fe400078e0a03 */
[----:B------:R-:W-:Y:S01]  /*9b30*/  @!P4 IMAD.IADD R202, R202, 0x1, -R5 ;  /* 0x00000001cacac824 */ /* 0x000fe200078e0a05 */
[----:B------:R-:W-:Y:S01]  /*9b40*/  ISETP.GT.U32.AND P4, PT, R5, R205, PT ;  /* 0x000000cd0500720c */ /* 0x000fe20003f84070 */
[----:B------:R-:W-:-:S04]  /*9b50*/  IMAD.HI.U32 R207, R2, R209, RZ ;  /* 0x000000d102cf7227 */ /* 0x000fc800078e00ff */
[----:B------:R-:W-:Y:S02]  /*9b60*/  IMAD.MOV R4, RZ, RZ, -R4 ;  /* 0x000000ffff047224 */ /* 0x000fe400078e0a04 */
[----:B------:R-:W-:Y:S02]  /*9b70*/  IMAD R206, R5, R3, R206 ;  /* 0x0000000305ce7224 */ /* 0x000fe400078e02ce */
[----:B------:R-:W-:Y:S01]  /*9b80*/  @!P3 IMAD.IADD R203, R203, 0x1, -R5 ;  /* 0x00000001cbcbb824 */ /* 0x000fe200078e0a05 */
[----:B------:R-:W-:Y:S01]  /*9b90*/  ISETP.GE.AND P3, PT, R210, RZ, PT ;  /* 0x000000ffd200720c */ /* 0x000fe20003f66270 */
[----:B------:R-:W-:Y:S02]  /*9ba0*/  IMAD.MOV R210, RZ, RZ, -R207 ;  /* 0x000000ffffd27224 */ /* 0x000fe400078e0acf */
[C---:B------:R-:W-:Y:S01]  /*9bb0*/  IMAD R207, R5.reuse, R4, R208 ;  /* 0x0000000405cf7224 */ /* 0x040fe200078e02d0 */
[----:B------:R-:W-:Y:S01]  /*9bc0*/  LOP3.LUT R4, R0, 0x1a4, RZ, 0xfc, !PT ;  /* 0x000001a400047812 */ /* 0x000fe200078efcff */
[----:B------:R-:W-:Y:S01]  /*9bd0*/  @!P0 IMAD.MOV R202, RZ, RZ, -R202 ;  /* 0x000000ffffca8224 */ /* 0x000fe200078e0aca */
[C---:B------:R-:W-:Y:S01]  /*9be0*/  ISETP.GT.U32.AND P0, PT, R5.reuse, R206, PT ;  /* 0x000000ce0500720c */ /* 0x040fe20003f04070 */
[C---:B------:R-:W-:Y:S01]  /*9bf0*/  IMAD R208, R5.reuse, R210, R209 ;  /* 0x000000d205d07224 */ /* 0x040fe200078e02d1 */
[----:B------:R-:W-:Y:S01]  /*9c00*/  IABS R209, R4 ;  /* 0x0000000400d17213 */ /* 0x000fe20000000000 */
[--C-:B------:R-:W-:Y:S01]  /*9c10*/  @!P1 IMAD.IADD R204, R204, 0x1, -R5.reuse ;  /* 0x00000001cccc9824 */ /* 0x100fe200078e0a05 */
[----:B------:R-:W-:Y:S01]  /*9c20*/  ISETP.GT.U32.AND P1, PT, R5, R207, PT ;  /* 0x000000cf0500720c */ /* 0x000fe20003f24070 */
[----:B------:R-:W-:Y:S01]  /*9c30*/  @!P4 IMAD.IADD R205, R205, 0x1, -R5 ;  /* 0x00000001cdcdc824 */ /* 0x000fe200078e0a05 */
[----:B------:R-:W-:Y:S01]  /*9c40*/  IABS R210, R214 ;  /* 0x000000d600d27213 */ /* 0x000fe20000000000 */
[----:B------:R-:W-:Y:S01]  /*9c50*/  @!P5 IMAD.MOV R204, RZ, RZ, -R204 ;  /* 0x000000ffffccd224 */ /* 0x000fe200078e0acc */
[C---:B------:R-:W-:Y:S01]  /*9c60*/  ISETP.GT.U32.AND P5, PT, R5.reuse, R208, PT ;  /* 0x000000d00500720c */ /* 0x040fe20003fa4070 */
[----:B------:R-:W-:Y:S01]  /*9c70*/  IMAD.HI.U32 R3, R2, R209, RZ ;  /* 0x000000d102037227 */ /* 0x000fe200078e00ff */
[----:B------:R-:W-:-:S03]  /*9c80*/  ISETP.GT.U32.AND P4, PT, R5, R205, PT ;  /* 0x000000cd0500720c */ /* 0x000fc60003f84070 */
[----:B------:R-:W-:Y:S01]  /*9c90*/  @!P0 IMAD.IADD R206, R206, 0x1, -R5 ;  /* 0x00000001cece8824 */ /* 0x000fe200078e0a05 */
[----:B------:R-:W-:Y:S01]  /*9ca0*/  ISETP.GE.AND P0, PT, R4, RZ, PT ;  /* 0x000000ff0400720c */ /* 0x000fe20003f06270 */
[----:B------:R-:W-:Y:S02]  /*9cb0*/  IMAD.MOV R4, RZ, RZ, -R3 ;  /* 0x000000ffff047224 */ /* 0x000fe400078e0a03 */
[----:B------:R-:W-:Y:S01]  /*9cc0*/  @!P1 IMAD.IADD R207, R207, 0x1, -R5 ;  /* 0x00000001cfcf9824 */ /* 0x000fe200078e0a05 */
[----:B------:R-:W-:Y:S01]  /*9cd0*/  ISETP.GT.U32.AND P1, PT, R5, R206, PT ;  /* 0x000000ce0500720c */ /* 0x000fe20003f24070 */
[----:B------:R-:W-:-:S04]  /*9ce0*/  IMAD.HI.U32 R3, R2, R210, RZ ;  /* 0x000000d202037227 */ /* 0x000fc800078e00ff */
[--C-:B------:R-:W-:Y:S01]  /*9cf0*/  @!P5 IMAD.IADD R208, R208, 0x1, -R5.reuse ;  /* 0x00000001d0d0d824 */ /* 0x100fe200078e0a05 */
[----:B------:R-:W-:Y:S01]  /*9d00*/  ISETP.GT.U32.AND P5, PT, R5, R207, PT ;  /* 0x000000cf0500720c */ /* 0x000fe20003fa4070 */
[----:B------:R-:W-:Y:S01]  /*9d10*/  @!P4 IMAD.IADD R205, R205, 0x1, -R5 ;  /* 0x00000001cdcdc824 */ /* 0x000fe200078e0a05 */
[----:B------:R-:W-:Y:S01]  /*9d20*/  ISETP.GE.AND P4, PT, R212, RZ, PT ;  /* 0x000000ffd400720c */ /* 0x000fe20003f86270 */
[C---:B------:R-:W-:Y:S01]  /*9d30*/  IMAD R209, R5.reuse, R4, R209 ;  /* 0x0000000405d17224 */ /* 0x040fe200078e02d1 */
[----:B------:R-:W-:Y:S01]  /*9d40*/  LOP3.LUT R212, R0, 0x1a8, RZ, 0xfc, !PT ;  /* 0x000001a800d47812 */ /* 0x000fe200078efcff */
[----:B------:R-:W-:Y:S02]  /*9d50*/  IMAD.MOV R3, RZ, RZ, -R3 ;  /* 0x000000ffff037224 */ /* 0x000fe400078e0a03 */
[----:B------:R-:W-:Y:S01]  /*9d60*/  @!P2 IMAD.MOV R205, RZ, RZ, -R205 ;  /* 0x000000ffffcda224 */ /* 0x000fe200078e0acd */
[C---:B------:R-:W-:Y:S01]  /*9d70*/  ISETP.GT.U32.AND P2, PT, R5.reuse, R208, PT ;  /* 0x000000d00500720c */ /* 0x040fe20003f44070 */
[----:B------:R-:W-:Y:S01]  /*9d80*/  @!P1 IMAD.IADD R206, R206, 0x1, -R5 ;  /* 0x00000001cece9824 */ /* 0x000fe200078e0a05 */
[C---:B------:R-:W-:Y:S01]  /*9d90*/  ISETP.GT.U32.AND P1, PT, R5.reuse, R209, PT ;  /* 0x000000d10500720c */ /* 0x040fe20003f24070 */
[----:B------:R-:W-:-:S02]  /*9da0*/  IMAD R210, R5, R3, R210 ;  /* 0x0000000305d27224 */ /* 0x000fc400078e02d2 */
[----:B------:R-:W-:Y:S01]  /*9db0*/  @!P6 IMAD.MOV R203, RZ, RZ, -R203 ;  /* 0x000000ffffcbe224 */ /* 0x000fe200078e0acb */
[----:B------:R-:W-:Y:S01]  /*9dc0*/  ISETP.GE.AND P6, PT, R211, RZ, PT ;  /* 0x000000ffd300720c */ /* 0x000fe20003fc6270 */
[----:B------:R-:W-:Y:S01]  /*9dd0*/  @!P5 IMAD.IADD R207, R207, 0x1, -R5 ;  /* 0x00000001cfcfd824 */ /* 0x000fe200078e0a05 */
[----:B------:R-:W-:Y:S01]  /*9de0*/  IABS R211, R212 ;  /* 0x000000d400d37213 */ /* 0x000fe20000000000 */
[----:B------:R-:W-:Y:S01]  /*9df0*/  IMAD.HI.U32 R4, R2, R213, RZ ;  /* 0x000000d502047227 */ /* 0x000fe200078e00ff */
[----:B------:R-:W-:-:S03]  /*9e00*/  ISETP.GT.U32.AND P5, PT, R5, R210, PT ;  /* 0x000000d20500720c */ /* 0x000fc60003fa4070 */
[----:B------:R-:W-:-:S04]  /*9e10*/  IMAD.HI.U32 R3, R2, R211, RZ ;  /* 0x000000d302037227 */ /* 0x000fc800078e00ff */
[----:B------:R-:W-:Y:S01]  /*9e20*/  @!P2 IMAD.IADD R208, R208, 0x1, -R5 ;  /* 0x00000001d0d0a824 */ /* 0x000fe200078e0a05 */
[----:B------:R-:W-:Y:S01]  /*9e30*/  ISETP.GE.AND P2, PT, R214, RZ, PT ;  /* 0x000000ffd600720c */ /* 0x000fe20003f46270 */
[----:B------:R-:W-:Y:S02]  /*9e40*/  IMAD.MOV R214, RZ, RZ, -R3 ;  /* 0x000000ffffd67224 */ /* 0x000fe400078e0a03 */
[----:B------:R-:W-:Y:S01]  /*9e50*/  @!P1 IMAD.IADD R209, R209, 0x1, -R5 ;  /* 0x00000001d1d19824 */ /* 0x000fe200078e0a05 */
[----:B------:R-:W-:Y:S01]  /*9e60*/  ISETP.GE.AND P1, PT, R212, RZ, PT ;  /* 0x000000ffd400720c */ /* 0x000fe20003f26270 */
[----:B------:R-:W-:-:S04]  /*9e70*/  IMAD.HI.U32 R212, R2, R215, RZ ;  /* 0x000000d702d47227 */ /* 0x000fc800078e00ff */
[----:B------:R-:W-:Y:S02]  /*9e80*/  IMAD.MOV R4, RZ, RZ, -R4 ;  /* 0x000000ffff047224 */ /* 0x000fe400078e0a04 */
[C---:B------:R-:W-:Y:S02]  /*9e90*/  IMAD R211, R5.reuse, R214, R211 ;  /* 0x000000d605d37224 */ /* 0x040fe400078e02d3 */
[----:B------:R-:W-:Y:S01]  /*9ea0*/  @!P5 IMAD.IADD R210, R210, 0x1, -R5 ;  /* 0x00000001d2d2d824 */ /* 0x000fe200078e0a05 */
[C---:B------:R-:W-:Y:S01]  /*9eb0*/  ISETP.GT.U32.AND P5, PT, R5.reuse, R209, PT ;  /* 0x000000d10500720c */ /* 0x040fe20003fa4070 */
[----:B------:R-:W-:Y:S02]  /*9ec0*/  IMAD.MOV R214, RZ, RZ, -R212 ;  /* 0x000000ffffd67224 */ /* 0x000fe400078e0ad4 */
[C---:B------:R-:W-:Y:S02]  /*9ed0*/  IMAD R212, R5.reuse, R4, R213 ;  /* 0x0000000405d47224 */ /* 0x040fe400078e02d5 */
[----:B------:R-:W-:Y:S01]  /*9ee0*/  @!P6 IMAD.MOV R207, RZ, RZ, -R207 ;  /* 0x000000ffffcfe224 */ /* 0x000fe200078e0acf */
[C---:B------:R-:W-:Y:S01]  /*9ef0*/  ISETP.GT.U32.AND P6, PT, R5.reuse, R211, PT ;  /* 0x000000d30500720c */ /* 0x040fe20003fc4070 */
[----:B------:R-:W-:Y:S01]  /*9f00*/  @!P3 IMAD.MOV R206, RZ, RZ, -R206 ;  /* 0x000000ffffceb224 */ /* 0x000fe200078e0ace */
[C---:B------:R-:W-:Y:S01]  /*9f10*/  ISETP.GT.U32.AND P3, PT, R5.reuse, R210, PT ;  /* 0x000000d20500720c */ /* 0x040fe20003f64070 */
[----:B------:R-:W-:Y:S01]  /*9f20*/  @!P4 IMAD.MOV R208, RZ, RZ, -R208 ;  /* 0x000000ffffd0c224 */ /* 0x000fe200078e0ad0 */
[C---:B------:R-:W-:Y:S01]  /*9f30*/  ISETP.GT.U32.AND P4, PT, R5.reuse, R212, PT ;  /* 0x000000d40500720c */ /* 0x040fe20003f84070 */
[----:B------:R-:W-:Y:S01]  /*9f40*/  IMAD R213, R5, R214, R215 ;  /* 0x000000d605d57224 */ /* 0x000fe200078e02d7 */
[----:B------:R-:W-:Y:S01]  /*9f50*/  IABS R214, R218 ;  /* 0x000000da00d67213 */ /* 0x000fe20000000000 */
[----:B------:R-:W-:Y:S01]  /*9f60*/  @!P5 IMAD.IADD R209, R209, 0x1, -R5 ;  /* 0x00000001d1d1d824 */ /* 0x000fe200078e0a05 */
[----:B------:R-:W-:-:S02]  /*9f70*/  IABS R215, R220 ;  /* 0x000000dc00d77213 */ /* 0x000fc40000000000 */
[----:B------:R-:W-:Y:S01]  /*9f80*/  ISETP.GE.AND P5, PT, R216, RZ, PT ;  /* 0x000000ffd800720c */ /* 0x000fe20003fa6270 */
[----:B------:R-:W-:Y:S01]  /*9f90*/  IMAD.HI.U32 R3, R2, R214, RZ ;  /* 0x000000d602037227 */ /* 0x000fe200078e00ff */
[----:B------:R-:W-:-:S03]  /*9fa0*/  IABS R216, R219 ;  /* 0x000000db00d87213 */ /* 0x000fc60000000000 */
[--C-:B------:R-:W-:Y:S01]  /*9fb0*/  @!P6 IMAD.IADD R211, R211, 0x1, -R5.reuse ;  /* 0x00000001d3d3e824 */ /* 0x100fe200078e0a05 */
[----:B------:R-:W-:Y:S01]  /*9fc0*/  ISETP.GE.AND P6, PT, R217, RZ, PT ;  /* 0x000000ffd900720c */ /* 0x000fe20003fc6270 */
[--C-:B------:R-:W-:Y:S01]  /*9fd0*/  @!P3 IMAD.IADD R210, R210, 0x1, -R5.reuse ;  /* 0x00000001d2d2b824 */ /* 0x100fe200078e0a05 */
[C---:B------:R-:W-:Y:S01]  /*9fe0*/  ISETP.GT.U32.AND P3, PT, R5.reuse, R213, PT ;  /* 0x000000d50500720c */ /* 0x040fe20003f64070 */
[----:B------:R-:W-:Y:S01]  /*9ff0*/  @!P4 IMAD.IADD R212, R212, 0x1, -R5 ;  /* 0x00000001d4d4c824 */ /* 0x000fe200078e0a05 */
[----:B------:R-:W-:Y:S01]  /*a000*/  ISETP.GT.U32.AND P4, PT, R5, R211, PT ;  /* 0x000000d30500720c */ /* 0x000fe20003f84070 */
[----:B------:R-:W-:Y:S01]  /*a010*/  IMAD.MOV R4, RZ, RZ, -R3 ;  /* 0x000000ffff047224 */ /* 0x000fe200078e0a03 */
[----:B------:R-:W-:Y:S01]  /*a020*/  IABS R217, R221 ;  /* 0x000000dd00d97213 */ /* 0x000fe20000000000 */
[----:B------:R-:W-:-:S04]  /*a030*/  IMAD.HI.U32 R3, R2, R215, RZ ;  /* 0x000000d702037227 */ /* 0x000fc800078e00ff */
[----:B------:R-:W-:Y:S02]  /*a040*/  IMAD R214, R5, R4, R214 ;  /* 0x0000000405d67224 */ /* 0x000fe400078e02d6 */
[----:B------:R-:W-:Y:S02]  /*a050*/  IMAD.MOV R4, RZ, RZ, -R3 ;  /* 0x000000ffff047224 */ /* 0x000fe400078e0a03 */
[--C-:B------:R-:W-:Y:S01]  /*a060*/  @!P3 IMAD.IADD R213, R213, 0x1, -R5.reuse ;  /* 0x00000001d5d5b824 */ /* 0x100fe200078e0a05 */
[----:B------:R-:W-:Y:S01]  /*a070*/  ISETP.GT.U32.AND P3, PT, R5, R212, PT ;  /* 0x000000d40500720c */ /* 0x000fe20003f64070 */
[----:B------:R-:W-:Y:S01]  /*a080*/  @!P4 IMAD.IADD R211, R211, 0x1, -R5 ;  /* 0x00000001d3d3c824 */ /* 0x000fe200078e0a05 */
[C---:B------:R-:W-:Y:S01]  /*a090*/  ISETP.GT.U32.AND P4, PT, R5.reuse, R214, PT ;  /* 0x000000d60500720c */ /* 0x040fe20003f84070 */
[C---:B------:R-:W-:Y:S02]  /*a0a0*/  IMAD R215, R5.reuse, R4, R215 ;  /* 0x0000000405d77224 */ /* 0x040fe400078e02d7 */
[----:B------:R-:W-:Y:S01]  /*a0b0*/  @!P0 IMAD.MOV R209, RZ, RZ, -R209 ;  /* 0x000000ffffd18224 */ /* 0x000fe200078e0ad1 */
[----:B------:R-:W-:Y:S01]  /*a0c0*/  ISETP.GT.U32.AND P0, PT, R5, R213, PT ;  /* 0x000000d50500720c */ /* 0x000fe20003f04070 */
[----:B------:R-:W-:-:S04]  /*a0d0*/  IMAD.HI.U32 R3, R2, R216, RZ ;  /* 0x000000d802037227 */ /* 0x000fc800078e00ff */
[----:B------:R-:W-:Y:S02]  /*a0e0*/  @!P2 IMAD.MOV R210, RZ, RZ, -R210 ;  /* 0x000000ffffd2a224 */ /* 0x000fe400078e0ad2 */
[--C-:B------:R-:W-:Y:S01]  /*a0f0*/  @!P3 IMAD.IADD R212, R212, 0x1, -R5.reuse ;  /* 0x00000001d4d4b824 */ /* 0x100fe200078e0a05 */
[C---:B------:R-:W-:Y:S01]  /*a100*/  ISETP.GT.U32.AND P3, PT, R5.reuse, R215, PT ;  /* 0x000000d70500720c */ /* 0x040fe20003f64070 */
[----:B------:R-:W-:Y:S01]  /*a110*/  @!P4 IMAD.IADD R214, R214, 0x1, -R5 ;  /* 0x00000001d6d6c824 */ /* 0x000fe200078e0a05 */
[----:B------:R-:W-:Y:S01]  /*a120*/  ISETP.GE.AND P4, PT, R220, RZ, PT ;  /* 0x000000ffdc00720c */ /* 0x000fe20003f86270 */
[----:B------:R-:W-:Y:S02]  /*a130*/  IMAD.MOV R4, RZ, RZ, -R3 ;  /* 0x000000ffff047224 */ /* 0x000fe400078e0a03 */
[----:B------:R-:W-:Y:S01]  /*a140*/  IMAD.HI.U32 R3, R2, R217, RZ ;  /* 0x000000d902037227 */ /* 0x000fe200078e00ff */
[----:B------:R-:W-:-:S03]  /*a150*/  ISETP.GT.U32.AND P2, PT, R5, R214, PT ;  /* 0x000000d60500720c */ /* 0x000fc60003f44070 */
[----:B------:R-:W-:Y:S02]  /*a160*/  IMAD R216, R5, R4, R216 ;  /* 0x0000000405d87224 */ /* 0x000fe400078e02d8 */
[----:B------:R-:W-:Y:S02]  /*a170*/  IMAD.MOV R4, RZ, RZ, -R3 ;  /* 0x000000ffff047224 */ /* 0x000fe400078e0a03 */
[--C-:B------:R-:W-:Y:S02]  /*a180*/  @!P3 IMAD.IADD R215, R215, 0x1, -R5.reuse ;  /* 0x00000001d7d7b824 */ /* 0x100fe400078e0a05 */
[----:B------:R-:W-:Y:S01]  /*a190*/  @!P0 IMAD.IADD R213, R213, 0x1, -R5 ;  /* 0x00000001d5d58824 */ /* 0x000fe200078e0a05 */
[----:B------:R-:W-:Y:S01]  /*a1a0*/  ISETP.GE.AND P0, PT, R218, RZ, PT ;  /* 0x000000ffda00720c */ /* 0x000fe20003f06270 */
[----:B------:R-:W-:Y:S01]  /*a1b0*/  @!P1 IMAD.MOV R211, RZ, RZ, -R211 ;  /* 0x000000ffffd39224 */ /* 0x000fe200078e0ad3 */
[C---:B------:R-:W-:Y:S01]  /*a1c0*/  ISETP.GT.U32.AND P1, PT, R5.reuse, R216, PT ;  /* 0x000000d80500720c */ /* 0x040fe20003f24070 */
[C---:B------:R-:W-:Y:S01]  /*a1d0*/  IMAD R217, R5.reuse, R4, R217 ;  /* 0x0000000405d97224 */ /* 0x040fe200078e02d9 */
[----:B------:R-:W-:Y:S01]  /*a1e0*/  IABS R218, R222 ;  /* 0x000000de00da7213 */ /* 0x000fe20000000000 */
[----:B------:R-:W-:Y:S01]  /*a1f0*/  @!P2 IMAD.IADD R214, R214, 0x1, -R5 ;  /* 0x00000001d6d6a824 */ /* 0x000fe200078e0a05 */
[C---:B------:R-:W-:Y:S01]  /*a200*/  ISETP.GT.U32.AND P3, PT, R5.reuse, R215, PT ;  /* 0x000000d70500720c */ /* 0x040fe20003f64070 */
[----:B------:R-:W-:Y:S01]  /*a210*/  @!P5 IMAD.MOV R212, RZ, RZ, -R212 ;  /* 0x000000ffffd4d224 */ /* 0x000fe200078e0ad4 */
[----:B------:R-:W-:Y:S01]  /*a220*/  ISETP.GT.U32.AND P2, PT, R5, R217, PT ;  /* 0x000000d90500720c */ /* 0x000fe20003f44070 */
[----:B------:R-:W-:Y:S01]  /*a230*/  IMAD.HI.U32 R3, R2, R218, RZ ;  /* 0x000000da02037227 */ /* 0x000fe200078e00ff */
[----:B------:R-:W-:-:S02]  /*a240*/  LOP3.LUT R4, R0, 0x1b8, RZ, 0xfc, !PT ;  /* 0x000001b800047812 */ /* 0x000fc400078efcff */
[----:B------:R-:W-:Y:S01]  /*a250*/  ISETP.GE.AND P5, PT, R219, RZ, PT ;  /* 0x000000ffdb00720c */ /* 0x000fe20003fa6270 */
[----:B------:R-:W-:Y:S01]  /*a260*/  IMAD.MOV R3, RZ, RZ, -R3 ;  /* 0x000000ffff037224 */ /* 0x000fe200078e0a03 */
[----:B------:R-:W-:Y:S01]  /*a270*/  IABS R219, R4 ;  /* 0x0000000400db7213 */ /* 0x000fe20000000000 */
[--C-:B------:R-:W-:Y:S01]  /*a280*/  @!P1 IMAD.IADD R216, R216, 0x1, -R5.reuse ;  /* 0x00000001d8d89824 */ /* 0x100fe200078e0a05 */
[----:B------:R-:W-:Y:S01]  /*a290*/  ISETP.GE.AND P1, PT, R4, RZ, PT ;  /* 0x000000ff0400720c */ /* 0x000fe20003f26270 */
[----:B------:R-:W-:Y:S02]  /*a2a0*/  IMAD R218, R5, R3, R218 ;  /* 0x0000000305da7224 */ /* 0x000fe400078e02da */
[--C-:B------:R-:W-:Y:S01]  /*a2b0*/  @!P3 IMAD.IADD R215, R215, 0x1, -R5.reuse ;  /* 0x00000001d7d7b824 */ /* 0x100fe200078e0a05 */
[----:B------:R-:W-:Y:S01]  /*a2c0*/  ISETP.GE.AND P3, PT, R222, RZ, PT ;  /* 0x000000ffde00720c */ /* 0x000fe20003f66270 */
[----:B------:R-:W-:Y:S01]  /*a2d0*/  @!P2 IMAD.IADD R217, R217, 0x1, -R5 ;  /* 0x00000001d9d9a824 */ /* 0x000fe200078e0a05 */
[C---:B------:R-:W-:Y:S01]  /*a2e0*/  ISETP.GT.U32.AND P2, PT, R5.reuse, R216, PT ;  /* 0x000000d80500720c */ /* 0x040fe20003f44070 */
[----:B------:R-:W-:Y:S01]  /*a2f0*/  @!P4 IMAD.MOV R215, RZ, RZ, -R215 ;  /* 0x000000ffffd7c224 */ /* 0x000fe200078e0ad7 */
[----:B------:R-:W-:Y:S01]  /*a300*/  ISETP.GT.U32.AND P4, PT, R5, R218, PT ;  /* 0x000000da0500720c */ /* 0x000fe20003f84070 */
[----:B------:R-:W-:Y:S01]  /*a310*/  IMAD.HI.U32 R3, R2, R219, RZ ;  /* 0x000000db02037227 */ /* 0x000fe200078e00ff */
[----:B------:R-:W-:-:S03]  /*a320*/  IABS R222, R224 ;  /* 0x000000e000de7213 */ /* 0x000fc60000000000 */
[----:B------:R-:W-:Y:S01]  /*a330*/  @!P0 IMAD.MOV R214, RZ, RZ, -R214 ;  /* 0x000000ffffd68224 */ /* 0x000fe200078e0ad6 */
[----:B------:R-:W-:Y:S01]  /*a340*/  ISETP.GT.U32.AND P0, PT, R5, R217, PT ;  /* 0x000000d90500720c */ /* 0x000fe20003f04070 */
[----:B------:R-:W-:Y:S01]  /*a350*/  @!P6 IMAD.MOV R213, RZ, RZ, -R213 ;  /* 0x000000ffffd5e224 */ /* 0x000fe200078e0ad5 */
[----:B------:R-:W-:Y:S01]  /*a360*/  ISETP.GE.AND P6, PT, R221, RZ, PT ;  /* 0x000000ffdd00720c */ /* 0x000fe20003fc6270 */
[----:B------:R-:W-:Y:S01]  /*a370*/  IMAD.MOV R4, RZ, RZ, -R3 ;  /* 0x000000ffff047224 */ /* 0x000fe200078e0a03 */
[----:B------:R-:W-:Y:S01]  /*a380*/  LOP3.LUT R221, R0, 0x1ba, RZ, 0xfc, !PT ;  /* 0x000001ba00dd7812 */ /* 0x000fe200078efcff */
[----:B------:R-:W-:Y:S02]  /*a390*/  @!P2 IMAD.IADD R216, R216, 0x1, -R5 ;  /* 0x00000001d8d8a824 */ /* 0x000fe400078e0a05 */
[C---:B------:R-:W-:Y:S01]  /*a3a0*/  IMAD R219, R5.reuse, R4, R219 ;  /* 0x0000000405db7224 */ /* 0x040fe200078e02db */
[----:B------:R-:W-:Y:S01]  /*a3b0*/  IABS R220, R221 ;  /* 0x000000dd00dc7213 */ /* 0x000fe20000000000 */
[----:B------:R-:W-:Y:S01]  /*a3c0*/  @!P4 IMAD.IADD R218, R218, 0x1, -R5 ;  /* 0x00000001dadac824 */ /* 0x000fe200078e0a05 */
[----:B------:R-:W-:Y:S01]  /*a3d0*/  ISETP.GE.AND P4, PT, R224, RZ, PT ;  /* 0x000000ffe000720c */ /* 0x000fe20003f86270 */
[----:B------:R-:W-:Y:S01]  /*a3e0*/  @!P5 IMAD.MOV R216, RZ, RZ, -R216 ;  /* 0x000000ffffd8d224 */ /* 0x000fe200078e0ad8 */
[C---:B------:R-:W-:Y:S01]  /*a3f0*/  ISETP.GT.U32.AND P2, PT, R5.reuse, R219, PT ;  /* 0x000000db0500720c */ /* 0x040fe20003f44070 */
[----:B------:R-:W-:Y:S01]  /*a400*/  IMAD.HI.U32 R3, R2, R220, RZ ;  /* 0x000000dc02037227 */ /* 0x000fe200078e00ff */
[----:B------:R-:W-:-:S03]  /*a410*/  ISETP.GT.U32.AND P5, PT, R5, R218, PT ;  /* 0x000000da0500720c */ /* 0x000fc60003fa4070 */
[----:B------:R-:W-:Y:S01]  /*a420*/  @!P0 IMAD.IADD R217, R217, 0x1, -R5 ;  /* 0x00000001d9d98824 */ /* 0x000fe200078e0a05 */
[----:B------:R-:W-:Y:S01]  /*a430*/  ISETP.GE.AND P0, PT, R221, RZ, PT ;  /* 0x000000ffdd00720c */ /* 0x000fe20003f06270 */
[----:B------:R-:W-:-:S04]  /*a440*/  IMAD.HI.U32 R4, R2, R222, RZ ;  /* 0x000000de02047227 */ /* 0x000fc800078e00ff */
[----:B------:R-:W-:Y:S02]  /*a450*/  IMAD.MOV R221, RZ, RZ, -R3 ;  /* 0x000000ffffdd7224 */ /* 0x000fe400078e0a03 */
[----:B------:R-:W-:Y:S02]  /*a460*/  IMAD.MOV R4, RZ, RZ, -R4 ;  /* 0x000000ffff047224 */ /* 0x000fe400078e0a04 */
[----:B------:R-:W-:Y:S02]  /*a470*/  IMAD R220, R5, R221, R220 ;  /* 0x000000dd05dc7224 */ /* 0x000fe400078e02dc */
[----:B------:R-:W-:Y:S02]  /*a480*/  @!P2 IMAD.IADD R219, R219, 0x1, -R5 ;  /* 0x00000001dbdba824 */ /* 0x000fe400078e0a05 */
[C---:B------:R-:W-:Y:S02]  /*a490*/  IMAD R221, R5.reuse, R4, R222 ;  /* 0x0000000405dd7224 */ /* 0x040fe400078e02de */
[----:B------:R-:W-:Y:S01]  /*a4a0*/  @!P6 IMAD.MOV R217, RZ, RZ, -R217 ;  /* 0x000000ffffd9e224 */ /* 0x000fe200078e0ad9 */
[C---:B------:R-:W-:Y:S01]  /*a4b0*/  ISETP.GT.U32.AND P6, PT, R5.reuse, R220, PT ;  /* 0x000000dc0500720c */ /* 0x040fe20003fc4070 */
[----:B------:R-:W-:Y:S01]  /*a4c0*/  @!P5 IMAD.IADD R218, R218, 0x1, -R5 ;  /* 0x00000001dadad824 */ /* 0x000fe200078e0a05 */
[C---:B------:R-:W-:Y:S01]  /*a4d0*/  ISETP.GT.U32.AND P2, PT, R5.reuse, R219, PT ;  /* 0x000000db0500720c */ /* 0x040fe20003f44070 */
[----:B------:R-:W-:Y:S01]  /*a4e0*/  IMAD.HI.U32 R3, R2, R223, RZ ;  /* 0x000000df02037227 */ /* 0x000fe200078e00ff */
[----:B------:R-:W-:-:S03]  /*a4f0*/  ISETP.GT.U32.AND P5, PT, R5, R221, PT ;  /* 0x000000dd0500720c */ /* 0x000fc60003fa4070 */
[----:B------:R-:W-:Y:S01]  /*a500*/  IMAD.MOV R224, RZ, RZ, -R3 ;  /* 0x000000ffffe07224 */ /* 0x000fe200078e0a03 */
[----:B------:R-:W-:Y:S01]  /*a510*/  IABS R3, R227 ;  /* 0x000000e300037213 */ /* 0x000fe20000000000 */
[----:B------:R-:W-:Y:S02]  /*a520*/  @!P3 IMAD.MOV R218, RZ, RZ, -R218 ;  /* 0x000000ffffdab224 */ /* 0x000fe400078e0ada */
[----:B------:R-:W-:Y:S01]  /*a530*/  IMAD R222, R5, R224, R223 ;  /* 0x000000e005de7224 */ /* 0x000fe200078e02df */
[----:B------:R-:W-:Y:S01]  /*a540*/  IABS R223, R231 ;  /* 0x000000e700df7213 */ /* 0x000fe20000000000 */
[--C-:B------:R-:W-:Y:S01]  /*a550*/  @!P6 IMAD.IADD R220, R220, 0x1, -R5.reuse ;  /* 0x00000001dcdce824 */ /* 0x100fe200078e0a05 */
[----:B------:R-:W-:Y:S01]  /*a560*/  IABS R224, R229 ;  /* 0x000000e500e07213 */ /* 0x000fe20000000000 */
[--C-:B------:R-:W-:Y:S01]  /*a570*/  @!P2 IMAD.IADD R219, R219, 0x1, -R5.reuse ;  /* 0x00000001dbdba824 */ /* 0x100fe200078e0a05 */
[----:B------:R-:W-:Y:S01]  /*a580*/  ISETP.GT.U32.AND P2, PT, R5, R222, PT ;  /* 0x000000de0500720c */ /* 0x000fe20003f44070 */
[----:B------:R-:W-:Y:S01]  /*a590*/  @!P5 IMAD.IADD R221, R221, 0x1, -R5 ;  /* 0x00000001ddddd824 */ /* 0x000fe200078e0a05 */
[----:B------:R-:W-:Y:S01]  /*a5a0*/  ISETP.GT.U32.AND P5, PT, R5, R220, PT ;  /* 0x000000dc0500720c */ /* 0x000fe20003fa4070 */
[----:B------:R-:W-:Y:S01]  /*a5b0*/  IMAD.HI.U32 R4, R2, R223, RZ ;  /* 0x000000df02047227 */ /* 0x000fe200078e00ff */
[----:B------:R-:W-:-:S02]  /*a5c0*/  ISETP.GE.AND P6, PT, R225, RZ, PT ;  /* 0x000000ffe100720c */ /* 0x000fc40003fc6270 */
[----:B------:R-:W-:Y:S01]  /*a5d0*/  ISETP.GT.U32.AND P3, PT, R5, R221, PT ;  /* 0x000000dd0500720c */ /* 0x000fe20003f64070 */
[----:B------:R-:W-:-:S04]  /*a5e0*/  IMAD.HI.U32 R225, R2, R224, RZ ;  /* 0x000000e002e17227 */ /* 0x000fc800078e00ff */
[----:B------:R-:W-:Y:S02]  /*a5f0*/  IMAD.MOV R4, RZ, RZ, -R4 ;  /* 0x000000ffff047224 */ /* 0x000fe400078e0a04 */
[----:B------:R-:W-:Y:S02]  /*a600*/  IMAD.MOV R230, RZ, RZ, -R225 ;  /* 0x000000ffffe67224 */ /* 0x000fe400078e0ae1 */
[C---:B------:R-:W-:Y:S02]  /*a610*/  IMAD R223, R5.reuse, R4, R223 ;  /* 0x0000000405df7224 */ /* 0x040fe400078e02df */
[--C-:B------:R-:W-:Y:S02]  /*a620*/  @!P2 IMAD.IADD R222, R222, 0x1, -R5.reuse ;  /* 0x00000001dedea824 */ /* 0x100fe400078e0a05 */
[C---:B------:R-:W-:Y:S02]  /*a630*/  IMAD R224, R5.reuse, R230, R224 ;  /* 0x000000e605e07224 */ /* 0x040fe400078e02e0 */
[----:B------:R-:W-:Y:S01]  /*a640*/  @!P5 IMAD.IADD R220, R220, 0x1, -R5 ;  /* 0x00000001dcdcd824 */ /* 0x000fe200078e0a05 */
[C---:B------:R-:W-:Y:S01]  /*a650*/  ISETP.GT.U32.AND P5, PT, R5.reuse, R223, PT ;  /* 0x000000df0500720c */ /* 0x040fe20003fa4070 */
[----:B------:R-:W-:Y:S01]  /*a660*/  IMAD.HI.U32 R4, R2, R3, RZ ;  /* 0x0000000302047227 */ /* 0x000fe200078e00ff */
[----:B------:R-:W-:-:S03]  /*a670*/  ISETP.GT.U32.AND P2, PT, R5, R222, PT ;  /* 0x000000de0500720c */ /* 0x000fc60003f44070 */
[----:B------:R-:W-:Y:S01]  /*a680*/  @!P3 IMAD.IADD R221, R221, 0x1, -R5 ;  /* 0x00000001ddddb824 */ /* 0x000fe200078e0a05 */
[----:B------:R-:W-:Y:S01]  /*a690*/  ISETP.GT.U32.AND P3, PT, R5, R224, PT ;  /* 0x000000e00500720c */ /* 0x000fe20003f64070 */
[----:B------:R-:W-:-:S04]  /*a6a0*/  IMAD.HI.U32 R225, R2, R226, RZ ;  /* 0x000000e202e17227 */ /* 0x000fc800078e00ff */
[----:B------:R-:W-:Y:S01]  /*a6b0*/  IMAD.MOV R230, RZ, RZ, -R4 ;  /* 0x000000ffffe67224 */ /* 0x000fe200078e0a04 */
[----:B------:R-:W-:Y:S01]  /*a6c0*/  LOP3.LUT R4, R0, 0x1ca, RZ, 0xfc, !PT ;  /* 0x000001ca00047812 */ /* 0x000fe200078efcff */
[----:B------:R-:W-:Y:S01]  /*a6d0*/  @!P1 IMAD.MOV R219, RZ, RZ, -R219 ;  /* 0x000000ffffdb9224 */ /* 0x000fe200078e0adb */
[----:B------:R-:W-:Y:S01]  /*a6e0*/  ISETP.GE.AND P1, PT, R231, RZ, PT ;  /* 0x000000ffe700720c */ /* 0x000fe20003f26270 */
[----:B------:R-:W-:Y:S01]  /*a6f0*/  IMAD.MOV R231, RZ, RZ, -R225 ;  /* 0x000000ffffe77224 */ /* 0x000fe200078e0ae1 */
[----:B------:R-:W-:Y:S01]  /*a700*/  @!P2 IADD3 R222, R222, -R5, RZ ;  /* 0x80000005dedea210 */ /* 0x000fe20007ffe0ff */
[----:B------:R-:W-:Y:S01]  /*a710*/  IMAD R225, R5, R230, R3 ;  /* 0x000000e605e17224 */ /* 0x000fe200078e0203 */
[----:B------:R-:W-:Y:S01]  /*a720*/  ISETP.GE.AND P2, PT, R229, RZ, PT ;  /* 0x000000ffe500720c */ /* 0x000fe20003f46270 */
[--C-:B------:R-:W-:Y:S01]  /*a730*/  @!P5 IMAD.IADD R223, R223, 0x1, -R5.reuse ;  /* 0x00000001dfdfd824 */ /* 0x100fe200078e0a05 */
[----:B------:R-:W-:Y:S01]  /*a740*/  LOP3.LUT R229, R0, 0x1c8, RZ, 0xfc, !PT ;  /* 0x000001c800e57812 */ /* 0x000fe200078efcff */
[----:B------:R-:W-:Y:S01]  /*a750*/  @!P3 IMAD.IADD R224, R224, 0x1, -R5 ;  /* 0x00000001e0e0b824 */ /* 0x000fe200078e0a05 */
[C---:B------:R-:W-:Y:S01]  /*a760*/  ISETP.GT.U32.AND P5, PT, R5.reuse, R225, PT ;  /* 0x000000e10500720c */ /* 0x040fe20003fa4070 */
[C---:B------:R-:W-:Y:S01]  /*a770*/  IMAD R226, R5.reuse, R231, R226 ;  /* 0x000000e705e27224 */ /* 0x040fe200078e02e2 */
[C---:B------:R-:W-:Y:S01]  /*a780*/  ISETP.GT.U32.AND P3, PT, R5.reuse, R223, PT ;  /* 0x000000df0500720c */ /* 0x040fe20003f64070 */
[----:B------:R-:W-:Y:S01]  /*a790*/  @!P0 IMAD.MOV R220, RZ, RZ, -R220 ;  /* 0x000000ffffdc8224 */ /* 0x000fe200078e0adc */
[----:B------:R-:W-:Y:S01]  /*a7a0*/  IABS R230, R229 ;  /* 0x000000e500e67213 */ /* 0x000fe20000000000 */
[----:B------:R-:W-:Y:S01]  /*a7b0*/  @!P4 IMAD.MOV R221, RZ, RZ, -R221 ;  /* 0x000000ffffddc224 */ /* 0x000fe200078e0add */
[----:B------:R-:W-:Y:S01]  /*a7c0*/  IABS R231, R4 ;  /* 0x0000000400e77213 */ /* 0x000fe20000000000 */
[----:B------:R-:W-:Y:S01]  /*a7d0*/  @!P6 IMAD.MOV R222, RZ, RZ, -R222 ;  /* 0x000000ffffdee224 */ /* 0x000fe200078e0ade */
[C---:B------:R-:W-:Y:S01]  /*a7e0*/  ISETP.GT.U32.AND P0, PT, R5.reuse, R224, PT ;  /* 0x000000e00500720c */ /* 0x040fe20003f04070 */
[----:B------:R-:W-:Y:S01]  /*a7f0*/  IMAD.HI.U32 R3, R2, R230, RZ ;  /* 0x000000e602037227 */ /* 0x000fe200078e00ff */
[----:B------:R-:W-:-:S03]  /*a800*/  ISETP.GT.U32.AND P4, PT, R5, R226, PT ;  /* 0x000000e20500720c */ /* 0x000fc60003f84070 */
[----:B------:R-:W-:Y:S01]  /*a810*/  @!P5 IMAD.IADD R225, R225, 0x1, -R5 ;  /* 0x00000001e1e1d824 */ /* 0x000fe200078e0a05 */
[----:B------:R-:W-:Y:S01]  /*a820*/  ISETP.GE.AND P5, PT, R227, RZ, PT ;  /* 0x000000ffe300720c */ /* 0x000fe20003fa6270 */
[----:B------:R-:W-:-:S03]  /*a830*/  IMAD.HI.U32 R227, R2, R231, RZ ;  /* 0x000000e702e37227 */ /* 0x000fc600078e00ff */
[----:B------:R-:W-:Y:S01]  /*a840*/  ISETP.GT.U32.AND P6, PT, R5, R225, PT ;  /* 0x000000e10500720c */ /* 0x000fe20003fc4070 */
[----:B------:R-:W-:Y:S02]  /*a850*/  IMAD.MOV R3, RZ, RZ, -R3 ;  /* 0x000000ffff037224 */ /* 0x000fe400078e0a03 */
[----:B------:R-:W-:Y:S01]  /*a860*/  @!P3 IMAD.IADD R223, R223, 0x1, -R5 ;  /* 0x00000001dfdfb824 */ /* 0x000fe200078e0a05 */
[----:B------:R-:W-:Y:S01]  /*a870*/  ISETP.GE.AND P3, PT, R228, RZ, PT ;  /* 0x000000ffe400720c */ /* 0x000fe20003f66270 */
[----:B------:R-:W-:Y:S02]  /*a880*/  IMAD.MOV R228, RZ, RZ, -R227 ;  /* 0x000000ffffe47224 */ /* 0x000fe400078e0ae3 */
[----:B------:R-:W-:Y:S01]  /*a890*/  IMAD R227, R5, R3, R230 ;  /* 0x0000000305e37224 */ /* 0x000fe200078e02e6 */
[----:B------:R-:W-:Y:S01]  /*a8a0*/  LOP3.LUT R3, R0, 0x1cc, RZ, 0xfc, !PT ;  /* 0x000001cc00037812 */ /* 0x000fe200078efcff */
[----:B------:R-:W-:Y:S01]  /*a8b0*/  @!P0 IMAD.IADD R224, R224, 0x1, -R5 ;  /* 0x00000001e0e08824 */ /* 0x000fe200078e0a05 */
[----:B------:R-:W-:Y:S01]  /*a8c0*/  ISETP.GE.AND P0, PT, R229, RZ, PT ;  /* 0x000000ffe500720c */ /* 0x000fe20003f06270 */
[C---:B------:R-:W-:Y:S01]  /*a8d0*/  IMAD R228, R5.reuse, R228, R231 ;  /* 0x000000e405e47224 */ /* 0x040fe200078e02e7 */
[----:B------:R-:W-:Y:S01]  /*a8e0*/  IABS R229, R3 ;  /* 0x0000000300e57213 */ /* 0x000fe20000000000 */
[----:B------:R-:W-:Y:S01]  /*a8f0*/  @!P4 IMAD.IADD R226, R226, 0x1, -R5 ;  /* 0x00000001e2e2c824 */ /* 0x000fe200078e0a05 */
[----:B------:R-:W-:Y:S01]  /*a900*/  IABS R231, R232 ;  /* 0x000000e800e77213 */ /* 0x000fe20000000000 */
[----:B------:R-:W-:Y:S01]  /*a910*/  @!P1 IMAD.MOV R223, RZ, RZ, -R223 ;  /* 0x000000ffffdf9224 */ /* 0x000fe200078e0adf */
[C---:B------:R-:W-:Y:S01]  /*a920*/  ISETP.GT.U32.AND P1, PT, R5.reuse, R227, PT ;  /* 0x000000e30500720c */ /* 0x040fe20003f24070 */
[----:B------:R-:W-:Y:S01]  /*a930*/  @!P2 IMAD.MOV R224, RZ, RZ, -R224 ;  /* 0x000000ffffe0a224 */ /* 0x000fe200078e0ae0 */
[----:B------:R-:W-:Y:S01]  /*a940*/  ISETP.GT.U32.AND P2, PT, R5, R228, PT ;  /* 0x000000e40500720c */ /* 0x000fe20003f44070 */
[----:B------:R-:W-:Y:S01]  /*a950*/  @!P6 IMAD.IADD R225, R225, 0x1, -R5 ;  /* 0x00000001e1e1e824 */ /* 0x000fe200078e0a05 */
[----:B------:R-:W-:-:S02]  /*a960*/  ISETP.GT.U32.AND P4, PT, R5, R226, PT ;  /* 0x000000e20500720c */ /* 0x000fc40003f84070 */
[----:B------:R-:W-:Y:S01]  /*a970*/  ISETP.GE.AND P6, PT, R4, RZ, PT ;  /* 0x000000ff0400720c */ /* 0x000fe20003fc6270 */
[----:B------:R-:W-:Y:S01]  /*a980*/  @!P5 IMAD.MOV R225, RZ, RZ, -R225 ;  /* 0x000000ffffe1d224 */ /* 0x000fe200078e0ae1 */
[----:B------:R-:W-:Y:S02]  /*a990*/  ISETP.GE.AND P5, PT, R3, RZ, PT ;  /* 0x000000ff0300720c */ /* 0x000fe40003fa6270 */
[----:B------:R-:W-:-:S03]  /*a9a0*/  LOP3.LUT R3, R0, 0x1ce, RZ, 0xfc, !PT ;  /* 0x000001ce00037812 */ /* 0x000fc600078efcff */
[--C-:B------:R-:W-:Y:S01]  /*a9b0*/  @!P1 IMAD.IADD R227, R227, 0x1, -R5.reuse ;  /* 0x00000001e3e39824 */ /* 0x100fe200078e0a05 */
[----:B------:R-:W-:Y:S01]  /*a9c0*/  IABS R230, R3 ;  /* 0x0000000300e67213 */ /* 0x000fe20000000000 */
[--C-:B------:R-:W-:Y:S02]  /*a9d0*/  @!P2 IMAD.IADD R228, R228, 0x1, -R5.reuse ;  /* 0x00000001e4e4a824 */ /* 0x100fe400078e0a05 */
[----:B------:R-:W-:Y:S01]  /*a9e0*/  @!P4 IMAD.IADD R226, R226, 0x1, -R5 ;  /* 0x00000001e2e2c824 */ /* 0x000fe200078e0a05 */
[----:B------:R-:W-:Y:S01]  /*a9f0*/  ISETP.GE.AND P4, PT, R3, RZ, PT ;  /* 0x000000ff0300720c */ /* 0x000fe20003f86270 */
[----:B------:R-:W-:Y:S01]  /*aa00*/  IMAD.HI.U32 R3, R2, R229, RZ ;  /* 0x000000e502037227 */ /* 0x000fe200078e00ff */
[C---:B------:R-:W-:Y:S02]  /*aa10*/  ISETP.GT.U32.AND P1, PT, R5.reuse, R227, PT ;  /* 0x000000e30500720c */ /* 0x040fe40003f24070 */
[----:B------:R-:W-:Y:S01]  /*aa20*/  ISETP.GT.U32.AND P2, PT, R5, R228, PT ;  /* 0x000000e40500720c */ /* 0x000fe20003f44070 */
[----:B------:R-:W-:-:S02]  /*aa30*/  IMAD.MOV R4, RZ, RZ, -R3 ;  /* 0x000000ffff047224 */ /* 0x000fc400078e0a03 */
[----:B------:R-:W-:-:S04]  /*aa40*/  IMAD.HI.U32 R3, R2, R230, RZ ;  /* 0x000000e602037227 */ /* 0x000fc800078e00ff */
[----:B------:R-:W-:Y:S02]  /*aa50*/  IMAD R229, R5, R4, R229 ;  /* 0x0000000405e57224 */ /* 0x000fe400078e02e5 */
[----:B------:R-:W-:Y:S02]  /*aa60*/  IMAD.MOV R3, RZ, RZ, -R3 ;  /* 0x000000ffff037224 */ /* 0x000fe400078e0a03 */
[--C-:B------:R-:W-:Y:S01]  /*aa70*/  @!P1 IMAD.IADD R227, R227, 0x1, -R5.reuse ;  /* 0x00000001e3e39824 */ /* 0x100fe200078e0a05 */
[----:B------:R-:W-:Y:S01]  /*aa80*/  ISETP.GT.U32.AND P1, PT, R5, R229, PT ;  /* 0x000000e50500720c */ /* 0x000fe20003f24070 */
[----:B------:R-:W-:Y:S01]  /*aa90*/  @!P2 IMAD.IADD R228, R228, 0x1, -R5 ;  /* 0x00000001e4e4a824 */ /* 0x000fe200078e0a05 */
[----:B------:R-:W-:Y:S01]  /*aaa0*/  ISETP.GE.AND P2, PT, R233, RZ, PT ;  /* 0x000000ffe900720c */ /* 0x000fe20003f46270 */
[----:B------:R-:W-:Y:S02]  /*aab0*/  IMAD R230, R5, R3, R230 ;  /* 0x0000000305e67224 */ /* 0x000fe400078e02e6 */
[----:B------:R-:W-:-:S02]  /*aac0*/  @!P6 IMAD.MOV R228, RZ, RZ, -R228 ;  /* 0x000000ffffe4e224 */ /* 0x000fc400078e0ae4 */
[----:B------:R-:W-:Y:S01]  /*aad0*/  IMAD.HI.U32 R4, R2, R231, RZ ;  /* 0x000000e702047227 */ /* 0x000fe200078e00ff */
[----:B------:R-:W-:-:S03]  /*aae0*/  ISETP.GT.U32.AND P6, PT, R5, R230, PT ;  /* 0x000000e60500720c */ /* 0x000fc60003fc4070 */
[----:B------:R-:W-:Y:S02]  /*aaf0*/  IMAD.MOV R4, RZ, RZ, -R4 ;  /* 0x000000ffff047224 */ /* 0x000fe400078e0a04 */
[----:B------:R-:W-:Y:S02]  /*ab00*/  @!P1 IMAD.IADD R229, R229, 0x1, -R5 ;  /* 0x00000001e5e59824 */ /* 0x000fe400078e0a05 */
[----:B------:R-:W-:Y:S01]  /*ab10*/  @!P3 IMAD.MOV R226, RZ, RZ, -R226 ;  /* 0x000000ffffe2b224 */ /* 0x000fe200078e0ae2 */
[----:B------:R-:W-:Y:S01]  /*ab20*/  ISETP.GE.AND P3, PT, R232, RZ, PT ;  /* 0x000000ffe800720c */ /* 0x000fe20003f66270 */
[C---:B------:R-:W-:Y:S01]  /*ab30*/  IMAD R231, R5.reuse, R4, R231 ;  /* 0x0000000405e77224 */ /* 0x040fe200078e02e7 */
[----:B------:R-:W-:Y:S01]  /*ab40*/  ISETP.GT.U32.AND P1, PT, R5, R229, PT ;  /* 0x000000e50500720c */ /* 0x000fe20003f24070 */
[----:B------:R-:W-:Y:S01]  /*ab50*/  @!P0 IMAD.MOV R227, RZ, RZ, -R227 ;  /* 0x000000ffffe38224 */ /* 0x000fe200078e0ae3 */
[----:B------:R-:W-:Y:S01]  /*ab60*/  IABS R232, R233 ;  /* 0x000000e900e87213 */ /* 0x000fe20000000000 */
[----:B------:R-:W-:Y:S01]  /*ab70*/  @!P6 IMAD.IADD R230, R230, 0x1, -R5 ;  /* 0x00000001e6e6e824 */ /* 0x000fe200078e0a05 */
[----:B------:R-:W-:-:S03]  /*ab80*/  LOP3.LUT R4, R0, 0x1d4, RZ, 0xfc, !PT ;  /* 0x000001d400047812 */ /* 0x000fc600078efcff */
[----:B------:R-:W-:Y:S01]  /*ab90*/  IMAD.HI.U32 R3, R2, R232, RZ ;  /* 0x000000e802037227 */ /* 0x000fe200078e00ff */
[----:B------:R-:W-:Y:S02]  /*aba0*/  IABS R233, R4 ;  /* 0x0000000400e97213 */ /* 0x000fe40000000000 */
[----:B------:R-:W-:Y:S01]  /*abb0*/  ISETP.GT.U32.AND P6, PT, R5, R230, PT ;  /* 0x000000e60500720c */ /* 0x000fe20003fc4070 */
[----:B------:R-:W-:Y:S01]  /*abc0*/  IMAD.MOV R3, RZ, RZ, -R3 ;  /* 0x000000ffff037224 */ /* 0x000fe200078e0a03 */
[----:B------:R-:W-:Y:S01]  /*abd0*/  ISETP.GE.AND P0, PT, R4, RZ, PT ;  /* 0x000000ff0400720c */ /* 0x000fe20003f06270 */
[----:B------:R-:W-:Y:S01]  /*abe0*/  IMAD.HI.U32 R237, R2, R233, RZ ;  /* 0x000000e902ed7227 */ /* 0x000fe200078e00ff */
[----:B------:R-:W-:-:S03]  /*abf0*/  LOP3.LUT R4, R0, 0x1da, RZ, 0xfc, !PT ;  /* 0x000001da00047812 */ /* 0x000fc600078efcff */
[----:B------:R-:W-:Y:S01]  /*ac00*/  @!P1 IMAD.IADD R229, R229, 0x1, -R5 ;  /* 0x00000001e5e59824 */ /* 0x000fe200078e0a05 */
[C---:B------:R-:W-:Y:S01]  /*ac10*/  ISETP.GT.U32.AND P1, PT, R5.reuse, R231, PT ;  /* 0x000000e70500720c */ /* 0x040fe20003f24070 */
[C---:B------:R-:W-:Y:S01]  /*ac20*/  IMAD R232, R5.reuse, R3, R232 ;  /* 0x0000000305e87224 */ /* 0x040fe200078e02e8 */
[----:B------:R-:W-:Y:S01]  /*ac30*/  IABS R239, R4 ;  /* 0x0000000400ef7213 */ /* 0x000fe20000000000 */
[----:B------:R-:W-:Y:S01]  /*ac40*/  IMAD.MOV R237, RZ, RZ, -R237 ;  /* 0x000000ffffed7224 */ /* 0x000fe200078e0aed */
[----:B------:R-:W-:Y:S01]  /*ac50*/  LOP3.LUT R3, R0, 0x1dc, RZ, 0xfc, !PT ;  /* 0x000001dc00037812 */ /* 0x000fe200078efcff */
[----:B------:R-:W-:Y:S01]  /*ac60*/  @!P6 IMAD.IADD R230, R230, 0x1, -R5 ;  /* 0x00000001e6e6e824 */ /* 0x000fe200078e0a05 */
[C---:B------:R-:W-:Y:S01]  /*ac70*/  ISETP.GT.U32.AND P6, PT, R5.reuse, R232, PT ;  /* 0x000000e80500720c */ /* 0x040fe20003fc4070 */
[----:B------:R-:W-:Y:S01]  /*ac80*/  IMAD R233, R5, R237, R233 ;  /* 0x000000ed05e97224 */ /* 0x000fe200078e02e9 */
[----:B------:R-:W-:Y:S01]  /*ac90*/  IABS R237, R3 ;  /* 0x0000000300ed7213 */ /* 0x000fe20000000000 */
[----:B------:R-:W-:-:S02]  /*aca0*/  @!P5 IMAD.MOV R229, RZ, RZ, -R229 ;  /* 0x000000ffffe5d224 */ /* 0x000fc400078e0ae5 */
[----:B------:R-:W-:Y:S01]  /*acb0*/  @!P4 IMAD.MOV R230, RZ, RZ, -R230 ;  /* 0x000000ffffe6c224 */ /* 0x000fe200078e0ae6 */
[----:B------:R-:W-:Y:S01]  /*acc0*/  ISETP.GT.U32.AND P5, PT, R5, R233, PT ;  /* 0x000000e90500720c */ /* 0x000fe20003fa4070 */
[----:B------:R-:W-:Y:S01]  /*acd0*/  @!P1 IMAD.IADD R231, R231, 0x1, -R5 ;  /* 0x00000001e7e79824 */ /* 0x000fe200078e0a05 */
[----:B------:R-:W-:Y:S01]  /*ace0*/  ISETP.GT.U32.AND P4, PT, R5, R234, PT ;  /* 0x000000ea0500720c */ /* 0x000fe20003f84070 */
[----:B------:R-:W-:-:S03]  /*acf0*/  IMAD.HI.U32 R240, R2, R239, RZ ;  /* 0x000000ef02f07227 */ /* 0x000fc600078e00ff */
[C---:B------:R-:W-:Y:S01]  /*ad00*/  ISETP.GT.U32.AND P1, PT, R5.reuse, R231, PT ;  /* 0x000000e70500720c */ /* 0x040fe20003f24070 */
[----:B------:R-:W-:Y:S01]  /*ad10*/  @!P6 IMAD.IADD R232, R232, 0x1, -R5 ;  /* 0x00000001e8e8e824 */ /* 0x000fe200078e0a05 */
[----:B------:R-:W-:Y:S01]  /*ad20*/  ISETP.GT.U32.AND P6, PT, R5, R235, PT ;  /* 0x000000eb0500720c */ /* 0x000fe20003fc4070 */
[----:B------:R-:W-:Y:S02]  /*ad30*/  IMAD.MOV R240, RZ, RZ, -R240 ;  /* 0x000000fffff07224 */ /* 0x000fe400078e0af0 */
[----:B------:R-:W-:-:S04]  /*ad40*/  IMAD.HI.U32 R238, R2, R237, RZ ;  /* 0x000000ed02ee7227 */ /* 0x000fc800078e00ff */
[--C-:B------:R-:W-:Y:S01]  /*ad50*/  @!P5 IMAD.IADD R233, R233, 0x1, -R5.reuse ;  /* 0x00000001e9e9d824 */ /* 0x100fe200078e0a05 */
[----:B------:R-:W-:Y:S01]  /*ad60*/  ISETP.GT.U32.AND P5, PT, R5, R232, PT ;  /* 0x000000e80500720c */ /* 0x000fe20003fa4070 */
[----:B------:R-:W-:Y:S02]  /*ad70*/  IMAD.MOV R238, RZ, RZ, -R238 ;  /* 0x000000ffffee7224 */ /* 0x000fe400078e0aee */
[----:B------:R-:W-:Y:S01]  /*ad80*/  @!P1 IMAD.IADD R231, R231, 0x1, -R5 ;  /* 0x00000001e7e79824 */ /* 0x000fe200078e0a05 */
[----:B------:R-:W-:Y:S01]  /*ad90*/  ISETP.GE.AND P1, PT, R236, RZ, PT ;  /* 0x000000ffec00720c */ /* 0x000fe20003f26270 */
[C---:B------:R-:W-:Y:S01]  /*ada0*/  IMAD R236, R5.reuse, R240, R239 ;  /* 0x000000f005ec7224 */ /* 0x040fe200078e02ef */
[----:B------:R-:W-:Y:S01]  /*adb0*/  IABS R239, R245 ;  /* 0x000000f500ef7213 */ /* 0x000fe20000000000 */
[----:B------:R-:W-:Y:S01]  /*adc0*/  @!P4 IMAD.IADD R234, R234, 0x1, -R5 ;  /* 0x00000001eaeac824 */ /* 0x000fe200078e0a05 */
[C---:B------:R-:W-:Y:S01]  /*add0*/  ISETP.GT.U32.AND P4, PT, R5.reuse, R233, PT ;  /* 0x000000e90500720c */ /* 0x040fe20003f84070 */
[C---:B------:R-:W-:Y:S01]  /*ade0*/  IMAD R237, R5.reuse, R238, R237 ;  /* 0x000000ee05ed7224 */ /* 0x040fe200078e02ed */
[----:B------:R-:W-:Y:S01]  /*adf0*/  IABS R238, R244 ;  /* 0x000000f400ee7213 */ /* 0x000fe20000000000 */
[----:B------:R-:W-:Y:S01]  /*ae00*/  @!P3 IMAD.MOV R231, RZ, RZ, -R231 ;  /* 0x000000ffffe7b224 */ /* 0x000fe200078e0ae7 */
[C---:B------:R-:W-:Y:S01]  /*ae10*/  ISETP.GT.U32.AND P3, PT, R5.reuse, R234, PT ;  /* 0x000000ea0500720c */ /* 0x040fe20003f64070 */
[----:B------:R-:W-:Y:S01]  /*ae20*/  @!P5 IMAD.IADD R232, R232, 0x1, -R5 ;  /* 0x00000001e8e8d824 */ /* 0x000fe200078e0a05 */
[----:B------:R-:W-:Y:S01]  /*ae30*/  ISETP.GT.U32.AND P5, PT, R5, R236, PT ;  /* 0x000000ec0500720c */ /* 0x000fe20003fa4070 */
[----:B------:R-:W-:Y:S01]  /*ae40*/  IMAD.HI.U32 R241, R2, R238, RZ ;  /* 0x000000ee02f17227 */ /* 0x000fe200078e00ff */
[----:B------:R-:W-:-:S03]  /*ae50*/  IABS R240, R246 ;  /* 0x000000f600f07213 */ /* 0x000fc60000000000 */
[----:B------:R-:W-:Y:S02]  /*ae60*/  @!P6 IMAD.IADD R235, R235, 0x1, -R5 ;  /* 0x00000001ebebe824 */ /* 0x000fe400078e0a05 */
[----:B------:R-:W-:Y:S02]  /*ae70*/  IMAD.MOV R241, RZ, RZ, -R241 ;  /* 0x000000fffff17224 */ /* 0x000fe400078e0af1 */
[--C-:B------:R-:W-:Y:S01]  /*ae80*/  @!P4 IMAD.IADD R233, R233, 0x1, -R5.reuse ;  /* 0x00000001e9e9c824 */ /* 0x100fe200078e0a05 */
[C---:B------:R-:W-:Y:S01]  /*ae90*/  ISETP.GT.U32.AND P6, PT, R5.reuse, R235, PT ;  /* 0x000000eb0500720c */ /* 0x040fe20003fc4070 */
[C---:B------:R-:W-:Y:S01]  /*aea0*/  IMAD R238, R5.reuse, R241, R238 ;  /* 0x000000f105ee7224 */ /* 0x040fe200078e02ee */
[----:B------:R-:W-:Y:S01]  /*aeb0*/  ISETP.GT.U32.AND P4, PT, R5, R237, PT ;  /* 0x000000ed0500720c */ /* 0x000fe20003f84070 */
[----:B------:R-:W-:Y:S01]  /*aec0*/  @!P5 IMAD.IADD R236, R236, 0x1, -R5 ;  /* 0x00000001ececd824 */ /* 0x000fe200078e0a05 */
[----:B------:R-:W-:Y:S01]  /*aed0*/  ISETP.GE.AND P5, PT, R4, RZ, PT ;  /* 0x000000ff0400720c */ /* 0x000fe20003fa6270 */
[----:B------:R-:W-:-:S04]  /*aee0*/  IMAD.HI.U32 R241, R2, R239, RZ ;  /* 0x000000ef02f17227 */ /* 0x000fc800078e00ff */
[----:B------:R-:W-:Y:S01]  /*aef0*/  @!P3 IMAD.IADD R234, R234, 0x1, -R5 ;  /* 0x00000001eaeab824 */ /* 0x000fe200078e0a05 */
[----:B------:R-:W-:Y:S01]  /*af00*/  ISETP.GE.AND P3, PT, R242, RZ, PT ;  /* 0x000000fff200720c */ /* 0x000fe20003f66270 */
[----:B------:R-:W-:Y:S01]  /*af10*/  @!P2 IMAD.MOV R232, RZ, RZ, -R232 ;  /* 0x000000ffffe8a224 */ /* 0x000fe200078e0ae8 */
[----:B------:R-:W-:Y:S01]  /*af20*/  ISETP.GT.U32.AND P2, PT, R5, R236, PT ;  /* 0x000000ec0500720c */ /* 0x000fe20003f44070 */
[----:B------:R-:W-:-:S04]  /*af30*/  IMAD.HI.U32 R242, R2, R240, RZ ;  /* 0x000000f002f27227 */ /* 0x000fc800078e00ff */
[----:B------:R-:W-:Y:S02]  /*af40*/  IMAD.MOV R241, RZ, RZ, -R241 ;  /* 0x000000fffff17224 */ /* 0x000fe400078e0af1 */
[----:B------:R-:W-:Y:S02]  /*af50*/  IMAD.MOV R4, RZ, RZ, -R242 ;  /* 0x000000ffff047224 */ /* 0x000fe400078e0af2 */
[----:B------:R-:W-:Y:S01]  /*af60*/  IMAD R239, R5, R241, R239 ;  /* 0x000000f105ef7224 */ /* 0x000fe200078e02ef */
[----:B------:R-:W-:Y:S01]  /*af70*/  IABS R241, R243 ;  /* 0x000000f300f17213 */ /* 0x000fe20000000000 */
[--C-:B------:R-:W-:Y:S01]  /*af80*/  @!P6 IMAD.IADD R235, R235, 0x1, -R5.reuse ;  /* 0x00000001ebebe824 */ /* 0x100fe200078e0a05 */
[C---:B------:R-:W-:Y:S01]  /*af90*/  ISETP.GT.U32.AND P6, PT, R5.reuse, R238, PT ;  /* 0x000000ee0500720c */ /* 0x040fe20003fc4070 */
[C---:B------:R-:W-:Y:S01]  /*afa0*/  IMAD R240, R5.reuse, R4, R240 ;  /* 0x0000000405f07224 */ /* 0x040fe200078e02f0 */
[----:B------:R-:W-:Y:S01]  /*afb0*/  LOP3.LUT R4, R0, 0x1e8, RZ, 0xfc, !PT ;  /* 0x000001e800047812 */ /* 0x000fe200078efcff */
[----:B------:R-:W-:Y:S01]  /*afc0*/  @!P1 IMAD.MOV R234, RZ, RZ, -R234 ;  /* 0x000000ffffea9224 */ /* 0x000fe200078e0aea */
[----:B------:R-:W-:Y:S01]  /*afd0*/  ISETP.GT.U32.AND P1, PT, R5, R239, PT ;  /* 0x000000ef0500720c */ /* 0x000fe20003f24070 */
[----:B------:R-:W-:Y:S01]  /*afe0*/  @!P4 IMAD.IADD R237, R237, 0x1, -R5 ;  /* 0x00000001ededc824 */ /* 0x000fe200078e0a05 */
[----:B------:R-:W-:Y:S01]  /*aff0*/  ISETP.GE.AND P4, PT, R3, RZ, PT ;  /* 0x000000ff0300720c */ /* 0x000fe20003f86270 */
[----:B------:R-:W-:Y:S01]  /*b000*/  @!P3 IMAD.MOV R235, RZ, RZ, -R235 ;  /* 0x000000ffffebb224 */ /* 0x000fe200078e0aeb */
[----:B------:R-:W-:Y:S01]  /*b010*/  ISETP.GE.AND P3, PT, R244, RZ, PT ;  /* 0x000000fff400720c */ /* 0x000fe20003f66270 */
[----:B------:R-:W-:Y:S01]  /*b020*/  @!P2 IMAD.IADD R236, R236, 0x1, -R5 ;  /* 0x00000001ececa824 */ /* 0x000fe200078e0a05 */
[----:B------:R-:W-:Y:S01]  /*b030*/  ISETP.GT.U32.AND P2, PT, R5, R240, PT ;  /* 0x000000f00500720c */ /* 0x000fe20003f44070 */
[----:B------:R-:W-:Y:S01]  /*b040*/  IMAD.HI.U32 R3, R2, R241, RZ ;  /* 0x000000f102037227 */ /* 0x000fe200078e00ff */
[----:B------:R-:W-:-:S03]  /*b050*/  LOP3.LUT R244, R0, 0x1e6, RZ, 0xfc, !PT ;  /* 0x000001e600f47812 */ /* 0x000fc600078efcff */
[----:B------:R-:W-:Y:S01]  /*b060*/  @!P0 IMAD.MOV R233, RZ, RZ, -R233 ;  /* 0x000000ffffe98224 */ /* 0x000fe200078e0ae9 */
[----:B------:R-:W-:Y:S01]  /*b070*/  ISETP.GT.U32.AND P0, PT, R5, R237, PT ;  /* 0x000000ed0500720c */ /* 0x000fe20003f04070 */
[----:B------:R-:W-:Y:S01]  /*b080*/  IMAD.MOV R3, RZ, RZ, -R3 ;  /* 0x000000ffff037224 */ /* 0x000fe200078e0a03 */
[----:B------:R-:W-:Y:S01]  /*b090*/  IABS R242, R244 ;  /* 0x000000f400f27213 */ /* 0x000fe20000000000 */
[----:B------:R-:W-:Y:S01]  /*b0a0*/  @!P1 IMAD.IADD R239, R239, 0x1, -R5 ;  /* 0x00000001efef9824 */ /* 0x000fe200078e0a05 */
[----:B------:R-:W-:Y:S01]  /*b0b0*/  ISETP.GE.AND P1, PT, R243, RZ, PT ;  /* 0x000000fff300720c */ /* 0x000fe20003f26270 */
[----:B------:R-:W-:Y:S01]  /*b0c0*/  IMAD R241, R5, R3, R241 ;  /* 0x0000000305f17224 */ /* 0x000fe200078e02f1 */
[----:B------:R-:W-:Y:S01]  /*b0d0*/  IABS R243, R4 ;  /* 0x0000000400f37213 */ /* 0x000fe20000000000 */
[----:B------:R-:W-:-:S04]  /*b0e0*/  IMAD.HI.U32 R3, R2, R242, RZ ;  /* 0x000000f202037227 */ /* 0x000fc800078e00ff */
[----:B------:R-:W-:Y:S01]  /*b0f0*/  @!P2 IMAD.IADD R240, R240, 0x1, -R5 ;  /* 0x00000001f0f0a824 */ /* 0x000fe200078e0a05 */
[----:B------:R-:W-:Y:S01]  /*b100*/  ISETP.GT.U32.AND P2, PT, R5, R239, PT ;  /* 0x000000ef0500720c */ /* 0x000fe20003f44070 */
[----:B------:R-:W-:Y:S02]  /*b110*/  IMAD.MOV R3, RZ, RZ, -R3 ;  /* 0x000000ffff037224 */ /* 0x000fe400078e0a03 */
[--C-:B------:R-:W-:Y:S02]  /*b120*/  @!P6 IMAD.IADD R238, R238, 0x1, -R5.reuse ;  /* 0x00000001eeeee824 */ /* 0x100fe400078e0a05 */
[----:B------:R-:W-:Y:S01]  /*b130*/  @!P0 IMAD.IADD R237, R237, 0x1, -R5 ;  /* 0x00000001eded8824 */ /* 0x000fe200078e0a05 */
[----:B------:R-:W-:Y:S01]  /*b140*/  ISETP.GE.AND P0, PT, R245, RZ, PT ;  /* 0x000000fff500720c */ /* 0x000fe20003f06270 */
[C---:B------:R-:W-:Y:S01]  /*b150*/  IMAD R242, R5.reuse, R3, R242 ;  /* 0x0000000305f27224 */ /* 0x040fe200078e02f2 */
[----:B------:R-:W-:Y:S01]  /*b160*/  ISETP.GT.U32.AND P6, PT, R5, R238, PT ;  /* 0x000000ee0500720c */ /* 0x000fe20003fc4070 */
[----:B------:R-:W-:Y:S01]  /*b170*/  IMAD.HI.U32 R3, R2, R243, RZ ;  /* 0x000000f302037227 */ /* 0x000fe200078e00ff */
[----:B------:R-:W-:-:S03]  /*b180*/  IABS R245, R247 ;  /* 0x000000f700f57213 */ /* 0x000fc60000000000 */
[----:B------:R-:W-:Y:S02]  /*b190*/  IMAD.MOV R3, RZ, RZ, -R3 ;  /* 0x000000ffff037224 */ /* 0x000fe400078e0a03 */
[----:B------:R-:W-:Y:S01]  /*b1a0*/  @!P2 IMAD.IADD R239, R239, 0x1, -R5 ;  /* 0x00000001efefa824 */ /* 0x000fe200078e0a05 */
[----:B------:R-:W-:Y:S01]  /*b1b0*/  ISETP.GE.AND P2, PT, R4, RZ, PT ;  /* 0x000000ff0400720c */ /* 0x000fe20003f46270 */
[C---:B------:R-:W-:Y:S01]  /*b1c0*/  IMAD R243, R5.reuse, R3, R243 ;  /* 0x0000000305f37224 */ /* 0x040fe200078e02f3 */
[----:B------:R-:W-:Y:S01]  /*b1d0*/  LOP3.LUT R4, R0, 0x1ea, RZ, 0xfc, !PT ;  /* 0x000001ea00047812 */ /* 0x000fe200078efcff */
[----:B------:R-:W-:Y:S01]  /*b1e0*/  @!P5 IMAD.MOV R236, RZ, RZ, -R236 ;  /* 0x000000ffffecd224 */ /* 0x000fe200078e0aec */
[C---:B------:R-:W-:Y:S01]  /*b1f0*/  ISETP.GT.U32.AND P5, PT, R5.reuse, R240, PT ;  /* 0x000000f00500720c */ /* 0x040fe20003fa4070 */
[----:B------:R-:W-:Y:S01]  /*b200*/  @!P0 IMAD.MOV R239, RZ, RZ, -R239 ;  /* 0x000000ffffef8224 */ /* 0x000fe200078e0aef */
[C---:B------:R-:W-:Y:S01]  /*b210*/  ISETP.GT.U32.AND P0, PT, R5.reuse, R243, PT ;  /* 0x000000f30500720c */ /* 0x040fe20003f04070 */
[----:B------:R-:W-:Y:S01]  /*b220*/  @!P6 IMAD.IADD R238, R238, 0x1, -R5 ;  /* 0x00000001eeeee824 */ /* 0x000fe200078e0a05 */
[----:B------:R-:W-:Y:S01]  /*b230*/  ISETP.GE.AND P6, PT, R246, RZ, PT ;  /* 0x000000fff600720c */ /* 0x000fe20003fc6270 */
[----:B------:R-:W-:Y:S01]  /*b240*/  @!P4 IMAD.MOV R237, RZ, RZ, -R237 ;  /* 0x000000ffffedc224 */ /* 0x000fe200078e0aed */
[----:B------:R-:W-:Y:S01]  /*b250*/  ISETP.GE.AND P4, PT, R244, RZ, PT ;  /* 0x000000fff400720c */ /* 0x000fe20003f86270 */
[----:B------:R-:W-:Y:S01]  /*b260*/  @!P3 IMAD.MOV R238, RZ, RZ, -R238 ;  /* 0x000000ffffeeb224 */ /* 0x000fe200078e0aee */
[----:B------:R-:W-:-:S02]  /*b270*/  ISETP.GT.U32.AND P3, PT, R5, R241, PT ;  /* 0x000000f10500720c */ /* 0x000fc40003f64070 */
[----:B------:R-:W-:Y:S02]  /*b280*/  IABS R244, R4 ;  /* 0x0000000400f47213 */ /* 0x000fe40000000000 */
[----:B------:R-:W-:Y:S01]  /*b290*/  IABS R246, R248 ;  /* 0x000000f800f67213 */ /* 0x000fe20000000000 */
[--C-:B------:R-:W-:Y:S01]  /*b2a0*/  @!P5 IMAD.IADD R240, R240, 0x1, -R5.reuse ;  /* 0x00000001f0f0d824 */ /* 0x100fe200078e0a05 */
        /* <DEDUP_REMOVED lines=8> */
[--C-:B------:R-:W-:Y:S02]  /*b330*/  @!P3 IMAD.IADD R241, R241, 0x1, -R5.reuse ;  /* 0x00000001f1f1b824 */ /* 0x100fe400078e0a05 */
[C---:B------:R-:W-:Y:S02]  /*b340*/  IMAD R244, R5.reuse, R3, R244 ;  /* 0x0000000305f47224 */ /* 0x040fe400078e02f4 */
[----:B------:R-:W-:Y:S01]  /*b350*/  IMAD.MOV R3, RZ, RZ, -R4 ;  /* 0x000000ffff037224 */ /* 0x000fe200078e0a04 */
[C---:B------:R-:W-:Y:S01]  /*b360*/  ISETP.GT.U32.AND P3, PT, R5.reuse, R241, PT ;  /* 0x000000f10500720c */ /* 0x040fe20003f64070 */
[----:B------:R-:W-:Y:S02]  /*b370*/  @!P5 IMAD.IADD R242, R242, 0x1, -R5 ;  /* 0x00000001f2f2d824 */ /* 0x000fe400078e0a05 */
[----:B------:R-:W-:Y:S01]  /*b380*/  IMAD R245, R5, R3, R245 ;  /* 0x0000000305f57224 */ /* 0x000fe200078e02f5 */
[----:B------:R-:W-:Y:S01]  /*b390*/  LOP3.LUT R3, R0, 0x1f0, RZ, 0xfc, !PT ;  /* 0x000001f000037812 */ /* 0x000fe200078efcff */
[----:B------:R-:W-:Y:S01]  /*b3a0*/  @!P0 IMAD.IADD R243, R243, 0x1, -R5 ;  /* 0x00000001f3f38824 */ /* 0x000fe200078e0a05 */
[C---:B------:R-:W-:Y:S01]  /*b3b0*/  ISETP.GT.U32.AND P5, PT, R5.reuse, R242, PT ;  /* 0x000000f20500720c */ /* 0x040fe20003fa4070 */
[----:B------:R-:W-:Y:S01]  /*b3c0*/  IMAD.HI.U32 R249, R2, R246, RZ ;  /* 0x000000f602f97227 */ /* 0x000fe200078e00ff */
[----:B------:R-:W-:-:S03]  /*b3d0*/  ISETP.GT.U32.AND P0, PT, R5, R245, PT ;  /* 0x000000f50500720c */ /* 0x000fc60003f04070 */
[----:B------:R-:W-:Y:S01]  /*b3e0*/  IMAD.MOV R4, RZ, RZ, -R249 ;  /* 0x000000ffff047224 */ /* 0x000fe200078e0af9 */
[----:B------:R-:W-:Y:S01]  /*b3f0*/  IABS R249, R252 ;  /* 0x000000fc00f97213 */ /* 0x000fe20000000000 */
[----:B------:R-:W-:Y:S01]  /*b400*/  @!P3 IMAD.IADD R241, R241, 0x1, -R5 ;  /* 0x00000001f1f1b824 */ /* 0x000fe200078e0a05 */
[----:B------:R-:W-:Y:S01]  /*b410*/  ISETP.GE.AND P3, PT, R247, RZ, PT ;  /* 0x000000fff700720c */ /* 0x000fe20003f66270 */
[----:B------:R-:W-:Y:S01]  /*b420*/  IMAD R246, R5, R4, R246 ;  /* 0x0000000405f67224 */ /* 0x000fe200078e02f6 */
[----:B------:R-:W-:Y:S01]  /*b430*/  IABS R247, R3 ;  /* 0x0000000300f77213 */ /* 0x000fe20000000000 */
[----:B------:R-:W-:Y:S01]  /*b440*/  @!P1 IMAD.MOV R241, RZ, RZ, -R241 ;  /* 0x000000fffff19224 */ /* 0x000fe200078e0af1 */
[----:B------:R-:W-:Y:S01]  /*b450*/  ISETP.GE.AND P1, PT, R248, RZ, PT ;  /* 0x000000fff800720c */ /* 0x000fe20003f26270 */
[--C-:B------:R-:W-:Y:S01]  /*b460*/  @!P5 IMAD.IADD R242, R242, 0x1, -R5.reuse ;  /* 0x00000001f2f2d824 */ /* 0x100fe200078e0a05 */
[----:B------:R-:W-:Y:S01]  /*b470*/  IABS R248, R251 ;  /* 0x000000fb00f87213 */ /* 0x000fe20000000000 */
[----:B------:R-:W-:Y:S01]  /*b480*/  @!P0 IMAD.IADD R245, R245, 0x1, -R5 ;  /* 0x00000001f5f58824 */ /* 0x000fe200078e0a05 */
[----:B------:R-:W-:Y:S01]  /*b490*/  ISETP.GT.U32.AND P5, PT, R5, R244, PT ;  /* 0x000000f40500720c */ /* 0x000fe20003fa4070 */
[----:B------:R-:W-:Y:S01]  /*b4a0*/  @!P4 IMAD.MOV R242, RZ, RZ, -R242 ;  /* 0x000000fffff2c224 */ /* 0x000fe200078e0af2 */
[----:B------:R-:W-:Y:S01]  /*b4b0*/  ISETP.GE.AND P4, PT, R3, RZ, PT ;  /* 0x000000ff0300720c */ /* 0x000fe20003f86270 */
[----:B------:R-:W-:Y:S01]  /*b4c0*/  IMAD.HI.U32 R4, R2, R248, RZ ;  /* 0x000000f802047227 */ /* 0x000fe200078e00ff */
[----:B------:R-:W-:-:S03]  /*b4d0*/  ISETP.GT.U32.AND P0, PT, R5, R245, PT ;  /* 0x000000f50500720c */ /* 0x000fc60003f04070 */
[----:B------:R-:W-:-:S04]  /*b4e0*/  IMAD.HI.U32 R3, R2, R247, RZ ;  /* 0x000000f702037227 */ /* 0x000fc800078e00ff */
[----:B------:R-:W-:Y:S02]  /*b4f0*/  IMAD.MOV R4, RZ, RZ, -R4 ;  /* 0x000000ffff047224 */ /* 0x000fe400078e0a04 */
[----:B------:R-:W-:-:S04]  /*b500*/  IMAD.HI.U32 R6, R2, R249, RZ ;  /* 0x000000f902067227 */ /* 0x000fc800078e00ff */
[----:B------:R-:W-:Y:S02]  /*b510*/  IMAD.MOV R3, RZ, RZ, -R3 ;  /* 0x000000ffff037224 */ /* 0x000fe400078e0a03 */
[C---:B------:R-:W-:Y:S02]  /*b520*/  IMAD R248, R5.reuse, R4, R248 ;  /* 0x0000000405f87224 */ /* 0x040fe400078e02f8 */
[----:B------:R-:W-:Y:S02]  /*b530*/  IMAD.MOV R6, RZ, RZ, -R6 ;  /* 0x000000ffff067224 */ /* 0x000fe400078e0a06 */
[----:B------:R-:W-:Y:S01]  /*b540*/  IMAD R247, R5, R3, R247 ;  /* 0x0000000305f77224 */ /* 0x000fe200078e02f7 */
[----:B------:R-:W-:Y:S01]  /*b550*/  IABS R3, R250 ;  /* 0x000000fa00037213 */ /* 0x000fe20000000000 */
[--C-:B------:R-:W-:Y:S01]  /*b560*/  @!P0 IMAD.IADD R245, R245, 0x1, -R5.reuse ;  /* 0x00000001f5f58824 */ /* 0x100fe200078e0a05 */
[----:B------:R-:W-:Y:S01]  /*b570*/  ISETP.GT.U32.AND P0, PT, R5, R248, PT ;  /* 0x000000f80500720c */ /* 0x000fe20003f04070 */
[----:B------:R-:W-:-:S02]  /*b580*/  @!P5 IMAD.IADD R244, R244, 0x1, -R5 ;  /* 0x00000001f4f4d824 */ /* 0x000fc400078e0a05 */
[C---:B------:R-:W-:Y:S01]  /*b590*/  IMAD R249, R5.reuse, R6, R249 ;  /* 0x0000000605f97224 */ /* 0x040fe200078e02f9 */
[----:B------:R-:W-:Y:S01]  /*b5a0*/  LOP3.LUT R6, R0, 0x1f8, RZ, 0xfc, !PT ;  /* 0x000001f800067812 */ /* 0x000fe200078efcff */
[----:B------:R-:W-:Y:S01]  /*b5b0*/  IMAD.HI.U32 R0, R2, R3, RZ ;  /* 0x0000000302007227 */ /* 0x000fe200078e00ff */
[C---:B------:R-:W-:Y:S02]  /*b5c0*/  ISETP.GT.U32.AND P5, PT, R5.reuse, R244, PT ;  /* 0x000000f40500720c */ /* 0x040fe40003fa4070 */
[----:B------:R-:W-:Y:S01]  /*b5d0*/  IABS R4, R6 ;  /* 0x0000000600047213 */ /* 0x000fe20000000000 */
[----:B------:R-:W-:Y:S02]  /*b5e0*/  IMAD.MOV R0, RZ, RZ, -R0 ;  /* 0x000000ffff007224 */ /* 0x000fe400078e0a00 */
[----:B------:R-:W-:Y:S02]  /*b5f0*/  @!P3 IMAD.MOV R245, RZ, RZ, -R245 ;  /* 0x000000fffff5b224 */ /* 0x000fe400078e0af5 */
[----:B------:R-:W-:-:S02]  /*b600*/  IMAD R0, R5, R0, R3 ;  /* 0x0000000005007224 */ /* 0x000fc400078e0203 */
[----:B------:R-:W-:Y:S02]  /*b610*/  @!P0 IMAD.IADD R248, R248, 0x1, -R5 ;  /* 0x00000001f8f88824 */ /* 0x000fe400078e0a05 */
[----:B------:R-:W-:Y:S01]  /*b620*/  IMAD.HI.U32 R3, R2, R4, RZ ;  /* 0x0000000402037227 */ /* 0x000fe200078e00ff */
[C---:B------:R-:W-:Y:S02]  /*b630*/  ISETP.GT.U32.AND P0, PT, R5.reuse, R0, PT ;  /* 0x000000000500720c */ /* 0x040fe40003f04070 */
[----:B------:R-:W-:Y:S01]  /*b640*/  ISETP.GT.U32.AND P3, PT, R5, R248, PT ;  /* 0x000000f80500720c */ /* 0x000fe20003f64070 */
[----:B------:R-:W-:Y:S02]  /*b650*/  IMAD.MOV R3, RZ, RZ, -R3 ;  /* 0x000000ffff037224 */ /* 0x000fe400078e0a03 */
[----:B------:R-:W-:Y:S01]  /*b660*/  @!P5 IMAD.IADD R244, R244, 0x1, -R5 ;  /* 0x00000001f4f4d824 */ /* 0x000fe200078e0a05 */
[----:B------:R-:W-:Y:S01]  /*b670*/  ISETP.GE.AND P5, PT, R251, RZ, PT ;  /* 0x000000fffb00720c */ /* 0x000fe20003fa6270 */
[----:B------:R-:W-:-:S04]  /*b680*/  IMAD.HI.U32 R251, R2, R9, RZ ;  /* 0x0000000902fb7227 */ /* 0x000fc800078e00ff */
[C---:B------:R-:W-:Y:S02]  /*b690*/  IMAD R2, R5.reuse, R3, R4 ;  /* 0x0000000305027224 */ /* 0x040fe400078e0204 */
[----:B------:R-:W-:Y:S02]  /*b6a0*/  IMAD.MOV R3, RZ, RZ, -R11 ;  /* 0x000000ffff037224 */ /* 0x000fe400078e0a0b */
[----:B------:R-:W-:Y:S01]  /*b6b0*/  @!P3 IMAD.IADD R248, R248, 0x1, -R5 ;  /* 0x00000001f8f8b824 */ /* 0x000fe200078e0a05 */
[----:B------:R-:W2:Y:S01]  /*b6c0*/  LDL.LU R11, [R1+0x2610] ;  /* 0x00261000010b7983 */ /* 0x000ea20000300800 */
[C---:B------:R-:W-:Y:S02]  /*b6d0*/  IMAD R3, R5.reuse, R3, R10 ;  /* 0x0000000305037224 */ /* 0x040fe400078e020a */
[----:B------:R-:W-:Y:S01]  /*b6e0*/  IMAD.MOV R4, RZ, RZ, -R251 ;  /* 0x000000ffff047224 */ /* 0x000fe200078e0afb */
[----:B------:R-:W3:Y:S01]  /*b6f0*/  LDL.LU R10, [R1+0x260c] ;  /* 0x00260c00010a7983 */ /* 0x000ee20000300800 */
[----:B------:R-:W-:Y:S01]  /*b700*/  @!P2 IMAD.MOV R243, RZ, RZ, -R243 ;  /* 0x000000fffff3a224 */ /* 0x000fe200078e0af3 */
[C---:B------:R-:W-:Y:S01]  /*b710*/  ISETP.GT.U32.AND P3, PT, R5.reuse, R3, PT ;  /* 0x000000030500720c */ /* 0x040fe20003f64070 */
[C---:B------:R-:W-:Y:S01]  /*b720*/  IMAD R4, R5.reuse, R4, R9 ;  /* 0x0000000405047224 */ /* 0x040fe200078e0209 */
[C---:B------:R-:W-:Y:S01]  /*b730*/  ISETP.GT.U32.AND P2, PT, R5.reuse, R246, PT ;  /* 0x000000f60500720c */ /* 0x040fe20003f44070 */
[----:B------:R-:W4:Y:S01]  /*b740*/  LDL.LU R9, [R1+0x2608] ;  /* 0x0026080001097983 */ /* 0x000f220000300800 */
[----:B------:R-:W-:Y:S01]  /*b750*/  @!P6 IMAD.MOV R244, RZ, RZ, -R244 ;  /* 0x000000fffff4e224 */ /* 0x000fe200078e0af4 */
[----:B------:R-:W-:-:S08]  /*b760*/  ISETP.GT.U32.AND P6, PT, R5, R247, PT ;  /* 0x000000f70500720c */ /* 0x000fd00003fc4070 */
[--C-:B------:R-:W-:Y:S01]  /*b770*/  @!P3 IMAD.IADD R3, R3, 0x1, -R5.reuse ;  /* 0x000000010303b824 */ /* 0x100fe200078e0a05 */
[----:B------:R-:W-:Y:S01]  /*b780*/  ISETP.GE.AND P3, PT, R6, RZ, PT ;  /* 0x000000ff0600720c */ /* 0x000fe20003f66270 */
[--C-:B------:R-:W-:Y:S01]  /*b790*/  @!P2 IMAD.IADD R246, R246, 0x1, -R5.reuse ;  /* 0x00000001f6f6a824 */ /* 0x100fe200078e0a05 */
[----:B------:R-:W2:Y:S02]  /*b7a0*/  LDL.LU R6, [R1+0x10] ;  /* 0x0000100001067983 */ /* 0x000ea40000300800 */
[----:B------:R-:W-:Y:S02]  /*b7b0*/  @!P6 IMAD.IADD R247, R247, 0x1, -R5 ;  /* 0x00000001f7f7e824 */ /* 0x000fe400078e0a05 */
[----:B------:R-:W-:-:S03]  /*b7c0*/  ISETP.GT.U32.AND P2, PT, R5, R246, PT ;  /* 0x000000f60500720c */ /* 0x000fc60003f44070 */
[----:B------:R-:W-:-:S10]  /*b7d0*/  ISETP.GT.U32.AND P6, PT, R5, R247, PT ;  /* 0x000000f70500720c */ /* 0x000fd40003fc4070 */
[----:B------:R-:W-:Y:S01]  /*b7e0*/  @!P2 IMAD.IADD R246, R246, 0x1, -R5 ;  /* 0x00000001f6f6a824 */ /* 0x000fe200078e0a05 */
[----:B------:R-:W-:-:S13]  /*b7f0*/  ISETP.GT.U32.AND P2, PT, R5, R249, PT ;  /* 0x000000f90500720c */ /* 0x000fda0003f44070 */
[----:B------:R-:W-:-:S05]  /*b800*/  @!P2 IMAD.IADD R249, R249, 0x1, -R5 ;  /* 0x00000001f9f9a824 */ /* 0x000fca00078e0a05 */
[----:B------:R-:W-:Y:S01]  /*b810*/  ISETP.GT.U32.AND P2, PT, R5, R249, PT ;  /* 0x000000f90500720c */ /* 0x000fe20003f44070 */
[----:B------:R-:W-:Y:S01]  /*b820*/  @!P0 IMAD.IADD R0, R0, 0x1, -R5 ;  /* 0x0000000100008824 */ /* 0x000fe200078e0a05 */
[----:B------:R-:W-:Y:S02]  /*b830*/  @!P6 IADD3 R247, R247, -R5, RZ ;  /* 0x80000005f7f7e210 */ /* 0x000fe40007ffe0ff */
[C---:B------:R-:W-:Y:S02]  /*b840*/  ISETP.GT.U32.AND P6, PT, R5.reuse, R2, PT ;  /* 0x000000020500720c */ /* 0x040fe40003fc4070 */
[----:B------:R-:W-:-:S07]  /*b850*/  ISETP.GT.U32.AND P0, PT, R5, R0, PT ;  /* 0x000000000500720c */ /* 0x000fce0003f04070 */
[--C-:B------:R-:W-:Y:S01]  /*b860*/  @!P2 IMAD.IADD R249, R249, 0x1, -R5.reuse ;  /* 0x00000001f9f9a824 */ /* 0x100fe200078e0a05 */
[----:B------:R-:W-:Y:S01]  /*b870*/  ISETP.GT.U32.AND P2, PT, R5, R4, PT ;  /* 0x000000040500720c */ /* 0x000fe20003f44070 */
[----:B------:R-:W-:Y:S01]  /*b880*/  @!P1 IMAD.MOV R246, RZ, RZ, -R246 ;  /* 0x000000fffff69224 */ /* 0x000fe200078e0af6 */
[----:B------:R-:W-:Y:S01]  /*b890*/  ISETP.GE.AND P1, PT, R252, RZ, PT ;  /* 0x000000fffc00720c */ /* 0x000fe20003f26270 */
[--C-:B------:R-:W-:Y:S02]  /*b8a0*/  @!P6 IMAD.IADD R2, R2, 0x1, -R5.reuse ;  /* 0x000000010202e824 */ /* 0x100fe400078e0a05 */
[----:B------:R-:W-:-:S03]  /*b8b0*/  @!P0 IMAD.IADD R0, R0, 0x1, -R5 ;  /* 0x0000000100008824 */ /* 0x000fc600078e0a05 */
[----:B------:R-:W-:-:S05]  /*b8c0*/  ISETP.GT.U32.AND P6, PT, R5, R2, PT ;  /* 0x000000020500720c */ /* 0x000fca0003fc4070 */
[----:B------:R-:W-:Y:S01]  /*b8d0*/  @!P2 IMAD.IADD R4, R4, 0x1, -R5 ;  /* 0x000000010404a824 */ /* 0x000fe200078e0a05 */
[----:B------:R-:W-:Y:S01]  /*b8e0*/  ISETP.GT.U32.AND P2, PT, R5, R3, PT ;  /* 0x000000030500720c */ /* 0x000fe20003f44070 */
[----:B------:R-:W-:Y:S02]  /*b8f0*/  IMAD.MOV.U32 R5, RZ, RZ, c[0x0][0x180] ;  /* 0x00006000ff057624 */ /* 0x000fe400078e00ff */
[----:B------:R-:W-:-:S03]  /*b900*/  @!P1 IMAD.MOV R249, RZ, RZ, -R249 ;  /* 0x000000fffff99224 */ /* 0x000fc600078e0af9 */
[----:B------:R-:W-:-:S04]  /*b910*/  IADD3 R5, R5, -0x5, RZ ;  /* 0xfffffffb05057810 */ /* 0x000fc80007ffe0ff */
[----:B------:R-:W-:Y:S02]  /*b920*/  ISETP.GE.U32.AND P1, PT, R5, 0x7fffffbc, PT ;  /* 0x7fffffbc0500780c */ /* 0x000fe40003f26070 */
[----:B------:R-:W-:Y:S01]  /*b930*/  IABS R5, c[0x0][0x17c] ;  /* 0x00005f0000057a13 */ /* 0x000fe20000000000 */
[----:B------:R-:W-:-:S03]  /*b940*/  @!P5 IMAD.MOV R248, RZ, RZ, -R248 ;  /* 0x000000fffff8d224 */ /* 0x000fc600078e0af8 */
[----:B------:R-:W-:Y:S01]  /*b950*/  ISETP.GT.U32.AND P5, PT, R5, R4, PT ;  /* 0x000000040500720c */ /* 0x000fe20003fa4070 */
[----:B------:R-:W-:Y:S02]  /*b960*/  @!P6 IMAD.IADD R2, R2, 0x1, -R5 ;  /* 0x000000010202e824 */ /* 0x000fe400078e0a05 */
[----:B------:R-:W-:Y:S02]  /*b970*/  IMAD.MOV.U32 R5, RZ, RZ, c[0x0][0x180] ;  /* 0x00006000ff057624 */ /* 0x000fe400078e00ff */
[----:B------:R-:W-:-:S03]  /*b980*/  @!P3 IMAD.MOV R2, RZ, RZ, -R2 ;  /* 0x000000ffff02b224 */ /* 0x000fc600078e0a02 */
[----:B------:R-:W-:-:S04]  /*b990*/  IADD3 R5, R5, -0x9, RZ ;  /* 0xfffffff705057810 */ /* 0x000fc80007ffe0ff */
[----:B------:R-:W-:Y:S02]  /*b9a0*/  ISETP.GE.U32.AND P3, PT, R5, 0x7fffffb8, PT ;  /* 0x7fffffb80500780c */ /* 0x000fe40003f66070 */
[----:B------:R-:W-:-:S05]  /*b9b0*/  IABS R5, c[0x0][0x17c] ;  /* 0x00005f0000057a13 */ /* 0x000fca0000000000 */
[----:B------:R-:W-:Y:S02]  /*b9c0*/  @!P2 IMAD.IADD R3, R3, 0x1, -R5 ;  /* 0x000000010303a824 */ /* 0x000fe400078e0a05 */
[----:B------:R-:W-:-:S05]  /*b9d0*/  IMAD.MOV.U32 R5, RZ, RZ, c[0x0][0x180] ;  /* 0x00006000ff057624 */ /* 0x000fca00078e00ff */
[----:B------:R-:W-:Y:S02]  /*b9e0*/  IADD3 R5, R5, -0xd, RZ ;  /* 0xfffffff305057810 */ /* 0x000fe40007ffe0ff */
[----:B------:R-:W-:Y:S02]  /*b9f0*/  ISETP.GE.AND P6, PT, R8, RZ, PT ;  /* 0x000000ff0800720c */ /* 0x000fe40003fc6270 */
[----:B------:R-:W-:Y:S02]  /*ba00*/  ISETP.GE.U32.AND P2, PT, R5, 0x7fffffb4, PT ;  /* 0x7fffffb40500780c */ /* 0x000fe40003f46070 */
[----:B------:R-:W-:-:S05]  /*ba10*/  IABS R5, c[0x0][0x17c] ;  /* 0x00005f0000057a13 */ /* 0x000fca0000000000 */
[----:B------:R-:W-:Y:S02]  /*ba20*/  @!P5 IMAD.IADD R4, R4, 0x1, -R5 ;  /* 0x000000010404d824 */ /* 0x000fe400078e0a05 */
[----:B------:R-:W-:Y:S01]  /*ba30*/  IMAD.MOV.U32 R5, RZ, RZ, c[0x0][0x180] ;  /* 0x00006000ff057624 */ /* 0x000fe200078e00ff */
[----:B------:R-:W-:Y:S01]  /*ba40*/  ISETP.GE.AND P0, PT, R250, RZ, PT ;  /* 0x000000fffa00720c */ /* 0x000fe20003f06270 */
[----:B------:R-:W-:Y:S02]  /*ba50*/  IMAD.MOV.U32 R251, RZ, RZ, c[0x0][0x180] ;  /* 0x00006000fffb7624 */ /* 0x000fe400078e00ff */
[----:B------:R-:W-:Y:S01]  /*ba60*/  @!P6 IMAD.MOV R3, RZ, RZ, -R3 ;  /* 0x000000ffff03e224 */ /* 0x000fe200078e0a03 */
[----:B------:R-:W-:Y:S01]  /*ba70*/  IADD3 R5, R5, -0x11, RZ ;  /* 0xffffffef05057810 */ /* 0x000fe20007ffe0ff */
[----:B------:R-:W-:Y:S01]  /*ba80*/  @!P4 IMAD.MOV R247, RZ, RZ, -R247 ;  /* 0x000000fffff7c224 */ /* 0x000fe200078e0af7 */
[----:B------:R-:W-:Y:S01]  /*ba90*/  IADD3 R251, R251, -0x1, RZ ;  /* 0xfffffffffbfb7810 */ /* 0x000fe20007ffe0ff */
[----:B------:R-:W3:Y:S01]  /*baa0*/  LDL.LU R250, [R1+0xc] ;  /* 0x00000c0001fa7983 */ /* 0x000ee20000300800 */
[----:B------:R-:W-:-:S02]  /*bab0*/  ISETP.GE.U32.AND P6, PT, R5, 0x7fffffb0, PT ;  /* 0x7fffffb00500780c */ /* 0x000fc40003fc6070 */
[----:B------:R-:W-:Y:S02]  /*bac0*/  ISETP.NE.AND P5, PT, RZ, c[0x0][0x17c], PT ;  /* 0x00005f00ff007a0c */ /* 0x000fe40003fa5270 */
[----:B------:R-:W-:Y:S02]  /*bad0*/  LOP3.LUT R5, RZ, c[0x0][0x17c], RZ, 0x33, !PT ;  /* 0x00005f00ff057a12 */ /* 0x000fe400078e33ff */
[----:B------:R-:W-:Y:S01]  /*bae0*/  ISETP.GE.U32.AND P4, PT, R251, 0x7fffffc0, PT ;  /* 0x7fffffc0fb00780c */ /* 0x000fe20003f86070 */
[----:B------:R-:W-:Y:S01]  /*baf0*/  @!P0 IMAD.MOV R0, RZ, RZ, -R0 ;  /* 0x000000ffff008224 */ /* 0x000fe200078e0a00 */
[----:B------:R-:W4:Y:S01]  /*bb00*/  LDL.LU R251, [R1+0x8] ;  /* 0x0000080001fb7983 */ /* 0x000f220000300800 */
[----:B------:R-:W-:-:S03]  /*bb10*/  ISETP.GE.AND P0, PT, R7, RZ, PT ;  /* 0x000000ff0700720c */ /* 0x000fc60003f06270 */
[----:B------:R-:W4:Y:S04]  /*bb20*/  LDL.LU R252, [R1+0x4] ;  /* 0x0000040001fc7983 */ /* 0x000f280000300800 */
[----:B------:R-:W4:Y:S04]  /*bb30*/  LDL.LU R8, [R1+0x2604] ;  /* 0x0026040001087983 */ /* 0x000f280000300800 */
[----:B------:R-:W4:Y:S01]  /*bb40*/  LDL.LU R7, [R1+0x2600] ;  /* 0x0026000001077983 */ /* 0x000f220000300800 */
[----:B--2---:R-:W-:-:S05]  /*bb50*/  SEL R6, R5, R6, !P5 ;  /* 0x0000000605067207 */ /* 0x004fca0006800000 */
[----:B------:R1:W-:Y:S04]  /*bb60*/  STL [R1+0xc4], R6 ;  /* 0x0000c40601007387 */ /* 0x0003e80000100800 */
[----:B-1----:R-:W2:Y:S01]  /*bb70*/  LDL.LU R6, [R1+0x25fc] ;  /* 0x0025fc0001067983 */ /* 0x002ea20000300800 */
[C---:B---3--:R-:W-:Y:S02]  /*bb80*/  SEL R250, R5.reuse, R250, !P5 ;  /* 0x000000fa05fa7207 */ /* 0x048fe40006800000 */
[C---:B----4-:R-:W-:Y:S02]  /*bb90*/  SEL R251, R5.reuse, R251, !P5 ;  /* 0x000000fb05fb7207 */ /* 0x050fe40006800000 */
[C---:B------:R-:W-:Y:S02]  /*bba0*/  SEL R252, R5.reuse, R252, !P5 ;  /* 0x000000fc05fc7207 */ /* 0x040fe40006800000 */
[----:B--2---:R-:W-:-:S05]  /*bbb0*/  SEL R6, R5, R6, !P5 ;  /* 0x0000000605067207 */ /* 0x004fca0006800000 */
[----:B------:R1:W-:Y:S04]  /*bbc0*/  STL [R1+0xdc], R6 ;  /* 0x0000dc0601007387 */ /* 0x0003e80000100800 */
[----:B-1----:R-:W2:Y:S04]  /*bbd0*/  LDL.LU R6, [R1] ;  /* 0x0000000001067983 */ /* 0x002ea80000300800 */
[----:B------:R1:W-:Y:S04]  /*bbe0*/  STL [R1+0xc0], R250 ;  /* 0x0000c0fa01007387 */ /* 0x0003e80000100800 */
[----:B-1----:R-:W3:Y:S04]  /*bbf0*/  LDL.LU R250, [R1+0x25f8] ;  /* 0x0025f80001fa7983 */ /* 0x002ee80000300800 */
[----:B------:R1:W-:Y:S04]  /*bc00*/  STL [R1+0xbc], R251 ;  /* 0x0000bcfb01007387 */ /* 0x0003e80000100800 */
[----:B-1----:R-:W4:Y:S04]  /*bc10*/  LDL.LU R251, [R1+0x25f4] ;  /* 0x0025f40001fb7983 */ /* 0x002f280000300800 */
[----:B------:R1:W-:Y:S04]  /*bc20*/  STL [R1+0xb8], R252 ;  /* 0x0000b8fc01007387 */ /* 0x0003e80000100800 */
[----:B-1----:R-:W4:Y:S01]  /*bc30*/  LDL.LU R252, [R1+0x25f0] ;  /* 0x0025f00001fc7983 */ /* 0x002f220000300800 */
[----:B------:R-:W-:-:S02]  /*bc40*/  SEL R8, R5, R8, !P5 ;  /* 0x0000000805087207 */ /* 0x000fc40006800000 */
[----:B--2---:R-:W-:-:S05]  /*bc50*/  SEL R6, R5, R6, !P5 ;  /* 0x0000000605067207 */ /* 0x004fca0006800000 */
[----:B------:R1:W-:Y:S01]  /*bc60*/  STL [R1+0xb4], R6 ;  /* 0x0000b40601007387 */ /* 0x0003e20000100800 */
[C---:B---3--:R-:W-:Y:S02]  /*bc70*/  SEL R250, R5.reuse, R250, !P5 ;  /* 0x000000fa05fa7207 */ /* 0x048fe40006800000 */
[C---:B----4-:R-:W-:Y:S02]  /*bc80*/  SEL R251, R5.reuse, R251, !P5 ;  /* 0x000000fb05fb7207 */ /* 0x050fe40006800000 */
[----:B-1----:R-:W-:-:S05]  /*bc90*/  SEL R6, R5, R252, !P5 ;  /* 0x000000fc05067207 */ /* 0x002fca0006800000 */
[----:B------:R1:W-:Y:S04]  /*bca0*/  STL [R1+0xb0], R6 ;  /* 0x0000b00601007387 */ /* 0x0003e80000100800 */
[----:B------:R-:W-:Y:S01]  /*bcb0*/  STL [R1+0xac], R251 ;  /* 0x0000acfb01007387 */ /* 0x000fe20000100800 */
[----:B-1----:R-:W-:-:S03]  /*bcc0*/  SEL R6, R5, R7, !P5 ;  /* 0x0000000705067207 */ /* 0x002fc60006800000 */
[----:B------:R-:W-:Y:S01]  /*bcd0*/  STL [R1+0xa8], R250 ;  /* 0x0000a8fa01007387 */ /* 0x000fe20000100800 */
[----:B------:R-:W-:-:S03]  /*bce0*/  SEL R7, R5, R9, !P5 ;  /* 0x0000000905077207 */ /* 0x000fc60006800000 */
[----:B------:R1:W-:Y:S04]  /*bcf0*/  STL [R1+0xa4], R6 ;  /* 0x0000a40601007387 */ /* 0x0003e80000100800 */
[----:B------:R2:W-:Y:S01]  /*bd00*/  STL [R1+0xa0], R8 ;  /* 0x0000a00801007387 */ /* 0x0005e20000100800 */
[----:B-1----:R-:W-:-:S03]  /*bd10*/  SEL R6, R5, R10, !P5 ;  /* 0x0000000a05067207 */ /* 0x002fc60006800000 */
[----:B------:R1:W-:Y:S01]  /*bd20*/  STL [R1+0x9c], R7 ;  /* 0x00009c0701007387 */ /* 0x0003e20000100800 */
[----:B--2---:R-:W-:-:S03]  /*bd30*/  SEL R8, R5, R11, !P5 ;  /* 0x0000000b05087207 */ /* 0x004fc60006800000 */
[----:B------:R2:W-:Y:S01]  /*bd40*/  STL [R1+0x98], R6 ;  /* 0x0000980601007387 */ /* 0x0005e20000100800 */
[----:B-1----:R-:W-:-:S03]  /*bd50*/  SEL R7, R5, R12, !P5 ;  /* 0x0000000c05077207 */ /* 0x002fc60006800000 */
[----:B------:R1:W-:Y:S01]  /*bd60*/  STL [R1+0x94], R8 ;  /* 0x0000940801007387 */ /* 0x0003e20000100800 */
[----:B--2---:R-:W-:-:S03]  /*bd70*/  SEL R6, R5, R13, !P5 ;  /* 0x0000000d05067207 */ /* 0x004fc60006800000 */
[----:B------:R2:W-:Y:S04]  /*bd80*/  STL [R1+0x90], R7 ;  /* 0x0000900701007387 */ /* 0x0005e80000100800 */
[----:B------:R3:W-:Y:S01]  /*bd90*/  STL [R1+0x8c], R6 ;  /* 0x00008c0601007387 */ /* 0x0007e20000100800 */
[C---:B-1----:R-:W-:Y:S02]  /*bda0*/  SEL R8, R5.reuse, R14, !P5 ;  /* 0x0000000e05087207 */ /* 0x042fe40006800000 */
[----:B--2---:R-:W-:-:S03]  /*bdb0*/  SEL R7, R5, R15, !P5 ;  /* 0x0000000f05077207 */ /* 0x004fc60006800000 */
[----:B------:R1:W-:Y:S01]  /*bdc0*/  STL [R1+0x88], R8 ;  /* 0x0000880801007387 */ /* 0x0003e20000100800 */
[----:B---3--:R-:W-:-:S03]  /*bdd0*/  SEL R6, R5, R16, !P5 ;  /* 0x0000001005067207 */ /* 0x008fc60006800000 */
        /* <DEDUP_REMOVED lines=58> */
[----:B------:R-:W-:Y:S01]  /*c180*/  STL [R1+0x8], R8 ;  /* 0x0000080801007387 */ /* 0x000fe20000100800 */
[----:B---3--:R-:W-:-:S03]  /*c190*/  SEL R6, R5, R46, !P5 ;  /* 0x0000002e05067207 */ /* 0x008fc60006800000 */
[----:B------:R1:W-:Y:S04]  /*c1a0*/  STL [R1+0x4], R7 ;  /* 0x0000040701007387 */ /* 0x0003e80000100800 */
[----:B------:R2:W-:Y:S01]  /*c1b0*/  STL [R1], R6 ;  /* 0x0000000601007387 */ /* 0x0005e20000100800 */
[C---:B-1----:R-:W-:Y:S02]  /*c1c0*/  SEL R7, R5.reuse, R201, !P5 ;  /* 0x000000c905077207 */ /* 0x042fe40006800000 */
[----:B--2---:R-:W-:-:S03]  /*c1d0*/  SEL R6, R5, R203, !P5 ;  /* 0x000000cb05067207 */ /* 0x004fc60006800000 */
[----:B------:R1:W-:Y:S04]  /*c1e0*/  STL [R1+0x31c], R7 ;  /* 0x00031c0701007387 */ /* 0x0003e80000100800 */
[----:B------:R2:W-:Y:S01]  /*c1f0*/  STL [R1+0x320], R6 ;  /* 0x0003200601007387 */ /* 0x0005e20000100800 */
        /* <DEDUP_REMOVED lines=14> */
[----:B------:R-:W-:Y:S04]  /*c2e0*/  STL [R1+0x33c], R7 ;  /* 0x00033c0701007387 */ /* 0x000fe80000100800 */
[----:B------:R1:W-:Y:S04]  /*c2f0*/  STL [R1+0x340], R6 ;  /* 0x0003400601007387 */ /* 0x0003e80000100800 */
[----:B-1----:R-:W2:Y:S01]  /*c300*/  LDL.LU R6, [R1+0x3c] ;  /* 0x00003c0001067983 */ /* 0x002ea20000300800 */
[----:B------:R-:W-:-:S05]  /*c310*/  SEL R7, R5, R221, !P5 ;  /* 0x000000dd05077207 */ /* 0x000fca0006800000 */
[----:B------:R1:W-:Y:S02]  /*c320*/  STL [R1+0x344], R7 ;  /* 0x0003440701007387 */ /* 0x0003e40000100800 */
[----:B-1----:R-:W-:-:S05]  /*c330*/  SEL R7, R5, R223, !P5 ;  /* 0x000000df05077207 */ /* 0x002fca0006800000 */
[----:B------:R1:W-:Y:S04]  /*c340*/  STL [R1+0x348], R7 ;  /* 0x0003480701007387 */ /* 0x0003e80000100800 */
[----:B-1----:R-:W3:Y:S01]  /*c350*/  LDL.LU R7, [R1+0x38] ;  /* 0x0000380001077983 */ /* 0x002ee20000300800 */
[C---:B------:R-:W-:Y:S02]  /*c360*/  SEL R9, R5.reuse, R225, !P5 ;  /* 0x000000e105097207 */ /* 0x040fe40006800000 */
[C---:B------:R-:W-:Y:S02]  /*c370*/  SEL R8, R5.reuse, R226, !P5 ;  /* 0x000000e205087207 */ /* 0x040fe40006800000 */
[C---:B------:R-:W-:Y:S01]  /*c380*/  SEL R10, R5.reuse, R227, !P5 ;  /* 0x000000e3050a7207 */ /* 0x040fe20006800000 */
[----:B------:R1:W-:Y:S04]  /*c390*/  STL [R1+0x34c], R9 ;  /* 0x00034c0901007387 */ /* 0x0003e80000100800 */
[----:B------:R4:W-:Y:S01]  /*c3a0*/  STL [R1+0x350], R8 ;  /* 0x0003500801007387 */ /* 0x0009e20000100800 */
[----:B-1----:R-:W-:-:S03]  /*c3b0*/  SEL R9, R5, R228, !P5 ;  /* 0x000000e405097207 */ /* 0x002fc60006800000 */
[----:B------:R1:W-:Y:S01]  /*c3c0*/  STL [R1+0x354], R10 ;  /* 0x0003540a01007387 */ /* 0x0003e20000100800 */
[----:B----4-:R-:W-:-:S03]  /*c3d0*/  SEL R8, R5, R229, !P5 ;  /* 0x000000e505087207 */ /* 0x010fc60006800000 */
[----:B------:R4:W-:Y:S04]  /*c3e0*/  STL [R1+0x358], R9 ;  /* 0x0003580901007387 */ /* 0x0009e80000100800 */
[----:B------:R4:W-:Y:S01]  /*c3f0*/  STL [R1+0x360], R8 ;  /* 0x0003600801007387 */ /* 0x0009e20000100800 */
[C---:B-1----:R-:W-:Y:S02]  /*c400*/  SEL R10, R5.reuse, R230, !P5 ;  /* 0x000000e6050a7207 */ /* 0x042fe40006800000 */
[----:B----4-:R-:W-:-:S03]  /*c410*/  SEL R9, R5, R231, !P5 ;  /* 0x000000e705097207 */ /* 0x010fc60006800000 */
[----:B------:R1:W-:Y:S01]  /*c420*/  STL [R1+0x368], R10 ;  /* 0x0003680a01007387 */ /* 0x0003e20000100800 */
[----:B------:R-:W-:-:S03]  /*c430*/  SEL R8, R5, R232, !P5 ;  /* 0x000000e805087207 */ /* 0x000fc60006800000 */
        /* <DEDUP_REMOVED lines=28> */
[----:B------:R-:W-:Y:S01]  /*c600*/  STL [R1+0x3d8], R10 ;  /* 0x0003d80a01007387 */ /* 0x000fe20000100800 */
[----:B------:R-:W-:-:S03]  /*c610*/  SEL R8, R5, R247, !P5 ;  /* 0x000000f705087207 */ /* 0x000fc60006800000 */
[----:B------:R-:W-:Y:S04]  /*c620*/  STL [R1+0x3dc], R9 ;  /* 0x0003dc0901007387 */ /* 0x000fe80000100800 */
[----:B------:R1:W-:Y:S02]  /*c630*/  STL [R1+0x3e0], R8 ;  /* 0x0003e00801007387 */ /* 0x0003e40000100800 */
[C---:B-1----:R-:W-:Y:S02]  /*c640*/  SEL R8, R5.reuse, R0, !P5 ;  /* 0x0000000005087207 */ /* 0x042fe40006800000 */
[C---:B------:R-:W-:Y:S02]  /*c650*/  SEL R10, R5.reuse, R248, !P5 ;  /* 0x000000f8050a7207 */ /* 0x040fe40006800000 */
[----:B------:R-:W-:-:S02]  /*c660*/  SEL R9, R5, R249, !P5 ;  /* 0x000000f905097207 */ /* 0x000fc40006800000 */
[----:B------:R-:W-:Y:S01]  /*c670*/  SEL R2, R5, R2, !P5 ;  /* 0x0000000205027207 */ /* 0x000fe20006800000 */
[----:B------:R-:W-:Y:S04]  /*c680*/  STL [R1+0x3e8], R10 ;  /* 0x0003e80a01007387 */ /* 0x000fe80000100800 */
[----:B------:R-:W-:Y:S01]  /*c690*/  STL [R1+0x3ec], R9 ;  /* 0x0003ec0901007387 */ /* 0x000fe20000100800 */
[----:B------:R-:W-:-:S03]  /*c6a0*/  @!P0 IMAD.MOV R4, RZ, RZ, -R4 ;  /* 0x000000ffff048224 */ /* 0x000fc600078e0a04 */
[----:B------:R-:W-:Y:S04]  /*c6b0*/  STL [R1+0x3f0], R8 ;  /* 0x0003f00801007387 */ /* 0x000fe80000100800 */
[----:B------:R1:W-:Y:S01]  /*c6c0*/  STL [R1+0x400], R2 ;  /* 0x0004000201007387 */ /* 0x0003e20000100800 */
[C---:B------:R-:W-:Y:S01]  /*c6d0*/  SEL R45, R5.reuse, R145, !P5 ;  /* 0x00000091052d7207 */ /* 0x040fe20006800000 */
[----:B------:R-:W-:Y:S01]  /*c6e0*/  IMAD.MOV.U32 R12, RZ, RZ, c[0x0][0x180] ;  /* 0x00006000ff0c7624 */ /* 0x000fe200078e00ff */
[C---:B------:R-:W-:Y:S02]  /*c6f0*/  SEL R44, R5.reuse, R146, !P5 ;  /* 0x00000092052c7207 */ /* 0x040fe40006800000 */
[C---:B-1----:R-:W-:Y:S02]  /*c700*/  SEL R2, R5.reuse, R3, !P5 ;  /* 0x0000000305027207 */ /* 0x042fe40006800000 */
[----:B------:R-:W-:-:S03]  /*c710*/  SEL R252, R5, R47, !P5 ;  /* 0x0000002f05fc7207 */ /* 0x000fc60006800000 */
[----:B------:R1:W-:Y:S01]  /*c720*/  STL [R1+0x40c], R2 ;  /* 0x00040c0201007387 */ /* 0x0003e20000100800 */
[C---:B------:R-:W-:Y:S02]  /*c730*/  SEL R251, R5.reuse, R48, !P5 ;  /* 0x0000003005fb7207 */ /* 0x040fe40006800000 */
[C---:B------:R-:W-:Y:S02]  /*c740*/  SEL R145, R5.reuse, R174, !P5 ;  /* 0x000000ae05917207 */ /* 0x040fe40006800000 */
[C---:B------:R-:W-:Y:S02]  /*c750*/  SEL R43, R5.reuse, R175, !P5 ;  /* 0x000000af052b7207 */ /* 0x040fe40006800000 */
[C---:B------:R-:W-:Y:S02]  /*c760*/  SEL R146, R5.reuse, R180, !P5 ;  /* 0x000000b405927207 */ /* 0x040fe40006800000 */
[C---:B-1----:R-:W-:Y:S02]  /*c770*/  SEL R2, R5.reuse, R4, !P5 ;  /* 0x0000000405027207 */ /* 0x042fe40006800000 */
[----:B------:R-:W-:-:S02]  /*c780*/  SEL R250, R5, R49, !P5 ;  /* 0x0000003105fa7207 */ /* 0x000fc40006800000 */
[C---:B------:R-:W-:Y:S02]  /*c790*/  SEL R42, R5.reuse, R170, !P5 ;  /* 0x000000aa052a7207 */ /* 0x040fe40006800000 */
[C---:B------:R-:W-:Y:S02]  /*c7a0*/  SEL R47, R5.reuse, R172, !P5 ;  /* 0x000000ac052f7207 */ /* 0x040fe40006800000 */
[C---:B------:R-:W-:Y:S02]  /*c7b0*/  SEL R175, R5.reuse, R176, !P5 ;  /* 0x000000b005af7207 */ /* 0x040fe40006800000 */
[C---:B------:R-:W-:Y:S02]  /*c7c0*/  SEL R48, R5.reuse, R178, !P5 ;  /* 0x000000b205307207 */ /* 0x040fe40006800000 */
[C---:B------:R-:W-:Y:S02]  /*c7d0*/  SEL R46, R5.reuse, R186, !P5 ;  /* 0x000000ba052e7207 */ /* 0x040fe40006800000 */
        /* <DEDUP_REMOVED lines=30> */
[----:B------:R-:W-:Y:S01]  /*c9c0*/  SEL R77, R5, R77, !P5 ;  /* 0x0000004d054d7207 */ /* 0x000fe20006800000 */
[----:B--2---:R-:W-:-:S02]  /*c9d0*/  IMAD R0, R6, c[0x0][0x184], RZ ;  /* 0x0000610006007a24 */ /* 0x004fc400078e02ff */
[----:B------:R-:W1:Y:S01]  /*c9e0*/  S2R R6, SR_TID.X ;  /* 0x0000000000067919 */ /* 0x000e620000002100 */
        /* <DEDUP_REMOVED lines=12> */
[----:B-1----:R-:W-:Y:S02]  /*cab0*/  LOP3.LUT R8, R6, 0x7f, RZ, 0xc0, !PT ;  /* 0x0000007f06087812 */ /* 0x002fe400078ec0ff */
[----:B------:R-:W-:Y:S01]  /*cac0*/  SEL R90, R5, R90, !P5 ;  /* 0x0000005a055a7207 */ /* 0x000fe20006800000 */
[----:B---3--:R-:W-:Y:S01]  /*cad0*/  IMAD R3, R7, c[0x0][0x184], RZ ;  /* 0x0000610007037a24 */ /* 0x008fe200078e02ff */
        /* <DEDUP_REMOVED lines=108> */
[----:B------:R-:W-:Y:S01]  /*d1a0*/  SEL R224, R5, R224, !P5 ;  /* 0x000000e005e07207 */ /* 0x000fe20006800000 */
[----:B------:R1:W-:Y:S01]  /*d1b0*/  STL [R1+0x414], R2 ;  /* 0x0004140201007387 */ /* 0x0003e20000100800 */
[----:B------:R-:W-:Y:S01]  /*d1c0*/  LEA R4, P5, R0, c[0x0][0x160], 0x2 ;  /* 0x0000580000047a11 */ /* 0x000fe200078a10ff */
[----:B------:R-:W-:Y:S01]  /*d1d0*/  IMAD.MOV.U32 R16, RZ, RZ, c[0x0][0x188] ;  /* 0x00006200ff107624 */ /* 0x000fe200078e00ff */
[----:B------:R-:W-:Y:S01]  /*d1e0*/  IADD3 R7, R12, -0x15, RZ ;  /* 0xffffffeb0c077810 */ /* 0x000fe20007ffe0ff */
[----:B------:R-:W-:Y:S01]  /*d1f0*/  IMAD.SHL.U32 R13, R8, 0x4, RZ ;  /* 0x00000004080d7824 */ /* 0x000fe200078e00ff */
[----:B------:R-:W-:-:S02]  /*d200*/  IADD3 R6, R12, -0x19, RZ ;  /* 0xffffffe70c067810 */ /* 0x000fc40007ffe0ff */
[----:B------:R-:W-:Y:S02]  /*d210*/  LEA.HI.X.SX32 R5, R0, c[0x0][0x164], 0x2, P5 ;  /* 0x0000590000057a11 */ /* 0x000fe400028f16ff */
[----:B-1----:R-:W-:Y:S02]  /*d220*/  LEA R2, P0, R3, c[0x0][0x160], 0x2 ;  /* 0x0000580003027a11 */ /* 0x002fe400078010ff */
[----:B------:R-:W-:Y:S01]  /*d230*/  ISETP.GE.U32.AND P5, PT, R7, 0x7fffffac, PT ;  /* 0x7fffffac0700780c */ /* 0x000fe20003fa6070 */
[----:B------:R-:W-:Y:S01]  /*d240*/  IMAD.SHL.U32 R7, R16, 0x4, RZ ;  /* 0x0000000410077824 */ /* 0x000fe200078e00ff */
[----:B------:R-:W-:Y:S02]  /*d250*/  LEA.HI.X.SX32 R3, R3, c[0x0][0x164], 0x2, P0 ;  /* 0x0000590003037a11 */ /* 0x000fe400000f16ff */
[----:B------:R-:W-:Y:S02]  /*d260*/  ISETP.GE.U32.AND P0, PT, R6, 0x7fffffa8, PT ;  /* 0x7fffffa80600780c */ /* 0x000fe40003f06070 */
[----:B------:R-:W-:Y:S01]  /*d270*/  IADD3 R0, R13, 0x100000, RZ ;  /* 0x001000000d007810 */ /* 0x000fe20007ffe0ff */
[----:B------:R-:W-:Y:S01]  /*d280*/  IMAD.WIDE R20, R7, 0x4, R4 ;  /* 0x0000000407147825 */ /* 0x000fe200078e0204 */
[----:B------:R-:W-:Y:S01]  /*d290*/  IADD3 R6, R13, 0x100000, RZ ;  /* 0x001000000d067810 */ /* 0x000fe20007ffe0ff */
[----:B------:R-:W-:-:S02]  /*d2a0*/  ULDC.64 UR4, c[0x0][0x118] ;  /* 0x0000460000047ab9 */ /* 0x000fc40000000a00 */
[----:B------:R-:W-:Y:S01]  /*d2b0*/  IMAD.WIDE R18, R7, 0x4, R2 ;  /* 0x0000000407127825 */ /* 0x000fe200078e0202 */
[----:B------:R1:W-:Y:S01]  /*d2c0*/  LDGSTS.E [R0+-0x80000], [R4.64], !P4 ;  /* 0x8000000004007fae */ /* 0x0003e2000e121844 */
[----:B------:R-:W-:Y:S02]  /*d2d0*/  IADD3 R9, R12, -0x21, RZ ;  /* 0xffffffdf0c097810 */ /* 0x000fe40007ffe0ff */
[----:B------:R-:W-:Y:S01]  /*d2e0*/  IMAD.SHL.U32 R8, R16, 0x8, RZ ;  /* 0x0000000810087824 */ /* 0x000fe200078e00ff */
[----:B------:R2:W-:Y:S01]  /*d2f0*/  LDGSTS.E [R6+-0x7fe00], [R2.64], !P4 ;  /* 0x8020000002067fae */ /* 0x0005e2000e121844 */
[----:B------:R-:W-:-:S03]  /*d300*/  IADD3 R7, R13, 0x100000, RZ ;  /* 0x001000000d077810 */ /* 0x000fc60007ffe0ff */
[----:B------:R3:W-:Y:S01]  /*d310*/  LDGSTS.E [R0+-0x7f000], [R20.64], !P1 ;  /* 0x8100000014007fae */ /* 0x0007e2000c921844 */
[----:B------:R-:W-:-:S03]  /*d320*/  IMAD.WIDE R14, R8, 0x4, R4 ;  /* 0x00000004080e7825 */ /* 0x000fc600078e0204 */
[----:B------:R4:W-:Y:S01]  /*d330*/  LDGSTS.E [R6+-0x7ee00], [R18.64], !P1 ;  /* 0x8120000012067fae */ /* 0x0009e2000c921844 */
[----:B------:R-:W-:Y:S01]  /*d340*/  ISETP.GE.U32.AND P1, PT, R9, 0x7fffffa0, PT ;  /* 0x7fffffa00900780c */ /* 0x000fe20003f26070 */
[----:B------:R-:W-:Y:S02]  /*d350*/  IMAD R9, R16, 0xc, RZ ;  /* 0x0000000c10097824 */ /* 0x000fe400078e02ff */
[----:B------:R3:W-:Y:S04]  /*d360*/  STL.64 [R1+0x7e8], R20 ;  /* 0x0007e81401007387 */ /* 0x0007e80000100a00 */
[----:B------:R4:W-:Y:S04]  /*d370*/  STL.64 [R1+0x7e0], R18 ;  /* 0x0007e01201007387 */ /* 0x0009e80000100a00 */
[----:B------:R1:W-:Y:S01]  /*d380*/  STL.64 [R1+0x7a8], R14 ;  /* 0x0007a80e01007387 */ /* 0x0003e20000100a00 */
[----:B---3--:R-:W-:-:S03]  /*d390*/  IMAD.WIDE R20, R8, 0x4, R2 ;  /* 0x0000000408147825 */ /* 0x008fc600078e0202 */
[----:B------:R1:W-:Y:S01]  /*d3a0*/  LDGSTS.E [R7+-0x7e000], [R14.64], !P3 ;  /* 0x820000000e077fae */ /* 0x0003e2000d921844 */
[----:B----4-:R-:W-:-:S03]  /*d3b0*/  IMAD.WIDE R18, R9, 0x4, R4 ;  /* 0x0000000409127825 */ /* 0x010fc600078e0204 */
[----:B------:R3:W-:Y:S01]  /*d3c0*/  LDGSTS.E [R0+-0x7de00], [R20.64], !P3 ;  /* 0x8220000014007fae */ /* 0x0007e2000d921844 */
[----:B------:R-:W-:-:S03]  /*d3d0*/  IMAD.SHL.U32 R8, R16, 0x10, RZ ;  /* 0x0000001010087824 */ /* 0x000fc600078e00ff */
[----:B------:R4:W-:Y:S01]  /*d3e0*/  LDGSTS.E [R6+-0x7d000], [R18.64], !P2 ;  /* 0x8300000012067fae */ /* 0x0009e2000d121844 */
[----:B-1----:R-:W-:Y:S01]  /*d3f0*/  IMAD.WIDE R14, R9, 0x4, R2 ;  /* 0x00000004090e7825 */ /* 0x002fe200078e0202 */
[----:B---3--:R-:W-:-:S04]  /*d400*/  IADD3 R0, R12, -0x29, RZ ;  /* 0xffffffd70c007810 */ /* 0x008fc80007ffe0ff */
[----:B------:R1:W-:Y:S01]  /*d410*/  LDGSTS.E [R7+-0x7ce00], [R14.64], !P2 ;  /* 0x832000000e077fae */ /* 0x0003e2000d121844 */
[----:B------:R-:W-:Y:S01]  /*d420*/  IMAD R9, R16, 0x14, RZ ;  /* 0x0000001410097824 */ /* 0x000fe200078e02ff */
[----:B------:R-:W-:Y:S02]  /*d430*/  ISETP.GE.U32.AND P2, PT, R0, 0x7fffff98, PT ;  /* 0x7fffff980000780c */ /* 0x000fe40003f46070 */
[----:B------:R3:W-:Y:S01]  /*d440*/  STL.64 [R1+0x7a0], R20 ;  /* 0x0007a01401007387 */ /* 0x0007e20000100a00 */
[----:B------:R-:W-:Y:S01]  /*d450*/  IADD3 R0, R13, 0x100000, RZ ;  /* 0x001000000d007810 */ /* 0x000fe20007ffe0ff */
[----:B------:R-:W-:Y:S02]  /*d460*/  IMAD.WIDE R22, R8, 0x4, R4 ;  /* 0x0000000408167825 */ /* 0x000fe400078e0204 */
[----:B------:R4:W-:Y:S01]  /*d470*/  STL.64 [R1+0x768], R18 ;  /* 0x0007681201007387 */ /* 0x0009e20000100a00 */
[----:B------:R-:W-:-:S03]  /*d480*/  IADD3 R10, R12, -0x1d, RZ ;  /* 0xffffffe30c0a7810 */ /* 0x000fc60007ffe0ff */
[----:B------:R1:W-:Y:S01]  /*d490*/  LDGSTS.E [R0+-0x7c000], [R22.64], !P6 ;  /* 0x8400000016007fae */ /* 0x0003e2000f121844 */
[----:B---3--:R-:W-:-:S04]  /*d4a0*/  IMAD.WIDE R20, R8, 0x4, R2 ;  /* 0x0000000408147825 */ /* 0x008fc800078e0202 */
[----:B----4-:R-:W-:Y:S01]  /*d4b0*/  IMAD.WIDE R18, R9, 0x4, R4 ;  /* 0x0000000409127825 */ /* 0x010fe200078e0204 */
[----:B------:R3:W-:Y:S01]  /*d4c0*/  LDGSTS.E [R6+-0x7be00], [R20.64], !P6 ;  /* 0x8420000014067fae */ /* 0x0007e2000f121844 */
[----:B------:R-:W-:-:S03]  /*d4d0*/  IADD3 R8, R13, 0x100000, RZ ;  /* 0x001000000d087810 */ /* 0x000fc60007ffe0ff */
[----:B------:R1:W-:Y:S01]  /*d4e0*/  LDGSTS.E [R7+-0x7b000], [R18.64], !P5 ;  /* 0x8500000012077fae */ /* 0x0003e2000e921844 */
[----:B------:R-:W-:-:S03]  /*d4f0*/  ISETP.GE.U32.AND P4, PT, R10, 0x7fffffa4, PT ;  /* 0x7fffffa40a00780c */ /* 0x000fc60003f86070 */
[----:B------:R4:W-:Y:S04]  /*d500*/  STL.64 [R1+0x760], R14 ;  /* 0x0007600e01007387 */ /* 0x0009e80000100a00 */
[----:B------:R-:W-:Y:S01]  /*d510*/  STL.64 [R1+0x728], R22 ;  /* 0x0007281601007387 */ /* 0x000fe20000100a00 */
[----:B-1----:R-:W-:-:S03]  /*d520*/  IMAD R7, R16, 0x18, RZ ;  /* 0x0000001810077824 */ /* 0x002fc600078e02ff */
[----:B------:R3:W-:Y:S01]  /*d530*/  STL.64 [R1+0x720], R20 ;  /* 0x0007201401007387 */ /* 0x0007e20000100a00 */
[----:B----4-:R-:W-:-:S03]  /*d540*/  IMAD.WIDE R14, R9, 0x4, R2 ;  /* 0x00000004090e7825 */ /* 0x010fc600078e0202 */
[----:B------:R1:W-:Y:S01]  /*d550*/  STL.64 [R1+0x6e8], R18 ;  /* 0x0006e81201007387 */ /* 0x0003e20000100a00 */
[----:B------:R-:W-:-:S03]  /*d560*/  IADD3 R9, R12, -0x35, RZ ;  /* 0xffffffcb0c097810 */ /* 0x000fc60007ffe0ff */
[----:B------:R4:W-:Y:S01]  /*d570*/  LDGSTS.E [R8+-0x7ae00], [R14.64], !P5 ;  /* 0x852000000e087fae */ /* 0x0009e2000e921844 */
[----:B---3--:R-:W-:-:S04]  /*d580*/  IMAD.WIDE R20, R7, 0x4, R4 ;  /* 0x0000000407147825 */ /* 0x008fc800078e0204 */
[----:B-1----:R-:W-:Y:S01]  /*d590*/  IMAD.WIDE R18, R7, 0x4, R2 ;  /* 0x0000000407127825 */ /* 0x002fe200078e0202 */
[----:B------:R1:W-:Y:S03]  /*d5a0*/  LDGSTS.E [R0+-0x7a000], [R20.64], !P0 ;  /* 0x8600000014007fae */ /* 0x0003e6000c121844 */
[----:B----4-:R-:W-:Y:S01]  /*d5b0*/  IMAD R8, R16, 0x1c, RZ ;  /* 0x0000001c10087824 */ /* 0x010fe200078e02ff */
[----:B------:R3:W-:Y:S01]  /*d5c0*/  STL.64 [R1+0x6e0], R14 ;  /* 0x0006e00e01007387 */ /* 0x0007e20000100a00 */
[----:B------:R-:W-:-:S03]  /*d5d0*/  IADD3 R7, R13, 0x100000, RZ ;  /* 0x001000000d077810 */ /* 0x000fc60007ffe0ff */
[----:B------:R4:W-:Y:S01]  /*d5e0*/  LDGSTS.E [R6+-0x79e00], [R18.64], !P0 ;  /* 0x8620000012067fae */ /* 0x0009e2000c121844 */
[----:B------:R-:W-:Y:S01]  /*d5f0*/  ISETP.GE.U32.AND P0, PT, R9, 0x7fffff8c, PT ;  /* 0x7fffff8c0900780c */ /* 0x000fe20003f06070 */
[----:B------:R-:W-:Y:S01]  /*d600*/  IMAD.SHL.U32 R9, R16, 0x20, RZ ;  /* 0x0000002010097824 */ /* 0x000fe200078e00ff */
[----:B------:R-:W-:Y:S01]  /*d610*/  IADD3 R10, R12, -0x25, RZ ;  /* 0xffffffdb0c0a7810 */ /* 0x000fe20007ffe0ff */
[----:B------:R1:W-:Y:S01]  /*d620*/  STL.64 [R1+0x6a8], R20 ;  /* 0x0006a81401007387 */ /* 0x0003e20000100a00 */
[----:B---3--:R-:W-:-:S03]  /*d630*/  IMAD.WIDE R14, R8, 0x4, R4 ;  /* 0x00000004080e7825 */ /* 0x008fc600078e0204 */
[----:B------:R4:W-:Y:S01]  /*d640*/  STL.64 [R1+0x6a0], R18 ;  /* 0x0006a01201007387 */ /* 0x0009e20000100a00 */
[----:B------:R-:W-:-:S03]  /*d650*/  ISETP.GE.U32.AND P3, PT, R10, 0x7fffff9c, PT ;  /* 0x7fffff9c0a00780c */ /* 0x000fc60003f66070 */
[----:B------:R3:W-:Y:S01]  /*d660*/  STL.64 [R1+0x668], R14 ;  /* 0x0006680e01007387 */ /* 0x0007e20000100a00 */
[----:B-1----:R-:W-:-:S03]  /*d670*/  IMAD.WIDE R20, R8, 0x4, R2 ;  /* 0x0000000408147825 */ /* 0x002fc600078e0202 */
[----:B------:R3:W-:Y:S01]  /*d680*/  LDGSTS.E [R7+-0x79000], [R14.64], !P4 ;  /* 0x870000000e077fae */ /* 0x0007e2000e121844 */
[----:B----4-:R-:W-:-:S03]  /*d690*/  IMAD.WIDE R18, R9, 0x4, R4 ;  /* 0x0000000409127825 */ /* 0x010fc600078e0204 */
[----:B------:R1:W-:Y:S01]  /*d6a0*/  LDGSTS.E [R0+-0x78e00], [R20.64], !P4 ;  /* 0x8720000014007fae */ /* 0x0003e2000e121844 */
[----:B------:R-:W-:-:S03]  /*d6b0*/  IMAD R8, R16, 0x24, RZ ;  /* 0x0000002410087824 */ /* 0x000fc600078e02ff */
[----:B------:R4:W-:Y:S01]  /*d6c0*/  LDGSTS.E [R6+-0x78000], [R18.64], !P1 ;  /* 0x8800000012067fae */ /* 0x0009e2000c921844 */
[----:B---3--:R-:W-:Y:S01]  /*d6d0*/  IMAD.WIDE R14, R9, 0x4, R2 ;  /* 0x00000004090e7825 */ /* 0x008fe200078e0202 */
[----:B-1----:R-:W-:-:S04]  /*d6e0*/  IADD3 R0, R12, -0x3d, RZ ;  /* 0xffffffc30c007810 */ /* 0x002fc80007ffe0ff */
[----:B------:R1:W-:Y:S01]  /*d6f0*/  LDGSTS.E [R7+-0x77e00], [R14.64], !P1 ;  /* 0x882000000e077fae */ /* 0x0003e2000c921844 */
[----:B------:R-:W-:Y:S01]  /*d700*/  IMAD R9, R16, 0x28, RZ ;  /* 0x0000002810097824 */ /* 0x000fe200078e02ff */
[----:B------:R-:W-:Y:S01]  /*d710*/  IADD3 R10, R12, -0x2d, RZ ;  /* 0xffffffd30c0a7810 */ /* 0x000fe20007ffe0ff */
[----:B------:R-:W-:Y:S01]  /*d720*/  IMAD.WIDE R22, R8, 0x4, R4 ;  /* 0x0000000408167825 */ /* 0x000fe200078e0204 */
[----:B------:R-:W-:Y:S01]  /*d730*/  ISETP.GE.U32.AND P1, PT, R0, 0x7fffff84, PT ;  /* 0x7fffff840000780c */ /* 0x000fe20003f26070 */
[----:B------:R3:W-:Y:S01]  /*d740*/  STL.64 [R1+0x660], R20 ;  /* 0x0006601401007387 */ /* 0x0007e20000100a00 */
[----:B------:R-:W-:-:S03]  /*d750*/  IADD3 R0, R13, 0x100000, RZ ;  /* 0x001000000d007810 */ /* 0x000fc60007ffe0ff */
[----:B------:R4:W-:Y:S01]  /*d760*/  STL.64 [R1+0x628], R18 ;  /* 0x0006281201007387 */ /* 0x0009e20000100a00 */
[----:B------:R-:W-:-:S03]  /*d770*/  ISETP.GE.U32.AND P6, PT, R10, 0x7fffff94, PT ;  /* 0x7fffff940a00780c */ /* 0x000fc60003fc6070 */
[----:B------:R1:W-:Y:S01]  /*d780*/  LDGSTS.E [R0+-0x77000], [R22.64], !P3 ;  /* 0x8900000016007fae */ /* 0x0003e2000d921844 */
[----:B---3--:R-:W-:-:S04]  /*d790*/  IMAD.WIDE R20, R8, 0x4, R2 ;  /* 0x0000000408147825 */ /* 0x008fc800078e0202 */
[----:B----4-:R-:W-:Y:S01]  /*d7a0*/  IMAD.WIDE R18, R9, 0x4, R4 ;  /* 0x0000000409127825 */ /* 0x010fe200078e0204 */
[----:B------:R3:W-:Y:S01]  /*d7b0*/  LDGSTS.E [R6+-0x76e00], [R20.64], !P3 ;  /* 0x8920000014067fae */ /* 0x0007e2000d921844 */
[----:B------:R-:W-:-:S03]  /*d7c0*/  IADD3 R10, R12, -0x31, RZ ;  /* 0xffffffcf0c0a7810 */ /* 0x000fc60007ffe0ff */
[----:B------:R1:W-:Y:S01]  /*d7d0*/  LDGSTS.E [R7+-0x76000], [R18.64], !P2 ;  /* 0x8a00000012077fae */ /* 0x0003e2000d121844 */
[----:B------:R-:W-:-:S03]  /*d7e0*/  IADD3 R8, R13, 0x100000, RZ ;  /* 0x001000000d087810 */ /* 0x000fc60007ffe0ff */
[----:B------:R4:W-:Y:S01]  /*d7f0*/  STL.64 [R1+0x620], R14 ;  /* 0x0006200e01007387 */ /* 0x0009e20000100a00 */
[----:B------:R-:W-:-:S03]  /*d800*/  ISETP.GE.U32.AND P5, PT, R10, 0x7fffff90, PT ;  /* 0x7fffff900a00780c */ /* 0x000fc60003fa6070 */
        /* <DEDUP_REMOVED lines=15> */
[----:B------:R-:W-:Y:S01]  /*d900*/  IMAD R9, R16, 0x34, RZ ;  /* 0x0000003410097824 */ /* 0x000fe200078e02ff */
        /* <DEDUP_REMOVED lines=16> */
[----:B------:R-:W-:Y:S02]  /*da10*/  ISETP.GE.U32.AND P0, PT, R0, 0x7fffffaf, PT ;  /* 0x7fffffaf0000780c */ /* 0x000fe40003f06070 */
[----:B------:R3:W-:Y:S01]  /*da20*/  STL.64 [R1+0x520], R20 ;  /* 0x0005201401007387 */ /* 0x0007e20000100a00 */
[C---:B------:R-:W-:Y:S01]  /*da30*/  IADD3 R0, R13.reuse, 0x100000, RZ ;  /* 0x001000000d007810 */ /* 0x040fe20007ffe0ff */
[----:B------:R-:W-:Y:S01]  /*da40*/  IMAD.WIDE R22, R8, 0x4, R4 ;  /* 0x0000000408167825 */ /* 0x000fe200078e0204 */
[----:B------:R-:W-:Y:S01]  /*da50*/  IADD3 R10, R12, -0x2, RZ ;  /* 0xfffffffe0c0a7810 */ /* 0x000fe20007ffe0ff */
[----:B------:R4:W-:Y:S04]  /*da60*/  STL.64 [R1+0x4e8], R18 ;  /* 0x0004e81201007387 */ /* 0x0009e80000100a00 */
[----:B------:R1:W-:Y:S01]  /*da70*/  STL.64 [R1+0x4e0], R14 ;  /* 0x0004e00e01007387 */ /* 0x0003e20000100a00 */
[----:B---3--:R-:W-:Y:S01]  /*da80*/  IMAD.WIDE R20, R8, 0x4, R2 ;  /* 0x0000000408147825 */ /* 0x008fe200078e0202 */
[----:B------:R-:W-:-:S02]  /*da90*/  IADD3 R8, R13, 0x100000, RZ ;  /* 0x001000000d087810 */ /* 0x000fc40007ffe0ff */
[----:B------:R3:W-:Y:S01]  /*daa0*/  LDGSTS.E [R0+-0x72000], [R22.64], !P4 ;  /* 0x8e00000016007fae */ /* 0x0007e2000e121844 */
[C---:B----4-:R-:W-:Y:S01]  /*dab0*/  IMAD.WIDE R18, R9.reuse, 0x4, R4 ;  /* 0x0000000409127825 */ /* 0x050fe200078e0204 */
[----:B------:R-:W-:Y:S02]  /*dac0*/  ISETP.GE.U32.AND P3, PT, R10, 0x7fffffbf, PT ;  /* 0x7fffffbf0a00780c */ /* 0x000fe40003f66070 */
[----:B------:R3:W-:Y:S01]  /*dad0*/  STL.64 [R1+0x4a8], R22 ;  /* 0x0004a81601007387 */ /* 0x0007e20000100a00 */
[----:B-1----:R-:W-:-:S03]  /*dae0*/  IMAD.WIDE R14, R9, 0x4, R2 ;  /* 0x00000004090e7825 */ /* 0x002fc600078e0202 */
[----:B------:R1:W-:Y:S01]  /*daf0*/  STL.64 [R1+0x4a0], R20 ;  /* 0x0004a01401007387 */ /* 0x0003e20000100a00 */
[----:B------:R-:W-:-:S03]  /*db00*/  IADD3 R10, R12, -0x6, RZ ;  /* 0xfffffffa0c0a7810 */ /* 0x000fc60007ffe0ff */
[----:B------:R1:W-:Y:S04]  /*db10*/  LDGSTS.E [R6+-0x71e00], [R20.64], !P4 ;  /* 0x8e20000014067fae */ /* 0x0003e8000e121844 */
[----:B------:R-:W-:Y:S04]  /*db20*/  STL.64 [R1+0x468], R18 ;  /* 0x0004681201007387 */ /* 0x000fe80000100a00 */
[----:B------:R4:W-:Y:S04]  /*db30*/  LDGSTS.E [R7+-0x71000], [R18.64], !P1 ;  /* 0x8f00000012077fae */ /* 0x0009e8000c921844 */
[----:B------:R2:W-:Y:S04]  /*db40*/  STL.64 [R1+0x460], R14 ;  /* 0x0004600e01007387 */ /* 0x0005e80000100a00 */
[----:B------:R2:W-:Y:S01]  /*db50*/  LDGSTS.E [R8+-0x70e00], [R14.64], !P1 ;  /* 0x8f2000000e087fae */ /* 0x0005e2000c921844 */
[----:B------:R-:W-:Y:S01]  /*db60*/  ISETP.GE.U32.AND P2, PT, R10, 0x7fffffbb, PT ;  /* 0x7fffffbb0a00780c */ /* 0x000fe20003f46070 */
[----:B---3--:R-:W-:Y:S01]  /*db70*/  IMAD.WIDE R22, R16, 0x4, R4 ;  /* 0x0000000410167825 */ /* 0x008fe200078e0204 */
[----:B------:R-:W-:-:S03]  /*db80*/  IADD3 R9, R12, -0x1e, RZ ;  /* 0xffffffe20c097810 */ /* 0x000fc60007ffe0ff */
[----:B-1----:R-:W-:Y:S01]  /*db90*/  IMAD.WIDE R20, R16, 0x4, R2 ;  /* 0x0000000410147825 */ /* 0x002fe200078e0202 */
[----:B--2---:R-:W-:-:S03]  /*dba0*/  LOP3.LUT R14, R13, 0x20, RZ, 0x3c, !PT ;  /* 0x000000200d0e7812 */ /* 0x004fc600078e3cff */
[----:B------:R-:W-:Y:S01]  /*dbb0*/  IMAD R8, R16, 0x5, RZ ;  /* 0x0000000510087824 */ /* 0x000fe200078e02ff */
[C---:B------:R-:W-:Y:S02]  /*dbc0*/  IADD3 R0, R14.reuse, 0x100000, RZ ;  /* 0x001000000e007810 */ /* 0x040fe40007ffe0ff */
[----:B------:R-:W-:Y:S01]  /*dbd0*/  IADD3 R6, R14, 0x100000, RZ ;  /* 0x001000000e067810 */ /* 0x000fe20007ffe0ff */
[----:B----4-:R-:W-:Y:S02]  /*dbe0*/  IMAD.WIDE R18, R8, 0x4, R4 ;  /* 0x0000000408127825 */ /* 0x010fe400078e0204 */
[----:B------:R1:W-:Y:S01]  /*dbf0*/  LDGSTS.E [R0+-0x7fc00], [R22.64], !P3 ;  /* 0x8040000016007fae */ /* 0x0003e2000d921844 */
[----:B------:R-:W-:-:S03]  /*dc00*/  IADD3 R7, R14, 0x100000, RZ ;  /* 0x001000000e077810 */ /* 0x000fc60007ffe0ff */
[----:B------:R2:W-:Y:S01]  /*dc10*/  LDGSTS.E [R6+-0x7fa00], [R20.64], !P3 ;  /* 0x8060000014067fae */ /* 0x0005e2000d921844 */
[----:B------:R-:W-:Y:S01]  /*dc20*/  ISETP.GE.U32.AND P3, PT, R9, 0x7fffffa3, PT ;  /* 0x7fffffa30900780c */ /* 0x000fe20003f66070 */
[----:B------:R-:W-:Y:S01]  /*dc30*/  IMAD R9, R16, 0x9, RZ ;  /* 0x0000000910097824 */ /* 0x000fe200078e02ff */
[----:B------:R-:W-:Y:S01]  /*dc40*/  IADD3 R10, R12, -0xe, RZ ;  /* 0xfffffff20c0a7810 */ /* 0x000fe20007ffe0ff */
[----:B------:R1:W-:Y:S03]  /*dc50*/  STL.64 [R1+0x818], R22 ;  /* 0x0008181601007387 */ /* 0x0003e60000100a00 */
[----:B------:R-:W-:Y:S01]  /*dc60*/  ISETP.GE.U32.AND P5, PT, R10, 0x7fffffb3, PT ;  /* 0x7fffffb30a00780c */ /* 0x000fe20003fa6070 */
[----:B------:R2:W-:Y:S04]  /*dc70*/  STL.64 [R1+0x810], R20 ;  /* 0x0008101401007387 */ /* 0x0005e80000100a00 */
[----:B------:R3:W-:Y:S01]  /*dc80*/  STL.64 [R1+0x7d8], R18 ;  /* 0x0007d81201007387 */ /* 0x0007e20000100a00 */
[----:B-1----:R-:W-:-:S03]  /*dc90*/  IMAD.WIDE R22, R8, 0x4, R2 ;  /* 0x0000000408167825 */ /* 0x002fc600078e0202 */
[----:B------:R3:W-:Y:S01]  /*dca0*/  LDGSTS.E [R7+-0x7ec00], [R18.64], !P2 ;  /* 0x8140000012077fae */ /* 0x0007e2000d121844 */
[----:B--2---:R-:W-:-:S03]  /*dcb0*/  IMAD.WIDE R20, R9, 0x4, R4 ;  /* 0x0000000409147825 */ /* 0x004fc600078e0204 */
        /* <DEDUP_REMOVED lines=16> */
[----:B--2---:R-:W-:Y:S01]  /*ddc0*/  IMAD.WIDE R20, R9, 0x4, R4 ;  /* 0x0000000409147825 */ /* 0x004fe200078e0204 */
        /* <DEDUP_REMOVED lines=9> */
[----:B---3--:R-:W-:-:S03]  /*de60*/  IMAD.WIDE R18, R9, 0x4, R2 ;  /* 0x0000000409127825 */ /* 0x008fc600078e0202 */
[----:B------:R1:W-:Y:S01]  /*de70*/  STL.64 [R1+0x718], R20 ;  /* 0x0007181401007387 */ /* 0x0003e20000100a00 */
[----:B------:R-:W-:-:S03]  /*de80*/  IADD3 R9, R12, -0x32, RZ ;  /* 0xffffffce0c097810 */ /* 0x000fc60007ffe0ff */
[----:B------:R3:W-:Y:S01]  /*de90*/  LDGSTS.E [R8+-0x7ba00], [R18.64], !P0 ;  /* 0x8460000012087fae */ /* 0x0007e2000c121844 */
[----:B--2---:R-:W-:-:S04]  /*dea0*/  IMAD.WIDE R22, R7, 0x4, R4 ;  /* 0x0000000407167825 */ /* 0x004fc800078e0204 */
[----:B-1----:R-:W-:Y:S01]  /*deb0*/  IMAD.WIDE R20, R7, 0x4, R2 ;  /* 0x0000000407147825 */ /* 0x002fe200078e0202 */
[----:B------:R1:W-:Y:S03]  /*dec0*/  LDGSTS.E [R0+-0x7ac00], [R22.64], !P4 ;  /* 0x8540000016007fae */ /* 0x0003e6000e121844 */
[----:B---3--:R-:W-:Y:S01]  /*ded0*/  IMAD R8, R16, 0x19, RZ ;  /* 0x0000001910087824 */ /* 0x008fe200078e02ff */
[----:B------:R2:W-:Y:S01]  /*dee0*/  STL.64 [R1+0x710], R18 ;  /* 0x0007101201007387 */ /* 0x0005e20000100a00 */
[----:B------:R-:W-:-:S03]  /*def0*/  IADD3 R7, R14, 0x100000, RZ ;  /* 0x001000000e077810 */ /* 0x000fc60007ffe0ff */
[----:B------:R3:W-:Y:S01]  /*df00*/  LDGSTS.E [R6+-0x7aa00], [R20.64], !P4 ;  /* 0x8560000014067fae */ /* 0x0007e2000e121844 */
[----:B------:R-:W-:Y:S01]  /*df10*/  ISETP.GE.U32.AND P4, PT, R9, 0x7fffff8f, PT ;  /* 0x7fffff8f0900780c */ /* 0x000fe20003f86070 */
[----:B------:R-:W-:Y:S01]  /*df20*/  IMAD R9, R16, 0x1d, RZ ;  /* 0x0000001d10097824 */ /* 0x000fe200078e02ff */
[----:B------:R-:W-:Y:S01]  /*df30*/  IADD3 R10, R12, -0x22, RZ ;  /* 0xffffffde0c0a7810 */ /* 0x000fe20007ffe0ff */
[----:B------:R1:W-:Y:S01]  /*df40*/  STL.64 [R1+0x6d8], R22 ;  /* 0x0006d81601007387 */ /* 0x0003e20000100a00 */
[----:B--2---:R-:W-:-:S03]  /*df50*/  IMAD.WIDE R18, R8, 0x4, R4 ;  /* 0x0000000408127825 */ /* 0x004fc600078e0204 */
[----:B------:R3:W-:Y:S01]  /*df60*/  STL.64 [R1+0x6d0], R20 ;  /* 0x0006d01401007387 */ /* 0x0007e20000100a00 */
[----:B------:R-:W-:-:S03]  /*df70*/  ISETP.GE.U32.AND P2, PT, R10, 0x7fffff9f, PT ;  /* 0x7fffff9f0a00780c */ /* 0x000fc60003f46070 */
[----:B------:R2:W-:Y:S01]  /*df80*/  STL.64 [R1+0x698], R18 ;  /* 0x0006981201007387 */ /* 0x0005e20000100a00 */
[----:B-1----:R-:W-:-:S03]  /*df90*/  IMAD.WIDE R22, R8, 0x4, R2 ;  /* 0x0000000408167825 */ /* 0x002fc600078e0202 */
[----:B------:R2:W-:Y:S01]  /*dfa0*/  LDGSTS.E [R7+-0x79c00], [R18.64], !P1 ;  /* 0x8640000012077fae */ /* 0x0005e2000c921844 */
[----:B---3--:R-:W-:-:S03]  /*dfb0*/  IMAD.WIDE R20, R9, 0x4, R4 ;  /* 0x0000000409147825 */ /* 0x008fc600078e0204 */
[----:B------:R4:W-:Y:S01]  /*dfc0*/  LDGSTS.E [R0+-0x79a00], [R22.64], !P1 ;  /* 0x8660000016007fae */ /* 0x0009e2000c921844 */
[----:B------:R-:W-:-:S03]  /*dfd0*/  IMAD R8, R16, 0x21, RZ ;  /* 0x0000002110087824 */ /* 0x000fc600078e02ff */
[----:B------:R1:W-:Y:S01]  /*dfe0*/  LDGSTS.E [R6+-0x78c00], [R20.64], !P3 ;  /* 0x8740000014067fae */ /* 0x0003e2000d921844 */
[----:B--2---:R-:W-:Y:S01]  /*dff0*/  IMAD.WIDE R18, R9, 0x4, R2 ;  /* 0x0000000409127825 */ /* 0x004fe200078e0202 */
[----:B----4-:R-:W-:-:S04]  /*e000*/  IADD3 R0, R12, -0x3a, RZ ;  /* 0xffffffc60c007810 */ /* 0x010fc80007ffe0ff */
        /* <DEDUP_REMOVED lines=11> */
[----:B-1----:R-:W-:Y:S01]  /*e0c0*/  IMAD.WIDE R20, R9, 0x4, R4 ;  /* 0x0000000409147825 */ /* 0x002fe200078e0204 */
[----:B------:R1:W-:Y:S01]  /*e0d0*/  LDGSTS.E [R6+-0x77a00], [R22.64], !P2 ;  /* 0x8860000016067fae */ /* 0x0003e2000d121844 */
[----:B------:R-:W-:-:S03]  /*e0e0*/  IADD3 R10, R12, -0x2e, RZ ;  /* 0xffffffd20c0a7810 */ /* 0x000fc60007ffe0ff */
[----:B------:R2:W-:Y:S01]  /*e0f0*/  LDGSTS.E [R7+-0x76c00], [R20.64], !P6 ;  /* 0x8940000014077fae */ /* 0x0005e2000f121844 */
[----:B------:R-:W-:-:S03]  /*e100*/  IADD3 R8, R14, 0x100000, RZ ;  /* 0x001000000e087810 */ /* 0x000fc60007ffe0ff */
[----:B------:R3:W-:Y:S01]  /*e110*/  STL.64 [R1+0x650], R18 ;  /* 0x0006501201007387 */ /* 0x0007e20000100a00 */
[----:B------:R-:W-:-:S03]  /*e120*/  ISETP.GE.U32.AND P0, PT, R10, 0x7fffff93, PT ;  /* 0x7fffff930a00780c */ /* 0x000fc60003f06070 */
[----:B------:R-:W-:Y:S01]  /*e130*/  STL.64 [R1+0x618], R24 ;  /* 0x0006181801007387 */ /* 0x000fe20000100a00 */
[----:B--2---:R-:W-:-:S03]  /*e140*/  IMAD R7, R16, 0x29, RZ ;  /* 0x0000002910077824 */ /* 0x004fc600078e02ff */
[----:B------:R1:W-:Y:S01]  /*e150*/  STL.64 [R1+0x610], R22 ;  /* 0x0006101601007387 */ /* 0x0003e20000100a00 */
[----:B---3--:R-:W-:-:S03]  /*e160*/  IMAD.WIDE R18, R9, 0x4, R2 ;  /* 0x0000000409127825 */ /* 0x008fc600078e0202 */
[----:B------:R2:W-:Y:S01]  /*e170*/  STL.64 [R1+0x5d8], R20 ;  /* 0x0005d81401007387 */ /* 0x0005e20000100a00 */
[----:B------:R-:W-:-:S03]  /*e180*/  IADD3 R9, R12, -0x7, RZ ;  /* 0xfffffff90c097810 */ /* 0x000fc60007ffe0ff */
[----:B------:R3:W-:Y:S01]  /*e190*/  LDGSTS.E [R8+-0x76a00], [R18.64], !P6 ;  /* 0x8960000012087fae */ /* 0x0007e2000f121844 */
[----:B-1----:R-:W-:-:S04]  /*e1a0*/  IMAD.WIDE R22, R7, 0x4, R4 ;  /* 0x0000000407167825 */ /* 0x002fc800078e0204 */
[----:B--2---:R-:W-:Y:S01]  /*e1b0*/  IMAD.WIDE R20, R7, 0x4, R2 ;  /* 0x0000000407147825 */ /* 0x004fe200078e0202 */
        /* <DEDUP_REMOVED lines=32> */
[C---:B-1----:R-:W-:Y:S01]  /*e3c0*/  IMAD.WIDE R20, R9.reuse, 0x4, R4 ;  /* 0x0000000409147825 */ /* 0x042fe200078e0204 */
[----:B------:R2:W-:Y:S01]  /*e3d0*/  STL.64 [R1+0x510], R18 ;  /* 0x0005101201007387 */ /* 0x0005e20000100a00 */
[----:B------:R-:W-:Y:S02]  /*e3e0*/  IADD3 R10, R12, -0x3, RZ ;  /* 0xfffffffd0c0a7810 */ /* 0x000fe40007ffe0ff */
[----:B------:R-:W-:Y:S01]  /*e3f0*/  IADD3 R8, R14, 0x100000, RZ ;  /* 0x001000000e087810 */ /* 0x000fe20007ffe0ff */
[----:B------:R1:W-:Y:S04]  /*e400*/  LDGSTS.E [R6+-0x72a00], [R22.64], !P1 ;  /* 0x8d60000016067fae */ /* 0x0003e8000c921844 */
[----:B------:R3:W-:Y:S01]  /*e410*/  LDGSTS.E [R7+-0x71c00], [R20.64], !P3 ;  /* 0x8e40000014077fae */ /* 0x0007e2000d921844 */
[----:B--2---:R-:W-:-:S03]  /*e420*/  IMAD.WIDE R18, R9, 0x4, R2 ;  /* 0x0000000409127825 */ /* 0x004fc600078e0202 */
[----:B------:R-:W-:Y:S01]  /*e430*/  STL.64 [R1+0x4d8], R24 ;  /* 0x0004d81801007387 */ /* 0x000fe20000100a00 */
[----:B------:R-:W-:-:S03]  /*e440*/  ISETP.GE.U32.AND P6, PT, R10, 0x7fffffbe, PT ;  /* 0x7fffffbe0a00780c */ /* 0x000fc60003fc6070 */
[----:B------:R-:W-:Y:S01]  /*e450*/  STL.64 [R1+0x4d0], R22 ;  /* 0x0004d01601007387 */ /* 0x000fe20000100a00 */
[----:B---3--:R-:W-:-:S03]  /*e460*/  IMAD R7, R16, 0x3d, RZ ;  /* 0x0000003d10077824 */ /* 0x008fc600078e02ff */
[----:B------:R2:W-:Y:S01]  /*e470*/  STL.64 [R1+0x498], R20 ;  /* 0x0004981401007387 */ /* 0x0005e20000100a00 */
[----:B------:R-:W-:-:S03]  /*e480*/  IADD3 R9, R12, -0x1b, RZ ;  /* 0xffffffe50c097810 */ /* 0x000fc60007ffe0ff */
[----:B------:R3:W-:Y:S01]  /*e490*/  STL.64 [R1+0x490], R18 ;  /* 0x0004901201007387 */ /* 0x0007e20000100a00 */
[----:B------:R-:W-:-:S03]  /*e4a0*/  LOP3.LUT R11, R13, 0x40, RZ, 0x3c, !PT ;  /* 0x000000400d0b7812 */ /* 0x000fc600078e3cff */
[----:B------:R3:W-:Y:S01]  /*e4b0*/  LDGSTS.E [R8+-0x71a00], [R18.64], !P3 ;  /* 0x8e60000012087fae */ /* 0x0007e2000d921844 */
[----:B--2---:R-:W-:Y:S01]  /*e4c0*/  IMAD.WIDE R20, R7, 0x4, R4 ;  /* 0x0000000407147825 */ /* 0x004fe200078e0204 */
[----:B------:R-:W-:-:S04]  /*e4d0*/  IADD3 R10, R12, -0xb, RZ ;  /* 0xfffffff50c0a7810 */ /* 0x000fc80007ffe0ff */
[----:B------:R4:W-:Y:S01]  /*e4e0*/  LDGSTS.E [R0+-0x70c00], [R20.64], !P2 ;  /* 0x8f40000014007fae */ /* 0x0009e2000d121844 */
[----:B---3--:R-:W-:-:S04]  /*e4f0*/  IMAD.WIDE R18, R7, 0x4, R2 ;  /* 0x0000000407127825 */ /* 0x008fc800078e0202 */
[----:B------:R-:W-:Y:S01]  /*e500*/  IMAD.SHL.U32 R8, R16, 0x2, RZ ;  /* 0x0000000210087824 */ /* 0x000fe200078e00ff */
[----:B------:R1:W-:Y:S01]  /*e510*/  LDGSTS.E [R6+-0x70a00], [R18.64], !P2 ;  /* 0x8f60000012067fae */ /* 0x0003e2000d121844 */
[----:B------:R-:W-:Y:S02]  /*e520*/  IADD3 R7, R11, 0x100000, RZ ;  /* 0x001000000b077810 */ /* 0x000fe40007ffe0ff */
[----:B------:R-:W-:Y:S01]  /*e530*/  IMAD.WIDE R14, R8, 0x4, R4 ;  /* 0x00000004080e7825 */ /* 0x000fe200078e0204 */
[----:B------:R-:W-:Y:S01]  /*e540*/  ISETP.GE.U32.AND P2, PT, R9, 0x7fffffa6, PT ;  /* 0x7fffffa60900780c */ /* 0x000fe20003f46070 */
[----:B------:R2:W-:Y:S01]  /*e550*/  STL.64 [R1+0x458], R20 ;  /* 0x0004581401007387 */ /* 0x0005e20000100a00 */
[C---:B----4-:R-:W-:Y:S01]  /*e560*/  IADD3 R0, R11.reuse, 0x100000, RZ ;  /* 0x001000000b007810 */ /* 0x050fe20007ffe0ff */
[----:B------:R-:W-:Y:S01]  /*e570*/  IMAD R9, R16, 0x6, RZ ;  /* 0x0000000610097824 */ /* 0x000fe200078e02ff */
[----:B------:R-:W-:Y:S01]  /*e580*/  ISETP.GE.U32.AND P0, PT, R10, 0x7fffffb6, PT ;  /* 0x7fffffb60a00780c */ /* 0x000fe20003f06070 */
[----:B------:R3:W-:Y:S01]  /*e590*/  STL.64 [R1+0x450], R18 ;  /* 0x0004501201007387 */ /* 0x0007e20000100a00 */
[----:B-1----:R-:W-:-:S03]  /*e5a0*/  IADD3 R6, R11, 0x100000, RZ ;  /* 0x001000000b067810 */ /* 0x002fc60007ffe0ff */
[----:B------:R1:W-:Y:S01]  /*e5b0*/  STL.64 [R1+0x808], R14 ;  /* 0x0008080e01007387 */ /* 0x0003e20000100a00 */
[----:B--2---:R-:W-:-:S03]  /*e5c0*/  IMAD.WIDE R20, R8, 0x4, R2 ;  /* 0x0000000408147825 */ /* 0x004fc600078e0202 */
[----:B------:R1:W-:Y:S01]  /*e5d0*/  LDGSTS.E [R7+-0x7f800], [R14.64], !P6 ;  /* 0x808000000e077fae */ /* 0x0003e2000f121844 */
[----:B---3--:R-:W-:-:S03]  /*e5e0*/  IMAD.WIDE R18, R9, 0x4, R4 ;  /* 0x0000000409127825 */ /* 0x008fc600078e0204 */
[----:B------:R2:W-:Y:S01]  /*e5f0*/  LDGSTS.E [R0+-0x7f600], [R20.64], !P6 ;  /* 0x80a0000014007fae */ /* 0x0005e2000f121844 */
[----:B------:R-:W-:-:S03]  /*e600*/  IMAD R8, R16, 0xa, RZ ;  /* 0x0000000a10087824 */ /* 0x000fc600078e02ff */
[----:B------:R3:W-:Y:S01]  /*e610*/  LDGSTS.E [R6+-0x7e800], [R18.64], !P5 ;  /* 0x8180000012067fae */ /* 0x0007e2000e921844 */
[----:B-1----:R-:W-:Y:S01]  /*e620*/  IMAD.WIDE R14, R9, 0x4, R2 ;  /* 0x00000004090e7825 */ /* 0x002fe200078e0202 */
[----:B--2---:R-:W-:-:S04]  /*e630*/  IADD3 R0, R12, -0x23, RZ ;  /* 0xffffffdd0c007810 */ /* 0x004fc80007ffe0ff */
        /* <DEDUP_REMOVED lines=10> */
[----:B--2---:R-:W-:-:S04]  /*e6e0*/  IMAD.WIDE R20, R8, 0x4, R2 ;  /* 0x0000000408147825 */ /* 0x004fc800078e0202 */
[----:B---3--:R-:W-:Y:S01]  /*e6f0*/  IMAD.WIDE R18, R9, 0x4, R4 ;  /* 0x0000000409127825 */ /* 0x008fe200078e0204 */
        /* <DEDUP_REMOVED lines=35> */
[C---:B------:R-:W-:Y:S02]  /*e930*/  IADD3 R10, R12.reuse, -0x27, RZ ;  /* 0xffffffd90c0a7810 */ /* 0x040fe40007ffe0ff */
[----:B----4-:R-:W-:Y:S02]  /*e940*/  IADD3 R0, R12, -0x37, RZ ;  /* 0xffffffc90c007810 */ /* 0x010fe40007ffe0ff */
[----:B------:R2:W-:Y:S01]  /*e950*/  LDGSTS.E [R7+-0x79600], [R14.64], !P2 ;  /* 0x86a000000e077fae */ /* 0x0005e2000d121844 */
[----:B------:R-:W-:Y:S01]  /*e960*/  IMAD R9, R16, 0x22, RZ ;  /* 0x0000002210097824 */ /* 0x000fe200078e02ff */
[----:B------:R-:W-:Y:S02]  /*e970*/  ISETP.GE.U32.AND P2, PT, R0, 0x7fffff8a, PT ;  /* 0x7fffff8a0000780c */ /* 0x000fe40003f46070 */
[----:B------:R3:W-:Y:S01]  /*e980*/  STL.64 [R1+0x6c0], R20 ;  /* 0x0006c01401007387 */ /* 0x0007e20000100a00 */
[----:B------:R-:W-:Y:S01]  /*e990*/  IADD3 R0, R11, 0x100000, RZ ;  /* 0x001000000b007810 */ /* 0x000fe20007ffe0ff */
[----:B------:R-:W-:-:S02]  /*e9a0*/  IMAD.WIDE R22, R8, 0x4, R4 ;  /* 0x0000000408167825 */ /* 0x000fc400078e0204 */
[----:B------:R1:W-:Y:S01]  /*e9b0*/  STL.64 [R1+0x688], R18 ;  /* 0x0006881201007387 */ /* 0x0003e20000100a00 */
[----:B------:R-:W-:Y:S02]  /*e9c0*/  ISETP.GE.U32.AND P0, PT, R10, 0x7fffff9a, PT ;  /* 0x7fffff9a0a00780c */ /* 0x000fe40003f06070 */
[----:B------:R-:W-:Y:S01]  /*e9d0*/  IADD3 R10, R12, -0x2b, RZ ;  /* 0xffffffd50c0a7810 */ /* 0x000fe20007ffe0ff */
[----:B------:R2:W-:Y:S01]  /*e9e0*/  STL.64 [R1+0x680], R14 ;  /* 0x0006800e01007387 */ /* 0x0005e20000100a00 */
[----:B---3--:R-:W-:-:S03]  /*e9f0*/  IMAD.WIDE R20, R8, 0x4, R2 ;  /* 0x0000000408147825 */ /* 0x008fc600078e0202 */
[----:B------:R3:W-:Y:S01]  /*ea00*/  LDGSTS.E [R0+-0x78800], [R22.64], !P6 ;  /* 0x8780000016007fae */ /* 0x0007e2000f121844 */
[----:B-1----:R-:W-:Y:S01]  /*ea10*/  IMAD.WIDE R18, R9, 0x4, R4 ;  /* 0x0000000409127825 */ /* 0x002fe200078e0204 */
[----:B------:R-:W-:Y:S02]  /*ea20*/  IADD3 R8, R11, 0x100000, RZ ;  /* 0x001000000b087810 */ /* 0x000fe40007ffe0ff */
[----:B------:R1:W-:Y:S01]  /*ea30*/  LDGSTS.E [R6+-0x78600], [R20.64], !P6 ;  /* 0x87a0000014067fae */ /* 0x0003e2000f121844 */
[----:B--2---:R-:W-:Y:S01]  /*ea40*/  IMAD.WIDE R14, R9, 0x4, R2 ;  /* 0x00000004090e7825 */ /* 0x004fe200078e0202 */
[----:B------:R-:W-:Y:S02]  /*ea50*/  ISETP.GE.U32.AND P4, PT, R10, 0x7fffff96, PT ;  /* 0x7fffff960a00780c */ /* 0x000fe40003f86070 */
[----:B------:R2:W-:Y:S01]  /*ea60*/  LDGSTS.E [R7+-0x77800], [R18.64], !P5 ;  /* 0x8880000012077fae */ /* 0x0005e2000e921844 */
[----:B------:R-:W-:-:S03]  /*ea70*/  IADD3 R9, R12, -0x3f, RZ ;  /* 0xffffffc10c097810 */ /* 0x000fc60007ffe0ff */
[----:B------:R-:W-:Y:S04]  /*ea80*/  STL.64 [R1+0x648], R22 ;  /* 0x0006481601007387 */ /* 0x000fe80000100a00 */
[----:B------:R1:W-:Y:S01]  /*ea90*/  STL.64 [R1+0x640], R20 ;  /* 0x0006401401007387 */ /* 0x0003e20000100a00 */
[----:B--2---:R-:W-:-:S03]  /*eaa0*/  IMAD R7, R16, 0x26, RZ ;  /* 0x0000002610077824 */ /* 0x004fc600078e02ff */
[----:B------:R2:W-:Y:S01]  /*eab0*/  LDGSTS.E [R8+-0x77600], [R14.64], !P5 ;  /* 0x88a000000e087fae */ /* 0x0005e2000e921844 */
[----:B------:R-:W-:-:S03]  /*eac0*/  ISETP.GE.U32.AND P5, PT, R9, 0x7fffff82, PT ;  /* 0x7fffff820900780c */ /* 0x000fc60003fa6070 */
[----:B------:R4:W-:Y:S01]  /*ead0*/  STL.64 [R1+0x608], R18 ;  /* 0x0006081201007387 */ /* 0x0009e20000100a00 */
[----:B-1----:R-:W-:-:S03]  /*eae0*/  IMAD.WIDE R20, R7, 0x4, R4 ;  /* 0x0000000407147825 */ /* 0x002fc600078e0204 */
[----:B------:R1:W-:Y:S01]  /*eaf0*/  STL.64 [R1+0x600], R14 ;  /* 0x0006000e01007387 */ /* 0x0003e20000100a00 */
[----:B--2---:R-:W-:Y:S01]  /*eb00*/  IMAD R8, R16, 0x2a, RZ ;  /* 0x0000002a10087824 */ /* 0x004fe200078e02ff */
[----:B------:R-:W-:Y:S02]  /*eb10*/  IADD3 R10, R12, -0x33, RZ ;  /* 0xffffffcd0c0a7810 */ /* 0x000fe40007ffe0ff */
[----:B------:R2:W-:Y:S01]  /*eb20*/  STL.64 [R1+0x5c8], R20 ;  /* 0x0005c81401007387 */ /* 0x0005e20000100a00 */
[----:B----4-:R-:W-:Y:S01]  /*eb30*/  IMAD.WIDE R18, R7, 0x4, R2 ;  /* 0x0000000407127825 */ /* 0x010fe200078e0202 */
[----:B------:R-:W-:Y:S02]  /*eb40*/  IADD3 R7, R11, 0x100000, RZ ;  /* 0x001000000b077810 */ /* 0x000fe40007ffe0ff */
[----:B------:R2:W-:Y:S01]  /*eb50*/  LDGSTS.E [R0+-0x76800], [R20.64], !P0 ;  /* 0x8980000014007fae */ /* 0x0005e2000c121844 */
[----:B-1----:R-:W-:-:S04]  /*eb60*/  IMAD.WIDE R14, R8, 0x4, R4 ;  /* 0x00000004080e7825 */ /* 0x002fc800078e0204 */
[----:B------:R-:W-:Y:S01]  /*eb70*/  IMAD R9, R16, 0x2e, RZ ;  /* 0x0000002e10097824 */ /* 0x000fe200078e02ff */
[----:B------:R1:W-:Y:S01]  /*eb80*/  STL.64 [R1+0x5c0], R18 ;  /* 0x0005c01201007387 */ /* 0x0003e20000100a00 */
[----:B------:R-:W-:-:S03]  /*eb90*/  ISETP.GE.U32.AND P3, PT, R10, 0x7fffff8e, PT ;  /* 0x7fffff8e0a00780c */ /* 0x000fc60003f66070 */
[----:B------:R1:W-:Y:S01]  /*eba0*/  LDGSTS.E [R6+-0x76600], [R18.64], !P0 ;  /* 0x89a0000012067fae */ /* 0x0003e2000c121844 */
[----:B--2---:R-:W-:-:S03]  /*ebb0*/  IMAD.WIDE R20, R8, 0x4, R2 ;  /* 0x0000000408147825 */ /* 0x004fc600078e0202 */
[----:B------:R2:W-:Y:S04]  /*ebc0*/  STL.64 [R1+0x588], R14 ;  /* 0x0005880e01007387 */ /* 0x0005e80000100a00 */
[----:B------:R2:W-:Y:S01]  /*ebd0*/  LDGSTS.E [R7+-0x75800], [R14.64], !P4 ;  /* 0x8a8000000e077fae */ /* 0x0005e2000e121844 */
[----:B-1----:R-:W-:-:S03]  /*ebe0*/  IMAD.WIDE R18, R9, 0x4, R4 ;  /* 0x0000000409127825 */ /* 0x002fc600078e0204 */
[----:B------:R3:W-:Y:S01]  /*ebf0*/  LDGSTS.E [R0+-0x75600], [R20.64], !P4 ;  /* 0x8aa0000014007fae */ /* 0x0007e2000e121844 */
[----:B------:R-:W-:-:S03]  /*ec00*/  IMAD R8, R16, 0x32, RZ ;  /* 0x0000003210087824 */ /* 0x000fc600078e02ff */
[----:B------:R1:W-:Y:S01]  /*ec10*/  LDGSTS.E [R6+-0x74800], [R18.64], !P1 ;  /* 0x8b80000012067fae */ /* 0x0003e2000c921844 */
[----:B--2---:R-:W-:Y:S01]  /*ec20*/  IMAD.WIDE R14, R9, 0x4, R2 ;  /* 0x00000004090e7825 */ /* 0x004fe200078e0202 */
[----:B---3--:R-:W-:-:S04]  /*ec30*/  IADD3 R0, R12, -0xc, RZ ;  /* 0xfffffff40c007810 */ /* 0x008fc80007ffe0ff */
        /* <DEDUP_REMOVED lines=9> */
[----:B------:R2:W-:Y:S01]  /*ecd0*/  STL.64 [R1+0x540], R14 ;  /* 0x0005400e01007387 */ /* 0x0005e20000100a00 */
[----:B---3--:R-:W-:Y:S01]  /*ece0*/  IMAD.WIDE R20, R8, 0x4, R2 ;  /* 0x0000000408147825 */ /* 0x008fe200078e0202 */
[----:B------:R-:W-:Y:S02]  /*ecf0*/  IADD3 R8, R11, 0x100000, RZ ;  /* 0x001000000b087810 */ /* 0x000fe40007ffe0ff */
[----:B------:R3:W-:Y:S01]  /*ed00*/  LDGSTS.E [R0+-0x73800], [R22.64], !P3 ;  /* 0x8c80000016007fae */ /* 0x0007e2000d921844 */
[----:B-1----:R-:W-:-:S03]  /*ed10*/  IMAD.WIDE R18, R9, 0x4, R4 ;  /* 0x0000000409127825 */ /* 0x002fc600078e0204 */
[----:B------:R1:W-:Y:S01]  /*ed20*/  LDGSTS.E [R6+-0x73600], [R20.64], !P3 ;  /* 0x8ca0000014067fae */ /* 0x0003e2000d921844 */
[----:B--2---:R-:W-:-:S03]  /*ed30*/  IMAD.WIDE R14, R9, 0x4, R2 ;  /* 0x00000004090e7825 */ /* 0x004fc600078e0202 */
[----:B------:R2:W-:Y:S01]  /*ed40*/  LDGSTS.E [R7+-0x72800], [R18.64], !P2 ;  /* 0x8d80000012077fae */ /* 0x0005e2000d121844 */
[----:B------:R-:W-:-:S03]  /*ed50*/  IADD3 R10, R12, -0x4, RZ ;  /* 0xfffffffc0c0a7810 */ /* 0x000fc60007ffe0ff */
[----:B------:R4:W-:Y:S04]  /*ed60*/  LDGSTS.E [R8+-0x72600], [R14.64], !P2 ;  /* 0x8da000000e087fae */ /* 0x0009e8000d121844 */
[----:B------:R-:W-:Y:S01]  /*ed70*/  STL.64 [R1+0x508], R22 ;  /* 0x0005081601007387 */ /* 0x000fe20000100a00 */
[----:B--2---:R-:W-:-:S03]  /*ed80*/  IMAD R7, R16, 0x3a, RZ ;  /* 0x0000003a10077824 */ /* 0x004fc600078e02ff */
[----:B------:R1:W-:Y:S01]  /*ed90*/  STL.64 [R1+0x500], R20 ;  /* 0x0005001401007387 */ /* 0x0003e20000100a00 */
[----:B----4-:R-:W-:-:S03]  /*eda0*/  IMAD R8, R16, 0x3e, RZ ;  /* 0x0000003e10087824 */ /* 0x010fc600078e02ff */
[----:B------:R2:W-:Y:S01]  /*edb0*/  STL.64 [R1+0x4c8], R18 ;  /* 0x0004c81201007387 */ /* 0x0005e20000100a00 */
[----:B------:R-:W-:-:S03]  /*edc0*/  IADD3 R9, R12, -0x18, RZ ;  /* 0xffffffe80c097810 */ /* 0x000fc60007ffe0ff */
[----:B------:R4:W-:Y:S01]  /*edd0*/  STL.64 [R1+0x4c0], R14 ;  /* 0x0004c00e01007387 */ /* 0x0009e20000100a00 */
[----:B-1----:R-:W-:Y:S01]  /*ede0*/  IMAD.WIDE R20, R7, 0x4, R4 ;  /* 0x0000000407147825 */ /* 0x002fe200078e0204 */
[----:B------:R-:W-:-:S03]  /*edf0*/  ISETP.GE.U32.AND P0, PT, R10, 0x7fffffbd, PT ;  /* 0x7fffffbd0a00780c */ /* 0x000fc60003f06070 */
[----:B--2---:R-:W-:Y:S01]  /*ee00*/  IMAD.WIDE R18, R7, 0x4, R2 ;  /* 0x0000000407127825 */ /* 0x004fe200078e0202 */
[----:B------:R-:W-:-:S03]  /*ee10*/  IADD3 R7, R11, 0x100000, RZ ;  /* 0x001000000b077810 */ /* 0x000fc60007ffe0ff */
[C---:B----4-:R-:W-:Y:S01]  /*ee20*/  IMAD.WIDE R14, R8.reuse, 0x4, R4 ;  /* 0x00000004080e7825 */ /* 0x050fe200078e0204 */
[----:B------:R1:W-:Y:S04]  /*ee30*/  STL.64 [R1+0x488], R20 ;  /* 0x0004881401007387 */ /* 0x0003e80000100a00 */
[----:B------:R1:W-:Y:S01]  /*ee40*/  LDGSTS.E [R0+-0x71800], [R20.64], !P6 ;  /* 0x8e80000014007fae */ /* 0x0003e2000f121844 */
[----:B---3--:R-:W-:-:S03]  /*ee50*/  IMAD.WIDE R22, R8, 0x4, R2 ;  /* 0x0000000408167825 */ /* 0x008fc600078e0202 */
[----:B------:R2:W-:Y:S04]  /*ee60*/  STL.64 [R1+0x480], R18 ;  /* 0x0004801201007387 */ /* 0x0005e80000100a00 */
[----:B------:R2:W-:Y:S01]  /*ee70*/  LDGSTS.E [R6+-0x71600], [R18.64], !P6 ;  /* 0x8ea0000012067fae */ /* 0x0005e2000f121844 */
[----:B------:R-:W-:Y:S01]  /*ee80*/  ISETP.GE.U32.AND P6, PT, R9, 0x7fffffa9, PT ;  /* 0x7fffffa90900780c */ /* 0x000fe20003fc6070 */
[----:B------:R-:W-:Y:S02]  /*ee90*/  IMAD R9, R16, 0x3, RZ ;  /* 0x0000000310097824 */ /* 0x000fe400078e02ff */
[----:B------:R3:W-:Y:S04]  /*eea0*/  STL.64 [R1+0x448], R14 ;  /* 0x0004480e01007387 */ /* 0x0007e80000100a00 */
[----:B------:R3:W-:Y:S01]  /*eeb0*/  LDGSTS.E [R7+-0x70800], [R14.64], !P5 ;  /* 0x8f8000000e077fae */ /* 0x0007e2000e921844 */
[----:B------:R-:W-:Y:S01]  /*eec0*/  IADD3 R10, R12, -0x8, RZ ;  /* 0xfffffff80c0a7810 */ /* 0x000fe20007ffe0ff */
[----:B-1----:R-:W-:-:S02]  /*eed0*/  IMAD.WIDE R20, R9, 0x4, R4 ;  /* 0x0000000409147825 */ /* 0x002fc400078e0204 */
[----:B------:R1:W-:Y:S02]  /*eee0*/  LDGSTS.E [R0+-0x70600], [R22.64], !P5 ;  /* 0x8fa0000016007fae */ /* 0x0003e4000e921844 */
[----:B--2---:R-:W-:Y:S01]  /*eef0*/  IMAD.WIDE R18, R9, 0x4, R2 ;  /* 0x0000000409127825 */ /* 0x004fe200078e0202 */
[----:B---3--:R-:W-:-:S04]  /*ef00*/  LOP3.LUT R14, R13, 0x60, RZ, 0x3c, !PT ;  /* 0x000000600d0e7812 */ /* 0x008fc800078e3cff */
[C---:B------:R-:W-:Y:S02]  /*ef10*/  IADD3 R6, R14.reuse, 0x100000, RZ ;  /* 0x001000000e067810 */ /* 0x040fe40007ffe0ff */
[----:B------:R-:W-:Y:S02]  /*ef20*/  IADD3 R7, R14, 0x100000, RZ ;  /* 0x001000000e077810 */ /* 0x000fe40007ffe0ff */
[----:B-1----:R-:W-:Y:S01]  /*ef30*/  IADD3 R0, R12, -0x20, RZ ;  /* 0xffffffe00c007810 */ /* 0x002fe20007ffe0ff */
[----:B------:R1:W-:Y:S01]  /*ef40*/  LDGSTS.E [R6+-0x7f400], [R20.64], !P0 ;  /* 0x80c0000014067fae */ /* 0x0003e2000c121844 */
[----:B------:R-:W-:-:S03]  /*ef50*/  ISETP.GE.U32.AND P4, PT, R10, 0x7fffffb9, PT ;  /* 0x7fffffb90a00780c */ /* 0x000fc60003f86070 */
[----:B------:R2:W-:Y:S01]  /*ef60*/  LDGSTS.E [R7+-0x7f200], [R18.64], !P0 ;  /* 0x80e0000012077fae */ /* 0x0005e2000c121844 */
[----:B------:R-:W-:Y:S01]  /*ef70*/  ISETP.GE.U32.AND P0, PT, R0, 0x7fffffa1, PT ;  /* 0x7fffffa10000780c */ /* 0x000fe20003f06070 */
[C---:B------:R-:W-:Y:S02]  /*ef80*/  IMAD R0, R16.reuse, 0x7, RZ ;  /* 0x0000000710007824 */ /* 0x040fe400078e02ff */
[----:B------:R-:W-:Y:S01]  /*ef90*/  IMAD R9, R16, 0xb, RZ ;  /* 0x0000000b10097824 */ /* 0x000fe200078e02ff */
[----:B------:R3:W-:Y:S01]  /*efa0*/  STL.64 [R1+0x440], R22 ;  /* 0x0004401601007387 */ /* 0x0007e20000100a00 */
[----:B------:R-:W-:Y:S01]  /*efb0*/  IADD3 R8, R14, 0x100000, RZ ;  /* 0x001000000e087810 */ /* 0x000fe20007ffe0ff */
[----:B------:R-:W-:Y:S01]  /*efc0*/  IMAD.WIDE R24, R0, 0x4, R4 ;  /* 0x0000000400187825 */ /* 0x000fe200078e0204 */
[----:B------:R-:W-:Y:S01]  /*efd0*/  IADD3 R10, R12, -0x10, RZ ;  /* 0xfffffff00c0a7810 */ /* 0x000fe20007ffe0ff */
[----:B------:R1:W-:Y:S04]  /*efe0*/  STL.64 [R1+0x7f8], R20 ;  /* 0x0007f81401007387 */ /* 0x0003e80000100a00 */
[----:B------:R2:W-:Y:S01]  /*eff0*/  STL.64 [R1+0x7f0], R18 ;  /* 0x0007f01201007387 */ /* 0x0005e20000100a00 */
[----:B---3--:R-:W-:Y:S01]  /*f000*/  IMAD.WIDE R22, R0, 0x4, R2 ;  /* 0x0000000400167825 */ /* 0x008fe200078e0202 */
[----:B------:R-:W-:-:S02]  /*f010*/  IADD3 R0, R14, 0x100000, RZ ;  /* 0x001000000e007810 */ /* 0x000fc40007ffe0ff */
[----:B------:R3:W-:Y:S01]  /*f020*/  LDGSTS.E [R8+-0x7e400], [R24.64], !P4 ;  /* 0x81c0000018087fae */ /* 0x0007e2000e121844 */
[C---:B-1----:R-:W-:Y:S01]  /*f030*/  IMAD.WIDE R20, R9.reuse, 0x4, R4 ;  /* 0x0000000409147825 */ /* 0x042fe200078e0204 */
[----:B------:R-:W-:Y:S02]  /*f040*/  ISETP.GE.U32.AND P3, PT, R10, 0x7fffffb1, PT ;  /* 0x7fffffb10a00780c */ /* 0x000fe40003f66070 */
[----:B------:R1:W-:Y:S01]  /*f050*/  LDGSTS.E [R7+-0x7e200], [R22.64], !P4 ;  /* 0x81e0000016077fae */ /* 0x0003e2000e121844 */
[----:B--2---:R-:W-:Y:S01]  /*f060*/  IMAD.WIDE R18, R9, 0x4, R2 ;  /* 0x0000000409127825 */ /* 0x004fe200078e0202 */
[----:B------:R-:W-:Y:S02]  /*f070*/  IADD3 R10, R12, -0x14, RZ ;  /* 0xffffffec0c0a7810 */ /* 0x000fe40007ffe0ff */
[----:B------:R2:W-:Y:S04]  /*f080*/  LDGSTS.E [R6+-0x7d400], [R20.64], !P1 ;  /* 0x82c0000014067fae */ /* 0x0005e8000c921844 */
[----:B------:R4:W-:Y:S01]  /*f090*/  LDGSTS.E [R0+-0x7d200], [R18.64], !P1 ;  /* 0x82e0000012007fae */ /* 0x0009e2000c921844 */
[----:B------:R-:W-:-:S03]  /*f0a0*/  ISETP.GE.U32.AND P2, PT, R10, 0x7fffffad, PT ;  /* 0x7fffffad0a00780c */ /* 0x000fc60003f46070 */
[----:B------:R-:W-:Y:S04]  /*f0b0*/  STL.64 [R1+0x7b8], R24 ;  /* 0x0007b81801007387 */ /* 0x000fe80000100a00 */
[----:B------:R1:W-:Y:S01]  /*f0c0*/  STL.64 [R1+0x7b0], R22 ;  /* 0x0007b01601007387 */ /* 0x0003e20000100a00 */
[----:B----4-:R-:W-:-:S03]  /*f0d0*/  IMAD R0, R16, 0xf, RZ ;  /* 0x0000000f10007824 */ /* 0x010fc600078e02ff */
[----:B------:R2:W-:Y:S01]  /*f0e0*/  STL.64 [R1+0x778], R20 ;  /* 0x0007781401007387 */ /* 0x0005e20000100a00 */
[----:B---3--:R-:W-:Y:S01]  /*f0f0*/  IMAD R8, R16, 0x13, RZ ;  /* 0x0000001310087824 */ /* 0x008fe200078e02ff */
[----:B------:R-:W-:Y:S01]  /*f100*/  IADD3 R9, R12, -0x2c, RZ ;  /* 0xffffffd40c097810 */ /* 0x000fe20007ffe0ff */
[----:B-1----:R-:W-:-:S04]  /*f110*/  IMAD.WIDE R22, R0, 0x4, R4 ;  /* 0x0000000400167825 */ /* 0x002fc800078e0204 */
[----:B--2---:R-:W-:Y:S01]  /*f120*/  IMAD.WIDE R20, R0, 0x4, R2 ;  /* 0x0000000400147825 */ /* 0x004fe200078e0202 */
[----:B------:R1:W-:Y:S01]  /*f130*/  LDGSTS.E [R7+-0x7c400], [R22.64], !P3 ;  /* 0x83c0000016077fae */ /* 0x0003e2000d921844 */
[----:B------:R-:W-:Y:S02]  /*f140*/  IADD3 R10, R12, -0x1c, RZ ;  /* 0xffffffe40c0a7810 */ /* 0x000fe40007ffe0ff */
[----:B------:R-:W-:Y:S01]  /*f150*/  IADD3 R0, R14, 0x100000, RZ ;  /* 0x001000000e007810 */ /* 0x000fe20007ffe0ff */
[----:B------:R2:W-:Y:S04]  /*f160*/  STL.64 [R1+0x770], R18 ;  /* 0x0007701201007387 */ /* 0x0005e80000100a00 */
[----:B------:R3:W-:Y:S01]  /*f170*/  LDGSTS.E [R6+-0x7c200], [R20.64], !P3 ;  /* 0x83e0000014067fae */ /* 0x0007e2000d921844 */
[----:B------:R-:W-:Y:S01]  /*f180*/  ISETP.GE.U32.AND P3, PT, R9, 0x7fffff95, PT ;  /* 0x7fffff950900780c */ /* 0x000fe20003f66070 */
[----:B------:R-:W-:Y:S01]  /*f190*/  IMAD R9, R16, 0x17, RZ ;  /* 0x0000001710097824 */ /* 0x000fe200078e02ff */
[----:B------:R-:W-:Y:S01]  /*f1a0*/  ISETP.GE.U32.AND P5, PT, R10, 0x7fffffa5, PT ;  /* 0x7fffffa50a00780c */ /* 0x000fe20003fa6070 */
[----:B------:R1:W-:Y:S01]  /*f1b0*/  STL.64 [R1+0x738], R22 ;  /* 0x0007381601007387 */ /* 0x0003e20000100a00 */
[----:B--2---:R-:W-:Y:S01]  /*f1c0*/  IMAD.WIDE R18, R8, 0x4, R4 ;  /* 0x0000000408127825 */ /* 0x004fe200078e0204 */
[----:B------:R-:W-:-:S02]  /*f1d0*/  IADD3 R10, R12, -0x24, RZ ;  /* 0xffffffdc0c0a7810 */ /* 0x000fc40007ffe0ff */
[----:B------:R3:W-:Y:S04]  /*f1e0*/  STL.64 [R1+0x730], R20 ;  /* 0x0007301401007387 */ /* 0x0007e80000100a00 */
[----:B------:R2:W-:Y:S01]  /*f1f0*/  STL.64 [R1+0x6f8], R18 ;  /* 0x0006f81201007387 */ /* 0x0005e20000100a00 */
[----:B-1----:R-:W-:-:S03]  /*f200*/  IMAD.WIDE R22, R8, 0x4, R2 ;  /* 0x0000000408167825 */ /* 0x002fc600078e0202 */
[----:B------:R2:W-:Y:S01]  /*f210*/  LDGSTS.E [R0+-0x7b400], [R18.64], !P2 ;  /* 0x84c0000012007fae */ /* 0x0005e2000d121844 */
[----:B------:R-:W-:Y:S01]  /*f220*/  ISETP.GE.U32.AND P4, PT, R10, 0x7fffff9d, PT ;  /* 0x7fffff9d0a00780c */ /* 0x000fe20003f86070 */
[C---:B---3--:R-:W-:Y:S01]  /*f230*/  IMAD.WIDE R20, R9.reuse, 0x4, R4 ;  /* 0x0000000409147825 */ /* 0x048fe200078e0204 */
[----:B------:R-:W-:Y:S01]  /*f240*/  IADD3 R10, R12, -0x28, RZ ;  /* 0xffffffd80c0a7810 */ /* 0x000fe20007ffe0ff */
[----:B------:R1:W-:Y:S04]  /*f250*/  LDGSTS.E [R7+-0x7b200], [R22.64], !P2 ;  /* 0x84e0000016077fae */ /* 0x0003e8000d121844 */
[----:B------:R3:W-:Y:S01]  /*f260*/  LDGSTS.E [R6+-0x7a400], [R20.64], !P6 ;  /* 0x85c0000014067fae */ /* 0x0007e2000f121844 */
[----:B--2---:R-:W-:Y:S01]  /*f270*/  IMAD.WIDE R18, R9, 0x4, R2 ;  /* 0x0000000409127825 */ /* 0x004fe200078e0202 */
[----:B------:R-:W-:-:S04]  /*f280*/  ISETP.GE.U32.AND P1, PT, R10, 0x7fffff99, PT ;  /* 0x7fffff990a00780c */ /* 0x000fc80003f26070 */
[----:B------:R2:W-:Y:S01]  /*f290*/  LDGSTS.E [R0+-0x7a200], [R18.64], !P6 ;  /* 0x85e0000012007fae */ /* 0x0005e2000f121844 */
[C---:B-1----:R-:W-:Y:S02]  /*f2a0*/  IADD3 R7, R12.reuse, -0x34, RZ ;  /* 0xffffffcc0c077810 */ /* 0x042fe40007ffe0ff */
[----:B------:R-:W-:Y:S01]  /*f2b0*/  IADD3 R10, R12, -0x30, RZ ;  /* 0xffffffd00c0a7810 */ /* 0x000fe20007ffe0ff */
[----:B------:R1:W-:Y:S01]  /*f2c0*/  STL.64 [R1+0x6f0], R22 ;  /* 0x0006f01601007387 */ /* 0x0003e20000100a00 */
[----:B------:R-:W-:Y:S01]  /*f2d0*/  ISETP.GE.U32.AND P6, PT, R7, 0x7fffff8d, PT ;  /* 0x7fffff8d0700780c */ /* 0x000fe20003fc6070 */
[----:B------:R-:W-:Y:S01]  /*f2e0*/  IMAD R9, R16, 0x1f, RZ ;  /* 0x0000001f10097824 */ /* 0x000fe200078e02ff */
[----:B------:R-:W-:Y:S01]  /*f2f0*/  IADD3 R8, R14, 0x100000, RZ ;  /* 0x001000000e087810 */ /* 0x000fe20007ffe0ff */
[----:B------:R-:W4:Y:S01]  /*f300*/  S2R R13, SR_TID.X ;  /* 0x00000000000d7919 */ /* 0x000f220000002100 */
[----:B--2---:R-:W-:Y:S01]  /*f310*/  IMAD R0, R16, 0x1b, RZ ;  /* 0x0000001b10007824 */ /* 0x004fe200078e02ff */
[----:B------:R-:W-:-:S03]  /*f320*/  IADD3 R7, R14, 0x100000, RZ ;  /* 0x001000000e077810 */ /* 0x000fc60007ffe0ff */
[----:B------:R-:W-:Y:S01]  /*f330*/  IMAD.WIDE R24, R0, 0x4, R4 ;  /* 0x0000000400187825 */ /* 0x000fe200078e0204 */
[----:B------:R-:W-:Y:S01]  /*f340*/  ISETP.GE.U32.AND P2, PT, R10, 0x7fffff91, PT ;  /* 0x7fffff910a00780c */ /* 0x000fe20003f46070 */
[----:B------:R3:W-:Y:S02]  /*f350*/  STL.64 [R1+0x6b8], R20 ;  /* 0x0006b81401007387 */ /* 0x0007e40000100a00 */
[----:B-1----:R-:W-:Y:S01]  /*f360*/  IMAD.WIDE R22, R0, 0x4, R2 ;  /* 0x0000000400167825 */ /* 0x002fe200078e0202 */
[----:B------:R-:W-:Y:S01]  /*f370*/  IADD3 R10, R12, -0x38, RZ ;  /* 0xffffffc80c0a7810 */ /* 0x000fe20007ffe0ff */
[----:B------:R1:W-:Y:S01]  /*f380*/  STL.64 [R1+0x6b0], R18 ;  /* 0x0006b01201007387 */ /* 0x0003e20000100a00 */
[----:B------:R-:W-:-:S03]  /*f390*/  IADD3 R0, R14, 0x100000, RZ ;  /* 0x001000000e007810 */ /* 0x000fc60007ffe0ff */
[----:B------:R2:W-:Y:S01]  /*f3a0*/  LDGSTS.E [R8+-0x79400], [R24.64], !P5 ;  /* 0x86c0000018087fae */ /* 0x0005e2000e921844 */
[----:B---3--:R-:W-:-:S03]  /*f3b0*/  IMAD.WIDE R20, R9, 0x4, R4 ;  /* 0x0000000409147825 */ /* 0x008fc600078e0204 */
[----:B------:R3:W-:Y:S01]  /*f3c0*/  LDGSTS.E [R7+-0x79200], [R22.64], !P5 ;  /* 0x86e0000016077fae */ /* 0x0007e2000e921844 */
[----:B------:R-:W-:Y:S01]  /*f3d0*/  ISETP.GE.U32.AND P5, PT, R10, 0x7fffff89, PT ;  /* 0x7fffff890a00780c */ /* 0x000fe20003fa6070 */
[----:B-1----:R-:W-:Y:S02]  /*f3e0*/  IMAD.WIDE R18, R9, 0x4, R2 ;  /* 0x0000000409127825 */ /* 0x002fe400078e0202 */
[----:B------:R2:W-:Y:S02]  /*f3f0*/  STL.64 [R1+0x678], R24 ;  /* 0x0006781801007387 */ /* 0x0005e40000100a00 */
[C---:B------:R-:W-:Y:S02]  /*f400*/  IMAD R9, R16.reuse, 0x23, RZ ;  /* 0x0000002310097824 */ /* 0x040fe400078e02ff */
[----:B------:R1:W-:Y:S01]  /*f410*/  LDGSTS.E [R6+-0x78400], [R20.64], !P0 ;  /* 0x87c0000014067fae */ /* 0x0003e2000c121844 */
[----:B------:R-:W-:-:S03]  /*f420*/  IMAD R10, R16, 0x27, RZ ;  /* 0x00000027100a7824 */ /* 0x000fc600078e02ff */
[----:B------:R3:W-:Y:S01]  /*f430*/  STL.64 [R1+0x670], R22 ;  /* 0x0006701601007387 */ /* 0x0007e20000100a00 */
[----:B--2---:R-:W-:-:S03]  /*f440*/  IMAD.WIDE R24, R9, 0x4, R4 ;  /* 0x0000000409187825 */ /* 0x004fc600078e0204 */
[----:B------:R1:W-:Y:S04]  /*f450*/  STL.64 [R1+0x638], R20 ;  /* 0x0006381401007387 */ /* 0x0003e80000100a00 */
[----:B------:R2:W-:Y:S01]  /*f460*/  STL.64 [R1+0x630], R18 ;  /* 0x0006301201007387 */ /* 0x0005e20000100a00 */
[----:B---3--:R-:W-:-:S03]  /*f470*/  IMAD.WIDE R22, R9, 0x4, R2 ;  /* 0x0000000409167825 */ /* 0x008fc600078e0202 */
[----:B------:R2:W-:Y:S01]  /*f480*/  LDGSTS.E [R0+-0x78200], [R18.64], !P0 ;  /* 0x87e0000012007fae */ /* 0x0005e2000c121844 */
[----:B------:R-:W-:Y:S02]  /*f490*/  IMAD R9, R16, 0x2b, RZ ;  /* 0x0000002b10097824 */ /* 0x000fe400078e02ff */
[C---:B-1----:R-:W-:Y:S01]  /*f4a0*/  IMAD.WIDE R20, R10.reuse, 0x4, R4 ;  /* 0x000000040a147825 */ /* 0x042fe200078e0204 */
[----:B------:R1:W-:Y:S04]  /*f4b0*/  STL.64 [R1+0x5f8], R24 ;  /* 0x0005f81801007387 */ /* 0x0003e80000100a00 */
[----:B------:R1:W-:Y:S01]  /*f4c0*/  LDGSTS.E [R8+-0x77400], [R24.64], !P4 ;  /* 0x88c0000018087fae */ /* 0x0003e2000e121844 */
[----:B--2---:R-:W-:-:S03]  /*f4d0*/  IMAD.WIDE R18, R10, 0x4, R2 ;  /* 0x000000040a127825 */ /* 0x004fc600078e0202 */
[----:B------:R2:W-:Y:S01]  /*f4e0*/  STL.64 [R1+0x5f0], R22 ;  /* 0x0005f01601007387 */ /* 0x0005e20000100a00 */
[----:B------:R-:W-:-:S03]  /*f4f0*/  IMAD R10, R16, 0x2f, RZ ;  /* 0x0000002f100a7824 */ /* 0x000fc600078e02ff */
[----:B------:R2:W-:Y:S01]  /*f500*/  LDGSTS.E [R7+-0x77200], [R22.64], !P4 ;  /* 0x88e0000016077fae */ /* 0x0005e2000e121844 */
[----:B-1----:R-:W-:-:S03]  /*f510*/  IMAD.WIDE R24, R9, 0x4, R4 ;  /* 0x0000000409187825 */ /* 0x002fc600078e0204 */
[----:B------:R1:W-:Y:S01]  /*f520*/  STL.64 [R1+0x5b8], R20 ;  /* 0x0005b81401007387 */ /* 0x0003e20000100a00 */
[----:B------:R-:W-:-:S03]  /*f530*/  IADD3 R11, R12, -0x3c, RZ ;  /* 0xffffffc40c0b7810 */ /* 0x000fc60007ffe0ff */
[----:B------:R1:W-:Y:S01]  /*f540*/  LDGSTS.E [R6+-0x76400], [R20.64], !P1 ;  /* 0x89c0000014067fae */ /* 0x0003e2000c921844 */
[----:B--2---:R-:W-:-:S03]  /*f550*/  IMAD.WIDE R22, R9, 0x4, R2 ;  /* 0x0000000409167825 */ /* 0x004fc600078e0202 */
[----:B------:R2:W-:Y:S04]  /*f560*/  STL.64 [R1+0x5b0], R18 ;  /* 0x0005b01201007387 */ /* 0x0005e80000100a00 */
[----:B------:R2:W-:Y:S01]  /*f570*/  LDGSTS.E [R0+-0x76200], [R18.64], !P1 ;  /* 0x89e0000012007fae */ /* 0x0005e2000c921844 */
[----:B-1----:R-:W-:-:S03]  /*f580*/  IMAD.WIDE R20, R10, 0x4, R4 ;  /* 0x000000040a147825 */ /* 0x002fc600078e0204 */
[----:B------:R-:W-:Y:S01]  /*f590*/  STL.64 [R1+0x578], R24 ;  /* 0x0005781801007387 */ /* 0x000fe20000100a00 */
[----:B------:R-:W-:-:S03]  /*f5a0*/  ISETP.GE.U32.AND P0, PT, R11, 0x7fffff85, PT ;  /* 0x7fffff850b00780c */ /* 0x000fc60003f06070 */
[----:B------:R1:W-:Y:S01]  /*f5b0*/  STL.64 [R1+0x570], R22 ;  /* 0x0005701601007387 */ /* 0x0003e20000100a00 */
[----:B--2---:R-:W-:-:S03]  /*f5c0*/  IMAD.WIDE R18, R10, 0x4, R2 ;  /* 0x000000040a127825 */ /* 0x004fc600078e0202 */
[----:B------:R2:W-:Y:S01]  /*f5d0*/  STL.64 [R1+0x538], R20 ;  /* 0x0005381401007387 */ /* 0x0005e20000100a00 */
[----:B----4-:R-:W-:Y:S02]  /*f5e0*/  LOP3.LUT R15, R13, 0x3f, RZ, 0xc0, !PT ;  /* 0x0000003f0d0f7812 */ /* 0x010fe400078ec0ff */
[C---:B------:R-:W-:Y:S01]  /*f5f0*/  IADD3 R11, R12.reuse, -0x40, RZ ;  /* 0xffffffc00c0b7810 */ /* 0x040fe20007ffe0ff */
[----:B------:R3:W-:Y:S01]  /*f600*/  STL.64 [R1+0x530], R18 ;  /* 0x0005301201007387 */ /* 0x0007e20000100a00 */
[----:B------:R-:W-:-:S03]  /*f610*/  IADD3 R9, R12, -0x80, RZ ;  /* 0xffffff800c097810 */ /* 0x000fc60007ffe0ff */
[----:B------:R-:W4:Y:S04]  /*f620*/  LDL.LU R13, [R1+0xc4] ;  /* 0x0000c400010d7983 */ /* 0x000f280000300800 */
[----:B------:R-:W4:Y:S01]  /*f630*/  LDL.LU R12, [R1+0xc0] ;  /* 0x0000c000010c7983 */ /* 0x000f220000300800 */
[----:B------:R-:W-:-:S03]  /*f640*/  IMAD R10, R16, 0x37, RZ ;  /* 0x00000037100a7824 */ /* 0x000fc600078e02ff */
[----:B------:R1:W-:Y:S04]  /*f650*/  LDGSTS.E [R8+-0x75400], [R24.64], !P3 ;  /* 0x8ac0000018087fae */ /* 0x0003e8000d921844 */
[----:B------:R2:W-:Y:S04]  /*f660*/  LDGSTS.E [R7+-0x75200], [R22.64], !P3 ;  /* 0x8ae0000016077fae */ /* 0x0005e8000d921844 */
[----:B------:R3:W-:Y:S01]  /*f670*/  LDGSTS.E [R6+-0x74400], [R20.64], !P2 ;  /* 0x8bc0000014067fae */ /* 0x0007e2000d121844 */
[----:B-1----:R-:W-:-:S03]  /*f680*/  IMAD R8, R16, 0x33, RZ ;  /* 0x0000003310087824 */ /* 0x002fc600078e02ff */
[----:B------:R1:W-:Y:S01]  /*f690*/  LDGSTS.E [R0+-0x74200], [R18.64], !P2 ;  /* 0x8be0000012007fae */ /* 0x0003e2000d121844 */
[----:B--2---:R-:W-:-:S04]  /*f6a0*/  IMAD.WIDE R22, R8, 0x4, R4 ;  /* 0x0000000408167825 */ /* 0x004fc800078e0204 */
[----:B---3--:R-:W-:Y:S01]  /*f6b0*/  IMAD.WIDE R20, R8, 0x4, R2 ;  /* 0x0000000408147825 */ /* 0x008fe200078e0202 */
[C---:B------:R-:W-:Y:S01]  /*f6c0*/  ISETP.GE.AND P1, PT, R15.reuse, R11, PT ;  /* 0x0000000b0f00720c */ /* 0x040fe20003f26270 */
[----:B------:R4:W-:Y:S02]  /*f6d0*/  LDGSTS.E [R7+-0x73400], [R22.64], !P6 ;  /* 0x8cc0000016077fae */ /* 0x0009e4000f121844 */
[----:B------:R-:W-:Y:S02]  /*f6e0*/  IMAD R8, R16, 0x3b, RZ ;  /* 0x0000003b10087824 */ /* 0x000fe400078e02ff */
[C---:B-1----:R-:W-:Y:S01]  /*f6f0*/  IMAD.WIDE R18, R10.reuse, 0x4, R4 ;  /* 0x000000040a127825 */ /* 0x042fe200078e0204 */
[----:B------:R-:W-:Y:S01]  /*f700*/  STL.64 [R1+0x4f8], R22 ;  /* 0x0004f81601007387 */ /* 0x000fe20000100a00 */
[----:B------:R-:W-:Y:S02]  /*f710*/  ISETP.GE.AND P2, PT, R15, R9, PT ;  /* 0x000000090f00720c */ /* 0x000fe40003f46270 */
[----:B------:R-:W-:Y:S01]  /*f720*/  IMAD.WIDE R16, R10, 0x4, R2 ;  /* 0x000000040a107825 */ /* 0x000fe200078e0202 */
[----:B------:R-:W-:Y:S01]  /*f730*/  ISETP.GE.U32.AND P4, PT, R11, 0x7fffff81, PT ;  /* 0x7fffff810b00780c */ /* 0x000fe20003f86070 */
[----:B------:R-:W-:Y:S02]  /*f740*/  STL.64 [R1+0x4f0], R20 ;  /* 0x0004f01401007387 */ /* 0x000fe40000100a00 */
[----:B------:R-:W-:-:S02]  /*f750*/  IMAD R248, R15, c[0x0][0x18c], RZ ;  /* 0x000063000ff87a24 */ /* 0x000fc400078e02ff */
[C---:B------:R-:W-:Y:S01]  /*f760*/  IMAD.WIDE R14, R8.reuse, 0x4, R4 ;  /* 0x00000004080e7825 */ /* 0x040fe200078e0204 */
[----:B------:R-:W-:Y:S03]  /*f770*/  STL.64 [R1+0x4b8], R18 ;  /* 0x0004b81201007387 */ /* 0x000fe60000100a00 */
[----:B------:R-:W-:Y:S01]  /*f780*/  IMAD.WIDE R10, R8, 0x4, R2 ;  /* 0x00000004080a7825 */ /* 0x000fe200078e0202 */
[----:B------:R-:W-:Y:S04]  /*f790*/  STL.64 [R1+0x4b0], R16 ;  /* 0x0004b01001007387 */ /* 0x000fe80000100a00 */
[----:B------:R-:W-:Y:S04]  /*f7a0*/  STL.64 [R1+0x2588], R4 ;  /* 0x0025880401007387 */ /* 0x000fe80000100a00 */
[----:B------:R1:W-:Y:S04]  /*f7b0*/  STL.64 [R1+0x2590], R2 ;  /* 0x0025900201007387 */ /* 0x0003e80000100a00 */
[----:B------:R2:W-:Y:S04]  /*f7c0*/  STL.64 [R1+0x478], R14 ;  /* 0x0004780e01007387 */ /* 0x0005e80000100a00 */
[----:B------:R3:W-:Y:S04]  /*f7d0*/  STL.64 [R1+0x470], R10 ;  /* 0x0004700a01007387 */ /* 0x0007e80000100a00 */
[----:B------:R-:W3:Y:S04]  /*f7e0*/  LDL.LU R181, [R1+0xbc] ;  /* 0x0000bc0001b57983 */ /* 0x000ee80000300800 */
[----:B------:R-:W3:Y:S04]  /*f7f0*/  LDL.LU R179, [R1+0xb8] ;  /* 0x0000b80001b37983 */ /* 0x000ee80000300800 */
[----:B------:R-:W3:Y:S04]  /*f800*/  LDL.LU R177, [R1+0xb4] ;  /* 0x0000b40001b17983 */ /* 0x000ee80000300800 */
[----:B------:R1:W-:Y:S04]  /*f810*/  LDGSTS.E [R6+-0x73200], [R20.64], !P6 ;  /* 0x8ce0000014067fae */ /* 0x0003e8000f121844 */
[----:B------:R1:W-:Y:S04]  /*f820*/  LDGSTS.E [R0+-0x72400], [R18.64], !P5 ;  /* 0x8dc0000012007fae */ /* 0x0003e8000e921844 */
[----:B------:R2:W-:Y:S04]  /*f830*/  LDGSTS.E [R0+-0x72200], [R16.64], !P5 ;  /* 0x8de0000010007fae */ /* 0x0005e8000e921844 */
[----:B------:R4:W-:Y:S01]  /*f840*/  LDGSTS.E [R7+-0x71400], [R14.64], !P0 ;  /* 0x8ec000000e077fae */ /* 0x0009e2000c121844 */
[----:B------:R-:W-:Y:S01]  /*f850*/  ISETP.GE.U32.AND P3, PT, R9, 0x7fffff41, PT ;  /* 0x7fffff410900780c */ /* 0x000fe20003f66070 */
[----:B------:R-:W-:-:S02]  /*f860*/  IMAD.MOV.U32 R9, RZ, RZ, 0x3f ;  /* 0x0000003fff097424 */ /* 0x000fc400078e00ff */
[----:B------:R-:W-:Y:S01]  /*f870*/  IMAD.MOV.U32 R195, RZ, RZ, R40 ;  /* 0x000000ffffc37224 */ /* 0x000fe200078e0028 */
[----:B------:R2:W-:Y:S02]  /*f880*/  LDGSTS.E [R6+-0x71200], [R10.64], !P0 ;  /* 0x8ee000000a067fae */ /* 0x0005e4000c121844 */
[----:B-1----:R-:W-:Y:S01]  /*f890*/  IADD3 R2, R9, c[0x0][0x180], RZ ;  /* 0x0000600009027a10 */ /* 0x002fe20007ffe0ff */
[----:B------:R-:W-:Y:S02]  /*f8a0*/  IMAD.MOV.U32 R201, RZ, RZ, R42 ;  /* 0x000000ffffc97224 */ /* 0x000fe400078e002a */
[----:B------:R-:W-:Y:S02]  /*f8b0*/  IMAD.MOV.U32 R205, RZ, RZ, R44 ;  /* 0x000000ffffcd7224 */ /* 0x000fe400078e002c */
[----:B------:R-:W-:Y:S02]  /*f8c0*/  IMAD.MOV.U32 R209, RZ, RZ, R45 ;  /* 0x000000ffffd17224 */ /* 0x000fe400078e002d */
[----:B------:R-:W-:-:S02]  /*f8d0*/  IMAD.MOV.U32 R197, RZ, RZ, R46 ;  /* 0x000000ffffc57224 */ /* 0x000fc400078e002e */
[----:B------:R-:W-:Y:S02]  /*f8e0*/  IMAD.MOV.U32 R193, RZ, RZ, R47 ;  /* 0x000000ffffc17224 */ /* 0x000fe400078e002f */
[----:B------:R-:W-:Y:S02]  /*f8f0*/  IMAD.MOV.U32 R183, RZ, RZ, R48 ;  /* 0x000000ffffb77224 */ /* 0x000fe400078e0030 */
[----:B------:R-:W-:Y:S02]  /*f900*/  IMAD.MOV.U32 R187, RZ, RZ, R49 ;  /* 0x000000ffffbb7224 */ /* 0x000fe400078e0031 */
[----:B------:R-:W-:Y:S02]  /*f910*/  IMAD.MOV.U32 R203, RZ, RZ, R143 ;  /* 0x000000ffffcb7224 */ /* 0x000fe400078e008f */
[----:B------:R-:W-:Y:S02]  /*f920*/  IMAD.MOV.U32 R207, RZ, RZ, R144 ;  /* 0x000000ffffcf7224 */ /* 0x000fe400078e0090 */
[----:B------:R-:W-:-:S02]  /*f930*/  IMAD.MOV.U32 R182, RZ, RZ, R146 ;  /* 0x000000ffffb67224 */ /* 0x000fc400078e0092 */
[----:B------:R-:W-:Y:S02]  /*f940*/  IMAD.MOV.U32 R199, RZ, RZ, R147 ;  /* 0x000000ffffc77224 */ /* 0x000fe400078e0093 */
[----:B----4-:R-:W-:Y:S02]  /*f950*/  IMAD R7, R13, c[0x0][0x190], RZ ;  /* 0x000064000d077a24 */ /* 0x010fe400078e02ff */
[----:B------:R-:W-:Y:S02]  /*f960*/  IMAD R8, R12, c[0x0][0x190], RZ ;  /* 0x000064000c087a24 */ /* 0x000fe400078e02ff */
[----:B------:R-:W4:Y:S04]  /*f970*/  LDL.LU R12, [R1+0xb0] ;  /* 0x0000b000010c7983 */ /* 0x000f280000300800 */
[----:B------:R-:W4:Y:S04]  /*f980*/  LDL.LU R13, [R1+0xac] ;  /* 0x0000ac00010d7983 */ /* 0x000f280000300800 */
[----:B--2---:R-:W2:Y:S04]  /*f990*/  LDL.LU R14, [R1+0xa8] ;  /* 0x0000a800010e7983 */ /* 0x004ea80000300800 */
[----:B------:R-:W2:Y:S04]  /*f9a0*/  LDL.LU R15, [R1+0xa4] ;  /* 0x0000a400010f7983 */ /* 0x000ea80000300800 */
        /* <DEDUP_REMOVED lines=19> */
[----:B------:R-:W2:Y:S01]  /*fae0*/  LDL.LU R35, [R1+0x54] ;  /* 0x0000540001237983 */ /* 0x000ea20000300800 */
[----:B---3--:R-:W-:-:S03]  /*faf0*/  IMAD R9, R181, c[0x0][0x190], RZ ;  /* 0x00006400b5097a24 */ /* 0x008fc600078e02ff */
[----:B------:R-:W3:Y:S01]  /*fb00*/  LDL.LU R36, [R1+0x50] ;  /* 0x0000500001247983 */ /* 0x000ee20000300800 */
[----:B------:R-:W-:-:S03]  /*fb10*/  IMAD.MOV.U32 R181, RZ, RZ, R41 ;  /* 0x000000ffffb57224 */ /* 0x000fc600078e0029 */
[----:B------:R-:W3:Y:S01]  /*fb20*/  LDL.LU R37, [R1+0x4c] ;  /* 0x00004c0001257983 */ /* 0x000ee20000300800 */
[----:B------:R-:W-:-:S03]  /*fb30*/  IMAD R11, R177, c[0x0][0x190], RZ ;  /* 0x00006400b10b7a24 */ /* 0x000fc600078e02ff */
[----:B------:R-:W3:Y:S01]  /*fb40*/  LDL.LU R38, [R1+0x48] ;  /* 0x0000480001267983 */ /* 0x000ee20000300800 */
[----:B------:R-:W-:-:S03]  /*fb50*/  IMAD.MOV.U32 R177, RZ, RZ, R43 ;  /* 0x000000ffffb17224 */ /* 0x000fc600078e002b */
[----:B------:R-:W3:Y:S04]  /*fb60*/  LDL.LU R39, [R1+0x44] ;  /* 0x0000440001277983 */ /* 0x000ee80000300800 */
[----:B------:R-:W3:Y:S04]  /*fb70*/  LDL.LU R40, [R1+0x40] ;  /* 0x0000400001287983 */ /* 0x000ee80000300800 */
[----:B------:R-:W3:Y:S04]  /*fb80*/  LDL.LU R41, [R1+0x34] ;  /* 0x0000340001297983 */ /* 0x000ee80000300800 */
[----:B------:R-:W3:Y:S04]  /*fb90*/  LDL.LU R42, [R1+0x30] ;  /* 0x00003000012a7983 */ /* 0x000ee80000300800 */
[----:B------:R-:W3:Y:S04]  /*fba0*/  LDL.LU R43, [R1+0x2c] ;  /* 0x00002c00012b7983 */ /* 0x000ee80000300800 */
[----:B------:R-:W3:Y:S04]  /*fbb0*/  LDL.LU R44, [R1+0x28] ;  /* 0x00002800012c7983 */ /* 0x000ee80000300800 */
[----:B------:R-:W3:Y:S01]  /*fbc0*/  LDL.LU R45, [R1+0x24] ;  /* 0x00002400012d7983 */ /* 0x000ee20000300800 */
[----:B------:R-:W-:-:S03]  /*fbd0*/  IMAD R10, R179, c[0x0][0x190], RZ ;  /* 0x00006400b30a7a24 */ /* 0x000fc600078e02ff */
[----:B------:R-:W3:Y:S01]  /*fbe0*/  LDL.LU R46, [R1+0x20] ;  /* 0x00002000012e7983 */ /* 0x000ee20000300800 */
[----:B------:R-:W-:-:S03]  /*fbf0*/  IMAD.MOV.U32 R179, RZ, RZ, R175 ;  /* 0x000000ffffb37224 */ /* 0x000fc600078e00af */
        /* <DEDUP_REMOVED lines=8> */
[----:B------:R-:W3:Y:S04]  /*fc80*/  LDL.LU R147, [R1] ;  /* 0x0000000001937983 */ /* 0x000ee80000300800 */
[----:B------:R-:W3:Y:S01]  /*fc90*/  LDL.LU R213, [R1+0xdc] ;  /* 0x0000dc0001d57983 */ /* 0x000ee20000300800 */
[----:B------:R-:W-:-:S02]  /*fca0*/  LEA R0, P6, R248, c[0x0][0x168], 0x2 ;  /* 0x00005a00f8007a11 */ /* 0x000fc400078c10ff */
[----:B------:R-:W-:Y:S02]  /*fcb0*/  ISETP.GT.AND P5, PT, R2, 0x3f, PT ;  /* 0x0000003f0200780c */ /* 0x000fe40003fa4270 */
[----:B------:R-:W-:Y:S01]  /*fcc0*/  LEA.HI.X.SX32 R248, R248, c[0x0][0x16c], 0x2, P6 ;  /* 0x00005b00f8f87a11 */ /* 0x000fe200030f16ff */
[----:B----4-:R-:W-:Y:S02]  /*fcd0*/  IMAD R12, R12, c[0x0][0x190], RZ ;  /* 0x000064000c0c7a24 */ /* 0x010fe400078e02ff */
[----:B------:R-:W-:Y:S02]  /*fce0*/  IMAD R13, R13, c[0x0][0x190], RZ ;  /* 0x000064000d0d7a24 */ /* 0x000fe400078e02ff */
[----:B--2---:R-:W-:Y:S02]  /*fcf0*/  IMAD R14, R14, c[0x0][0x190], RZ ;  /* 0x000064000e0e7a24 */ /* 0x004fe400078e02ff */
[----:B------:R-:W-:Y:S02]  /*fd00*/  IMAD R15, R15, c[0x0][0x190], RZ ;  /* 0x000064000f0f7a24 */ /* 0x000fe400078e02ff */
[----:B------:R-:W-:-:S02]  /*fd10*/  IMAD R16, R16, c[0x0][0x190], RZ ;  /* 0x0000640010107a24 */ /* 0x000fc400078e02ff */
[----:B------:R-:W-:Y:S02]  /*fd20*/  IMAD R17, R17, c[0x0][0x190], RZ ;  /* 0x0000640011117a24 */ /* 0x000fe400078e02ff */
[----:B------:R-:W-:Y:S02]  /*fd30*/  IMAD R18, R18, c[0x0][0x190], RZ ;  /* 0x0000640012127a24 */ /* 0x000fe400078e02ff */
[----:B------:R-:W-:Y:S02]  /*fd40*/  IMAD R19, R19, c[0x0][0x190], RZ ;  /* 0x0000640013137a24 */ /* 0x000fe400078e02ff */
[----:B------:R-:W-:Y:S02]  /*fd50*/  IMAD R20, R20, c[0x0][0x190], RZ ;  /* 0x0000640014147a24 */ /* 0x000fe400078e02ff */
[----:B------:R-:W-:Y:S02]  /*fd60*/  IMAD R21, R21, c[0x0][0x190], RZ ;  /* 0x0000640015157a24 */ /* 0x000fe400078e02ff */
[----:B------:R-:W-:-:S02]  /*fd70*/  IMAD R22, R22, c[0x0][0x190], RZ ;  /* 0x0000640016167a24 */ /* 0x000fc400078e02ff */
[----:B------:R-:W-:Y:S02]  /*fd80*/  IMAD R23, R23, c[0x0][0x190], RZ ;  /* 0x0000640017177a24 */ /* 0x000fe400078e02ff */
[----:B------:R-:W-:Y:S02]  /*fd90*/  IMAD R24, R24, c[0x0][0x190], RZ ;  /* 0x0000640018187a24 */ /* 0x000fe400078e02ff */
[----:B------:R-:W-:Y:S02]  /*fda0*/  IMAD R25, R25, c[0x0][0x190], RZ ;  /* 0x0000640019197a24 */ /* 0x000fe400078e02ff */
[----:B------:R-:W-:Y:S02]  /*fdb0*/  IMAD R26, R26, c[0x0][0x190], RZ ;  /* 0x000064001a1a7a24 */ /* 0x000fe400078e02ff */
[----:B------:R-:W-:Y:S02]  /*fdc0*/  IMAD R27, R27, c[0x0][0x190], RZ ;  /* 0x000064001b1b7a24 */ /* 0x000fe400078e02ff */
[----:B---3--:R-:W-:-:S05]  /*fdd0*/  IMAD R6, R213, c[0x0][0x190], RZ ;  /* 0x00006400d5067a24 */ /* 0x008fca00078e02ff */
[----:B------:R-:W-:-:S04]  /*fde0*/  LEA R2, P0, R6, R0, 0x2 ;  /* 0x0000000006027211 */ /* 0x000fc800078010ff */
[----:B------:R-:W-:Y:S02]  /*fdf0*/  LEA.HI.X.SX32 R3, R6, R248, 0x2, P0 ;  /* 0x000000f806037211 */ /* 0x000fe400000f16ff */
[----:B------:R-:W-:-:S03]  /*fe00*/  LEA R4, P0, R7, R0, 0x2 ;  /* 0x0000000007047211 */ /* 0x000fc600078010ff */
[----:B------:R1:W-:Y:S01]  /*fe10*/  STL.64 [R1+0x428], R2 ;  /* 0x0004280201007387 */ /* 0x0003e20000100a00 */
[----:B------:R-:W-:-:S05]  /*fe20*/  LEA.HI.X.SX32 R5, R7, R248, 0x2, P0 ;  /* 0x000000f807057211 */ /* 0x000fca00000f16ff */
[----:B------:R2:W-:Y:S01]  /*fe30*/  STL.64 [R1+0x2b8], R4 ;  /* 0x0002b80401007387 */ /* 0x0005e20000100a00 */
[----:B-1----:R-:W-:-:S04]  /*fe40*/  LEA R2, P6, R8, R0, 0x2 ;  /* 0x0000000008027211 */ /* 0x002fc800078c10ff */
[----:B------:R-:W-:Y:S02]  /*fe50*/  LEA.HI.X.SX32 R3, R8, R248, 0x2, P6 ;  /* 0x000000f808037211 */ /* 0x000fe400030f16ff */
[----:B--2---:R-:W-:-:S03]  /*fe60*/  LEA R4, P0, R9, R0, 0x2 ;  /* 0x0000000009047211 */ /* 0x004fc600078010ff */
        /* <DEDUP_REMOVED lines=49> */
[----:B------:R-:W-:Y:S01]  /*10180*/  LEA.HI.X.SX32 R5, R25, R248, 0x2, P0 ;  /* 0x000000f819057211 */ /* 0x000fe200000f16ff */
[----:B------:R-:W-:-:S04]  /*10190*/  IMAD R28, R28, c[0x0][0x190], RZ ;  /* 0x000064001c1c7a24 */ /* 0x000fc800078e02ff */
[----:B------:R2:W-:Y:S01]  /*101a0*/  STL.64 [R1+0x228], R4 ;  /* 0x0002280401007387 */ /* 0x0005e20000100a00 */
[----:B-1----:R-:W-:-:S04]  /*101b0*/  LEA R2, P6, R26, R0, 0x2 ;  /* 0x000000001a027211 */ /* 0x002fc800078c10ff */
[----:B------:R-:W-:Y:S02]  /*101c0*/  LEA.HI.X.SX32 R3, R26, R248, 0x2, P6 ;  /* 0x000000f81a037211 */ /* 0x000fe400030f16ff */
[----:B--2---:R-:W-:-:S03]  /*101d0*/  LEA R4, P0, R27, R0, 0x2 ;  /* 0x000000001b047211 */ /* 0x004fc600078010ff */
[----:B------:R1:W-:Y:S01]  /*101e0*/  STL.64 [R1+0x220], R2 ;  /* 0x0002200201007387 */ /* 0x0003e20000100a00 */
[----:B------:R-:W-:Y:S01]  /*101f0*/  LEA.HI.X.SX32 R5, R27, R248, 0x2, P0 ;  /* 0x000000f81b057211 */ /* 0x000fe200000f16ff */
[----:B------:R-:W-:Y:S02]  /*10200*/  IMAD R29, R29, c[0x0][0x190], RZ ;  /* 0x000064001d1d7a24 */ /* 0x000fe400078e02ff */
[----:B------:R-:W-:Y:S02]  /*10210*/  IMAD R30, R30, c[0x0][0x190], RZ ;  /* 0x000064001e1e7a24 */ /* 0x000fe400078e02ff */
        /* <DEDUP_REMOVED lines=257> */
[----:B-1----:R-:W-:Y:S01]  /*11230*/  LEA R2, P6, R84, R0, 0x2 ;  /* 0x0000000054027211 */ /* 0x002fe200078c10ff */
[----:B------:R-:W-:-:S03]  /*11240*/  IMAD R87, R87, c[0x0][0x190], RZ ;  /* 0x0000640057577a24 */ /* 0x000fc600078e02ff */
[----:B------:R-:W-:Y:S02]  /*11250*/  LEA.HI.X.SX32 R3, R84, R248, 0x2, P6 ;  /* 0x000000f854037211 */ /* 0x000fe400030f16ff */
[C---:B--2---:R-:W-:Y:S01]  /*11260*/  LEA R4, P0, R85.reuse, R0, 0x2 ;  /* 0x0000000055047211 */ /* 0x044fe200078010ff */
[----:B------:R-:W-:Y:S02]  /*11270*/  IMAD R88, R88, c[0x0][0x190], RZ ;  /* 0x0000640058587a24 */ /* 0x000fe400078e02ff */
[----:B------:R1:W-:Y:S01]  /*11280*/  STL.64 [R1+0x10], R2 ;  /* 0x0000100201007387 */ /* 0x0003e20000100a00 */
[----:B------:R-:W-:Y:S01]  /*11290*/  LEA.HI.X.SX32 R5, R85, R248, 0x2, P0 ;  /* 0x000000f855057211 */ /* 0x000fe200000f16ff */
[----:B------:R-:W-:Y:S01]  /*112a0*/  IMAD R89, R89, c[0x0][0x190], RZ ;  /* 0x0000640059597a24 */ /* 0x000fe200078e02ff */
[-C--:B------:R-:W-:Y:S01]  /*112b0*/  LEA R250, P0, R87, R0.reuse, 0x2 ;  /* 0x0000000057fa7211 */ /* 0x080fe200078010ff */
[----:B------:R-:W-:Y:S01]  /*112c0*/  IMAD R90, R90, c[0x0][0x190], RZ ;  /* 0x000064005a5a7a24 */ /* 0x000fe200078e02ff */
[----:B-1----:R-:W-:Y:S01]  /*112d0*/  LEA R2, P6, R86, R0, 0x2 ;  /* 0x0000000056027211 */ /* 0x002fe200078c10ff */
[----:B------:R-:W-:Y:S01]  /*112e0*/  IMAD R91, R91, c[0x0][0x190], RZ ;  /* 0x000064005b5b7a24 */ /* 0x000fe200078e02ff */
[----:B------:R-:W-:-:S02]  /*112f0*/  LEA.HI.X.SX32 R251, R87, R248, 0x2, P0 ;  /* 0x000000f857fb7211 */ /* 0x000fc400000f16ff */
[----:B------:R-:W-:Y:S02]  /*11300*/  LEA.HI.X.SX32 R3, R86, R248, 0x2, P6 ;  /* 0x000000f856037211 */ /* 0x000fe400030f16ff */
[-C--:B------:R-:W-:Y:S02]  /*11310*/  LEA R246, P6, R88, R0.reuse, 0x2 ;  /* 0x0000000058f67211 */ /* 0x080fe400078c10ff */
[----:B------:R-:W-:Y:S01]  /*11320*/  LEA R244, P0, R89, R0, 0x2 ;  /* 0x0000000059f47211 */ /* 0x000fe200078010ff */
[----:B------:R-:W-:Y:S01]  /*11330*/  IMAD R92, R92, c[0x0][0x190], RZ ;  /* 0x000064005c5c7a24 */ /* 0x000fe200078e02ff */
[----:B------:R-:W-:Y:S02]  /*11340*/  LEA.HI.X.SX32 R247, R88, R248, 0x2, P6 ;  /* 0x000000f858f77211 */ /* 0x000fe400030f16ff */
[----:B------:R-:W-:Y:S01]  /*11350*/  LEA R6, P6, R90, R0, 0x2 ;  /* 0x000000005a067211 */ /* 0x000fe200078c10ff */
[----:B------:R-:W-:Y:S01]  /*11360*/  IMAD R93, R93, c[0x0][0x190], RZ ;  /* 0x000064005d5d7a24 */ /* 0x000fe200078e02ff */
[----:B------:R-:W-:-:S02]  /*11370*/  LEA.HI.X.SX32 R245, R89, R248, 0x2, P0 ;  /* 0x000000f859f57211 */ /* 0x000fc400000f16ff */
[----:B------:R-:W-:Y:S01]  /*11380*/  LEA R8, P0, R91, R0, 0x2 ;  /* 0x000000005b087211 */ /* 0x000fe200078010ff */
[----:B------:R-:W-:Y:S01]  /*11390*/  IMAD R94, R94, c[0x0][0x190], RZ ;  /* 0x000064005e5e7a24 */ /* 0x000fe200078e02ff */
[----:B------:R-:W-:Y:S02]  /*113a0*/  LEA.HI.X.SX32 R7, R90, R248, 0x2, P6 ;  /* 0x000000f85a077211 */ /* 0x000fe400030f16ff */
        /* <DEDUP_REMOVED lines=11> */
[----:B------:R-:W-:Y:S01]  /*11460*/  LEA.HI.X.SX32 R15, R94, R248, 0x2, P6 ;  /* 0x000000f85e0f7211 */ /* 0x000fe200030f16ff */
[----:B------:R-:W-:Y:S01]  /*11470*/  STL.64 [R1+0x8], R4 ;  /* 0x0000080401007387 */ /* 0x000fe20000100a00 */
[----:B------:R-:W-:Y:S01]  /*11480*/  LEA R18, P6, R96, R0, 0x2 ;  /* 0x0000000060127211 */ /* 0x000fe200078c10ff */
[----:B------:R-:W-:Y:S01]  /*11490*/  IMAD R99, R99, c[0x0][0x190], RZ ;  /* 0x0000640063637a24 */ /* 0x000fe200078e02ff */
[----:B------:R-:W-:Y:S01]  /*114a0*/  LEA.HI.X.SX32 R17, R95, R248, 0x2, P0 ;  /* 0x000000f85f117211 */ /* 0x000fe200000f16ff */
[----:B------:R-:W-:Y:S01]  /*114b0*/  STL.64 [R1], R2 ;  /* 0x0000000201007387 */ /* 0x000fe20000100a00 */
[----:B------:R-:W-:-:S03]  /*114c0*/  LEA R20, P0, R97, R0, 0x2 ;  /* 0x0000000061147211 */ /* 0x000fc600078010ff */
[----:B------:R-:W-:Y:S01]  /*114d0*/  STL.64 [R1+0x2578], R250 ;  /* 0x002578fa01007387 */ /* 0x000fe20000100a00 */
[----:B------:R-:W-:-:S03]  /*114e0*/  LEA.HI.X.SX32 R19, R96, R248, 0x2, P6 ;  /* 0x000000f860137211 */ /* 0x000fc600030f16ff */
[----:B------:R-:W-:Y:S01]  /*114f0*/  STL.64 [R1+0x2580], R246 ;  /* 0x002580f601007387 */ /* 0x000fe20000100a00 */
[----:B------:R-:W-:-:S03]  /*11500*/  LEA R22, P6, R98, R0, 0x2 ;  /* 0x0000000062167211 */ /* 0x000fc600078c10ff */
[----:B------:R-:W-:Y:S01]  /*11510*/  STL.64 [R1+0x2598], R244 ;  /* 0x002598f401007387 */ /* 0x000fe20000100a00 */
[----:B------:R-:W-:Y:S01]  /*11520*/  LEA.HI.X.SX32 R21, R97, R248, 0x2, P0 ;  /* 0x000000f861157211 */ /* 0x000fe200000f16ff */
[----:B------:R-:W-:Y:S02]  /*11530*/  IMAD.MOV.U32 R219, RZ, RZ, R207 ;  /* 0x000000ffffdb7224 */ /* 0x000fe400078e00cf */
[----:B------:R-:W-:Y:S01]  /*11540*/  STL.64 [R1+0x25a0], R6 ;  /* 0x0025a00601007387 */ /* 0x000fe20000100a00 */
[----:B------:R-:W-:-:S03]  /*11550*/  LEA R24, P0, R99, R0, 0x2 ;  /* 0x0000000063187211 */ /* 0x000fc600078010ff */
[----:B------:R-:W-:Y:S01]  /*11560*/  STL.64 [R1+0x25a8], R8 ;  /* 0x0025a80801007387 */ /* 0x000fe20000100a00 */
[----:B------:R-:W-:-:S03]  /*11570*/  LEA.HI.X.SX32 R23, R98, R248, 0x2, P6 ;  /* 0x000000f862177211 */ /* 0x000fc600030f16ff */
[----:B------:R-:W-:Y:S01]  /*11580*/  STL.64 [R1+0x25b0], R10 ;  /* 0x0025b00a01007387 */ /* 0x000fe20000100a00 */
[----:B------:R-:W-:-:S03]  /*11590*/  IMAD.MOV.U32 R226, RZ, RZ, R219 ;  /* 0x000000ffffe27224 */ /* 0x000fc600078e00db */
[----:B------:R-:W-:Y:S01]  /*115a0*/  STL.64 [R1+0x25b8], R12 ;  /* 0x0025b80c01007387 */ /* 0x000fe20000100a00 */
[----:B------:R-:W-:-:S03]  /*115b0*/  LEA.HI.X.SX32 R25, R99, R248, 0x2, P0 ;  /* 0x000000f863197211 */ /* 0x000fc600000f16ff */
[----:B------:R1:W-:Y:S01]  /*115c0*/  STL.64 [R1+0x25c0], R14 ;  /* 0x0025c00e01007387 */ /* 0x0003e20000100a00 */
[----:B------:R-:W-:-:S03]  /*115d0*/  IMAD.MOV.U32 R217, RZ, RZ, R203 ;  /* 0x000000ffffd97224 */ /* 0x000fc600078e00cb */
[----:B------:R-:W-:Y:S01]  /*115e0*/  STL.64 [R1+0x25c8], R16 ;  /* 0x0025c81001007387 */ /* 0x000fe20000100a00 */
[----:B------:R-:W-:-:S03]  /*115f0*/  IMAD.MOV.U32 R203, RZ, RZ, R174 ;  /* 0x000000ffffcb7224 */ /* 0x000fc600078e00ae */
[----:B------:R-:W-:Y:S01]  /*11600*/  STL.64 [R1+0x25d0], R18 ;  /* 0x0025d01201007387 */ /* 0x000fe20000100a00 */
[----:B------:R-:W-:-:S03]  /*11610*/  IMAD R174, R120, c[0x0][0x190], RZ ;  /* 0x0000640078ae7a24 */ /* 0x000fc600078e02ff */
[----:B------:R-:W-:Y:S01]  /*11620*/  STL.64 [R1+0x25d8], R20 ;  /* 0x0025d81401007387 */ /* 0x000fe20000100a00 */
[----:B------:R-:W-:-:S03]  /*11630*/  IMAD R120, R226, c[0x0][0x190], RZ ;  /* 0x00006400e2787a24 */ /* 0x000fc600078e02ff */
[----:B------:R-:W-:Y:S04]  /*11640*/  STL [R1+0x25e4], R22 ;  /* 0x0025e41601007387 */ /* 0x000fe80000100800 */
[----:B------:R-:W-:Y:S04]  /*11650*/  STL [R1+0x25e0], R23 ;  /* 0x0025e01701007387 */ /* 0x000fe80000100800 */
[----:B------:R-:W-:Y:S04]  /*11660*/  STL [R1+0x25ec], R24 ;  /* 0x0025ec1801007387 */ /* 0x000fe80000100800 */
[----:B------:R2:W-:Y:S04]  /*11670*/  STL [R1+0x25e8], R25 ;  /* 0x0025e81901007387 */ /* 0x0005e80000100800 */
[----:B------:R-:W3:Y:S04]  /*11680*/  LDL.LU R226, [R1+0x31c] ;  /* 0x00031c0001e27983 */ /* 0x000ee80000300800 */
[----:B------:R-:W4:Y:S04]  /*11690*/  LDL.LU R230, [R1+0x320] ;  /* 0x0003200001e67983 */ /* 0x000f280000300800 */
[----:B------:R-:W2:Y:S01]  /*116a0*/  LDL.LU R228, [R1+0x324] ;  /* 0x0003240001e47983 */ /* 0x000ea20000300800 */
[----:B---3--:R-:W-:-:S03]  /*116b0*/  IMAD R229, R226, c[0x0][0x190], RZ ;  /* 0x00006400e2e57a24 */ /* 0x008fc600078e02ff */
[----:B------:R-:W3:Y:S01]  /*116c0*/  LDL.LU R226, [R1+0x328] ;  /* 0x0003280001e27983 */ /* 0x000ee20000300800 */
[----:B----4-:R-:W-:-:S03]  /*116d0*/  IMAD R233, R230, c[0x0][0x190], RZ ;  /* 0x00006400e6e97a24 */ /* 0x010fc600078e02ff */
[----:B------:R-:W1:Y:S01]  /*116e0*/  LDL.LU R230, [R1+0x32c] ;  /* 0x00032c0001e67983 */ /* 0x000e620000300800 */
[----:B--2---:R-:W-:-:S03]  /*116f0*/  IMAD R237, R228, c[0x0][0x190], RZ ;  /* 0x00006400e4ed7a24 */ /* 0x004fc600078e02ff */
[----:B------:R-:W2:Y:S01]  /*11700*/  LDL.LU R228, [R1+0x330] ;  /* 0x0003300001e47983 */ /* 0x000ea20000300800 */
[----:B---3--:R-:W-:-:S03]  /*11710*/  IMAD R241, R226, c[0x0][0x190], RZ ;  /* 0x00006400e2f17a24 */ /* 0x008fc600078e02ff */
[----:B------:R-:W3:Y:S01]  /*11720*/  LDL.LU R226, [R1+0x334] ;  /* 0x0003340001e27983 */ /* 0x000ee20000300800 */
[----:B-1----:R-:W-:-:S03]  /*11730*/  IMAD R15, R230, c[0x0][0x190], RZ ;  /* 0x00006400e60f7a24 */ /* 0x002fc600078e02ff */
[----:B------:R-:W4:Y:S01]  /*11740*/  LDL.LU R230, [R1+0x338] ;  /* 0x0003380001e67983 */ /* 0x000f220000300800 */
[----:B--2---:R-:W-:-:S03]  /*11750*/  IMAD R25, R228, c[0x0][0x190], RZ ;  /* 0x00006400e4197a24 */ /* 0x004fc600078e02ff */
[----:B------:R-:W2:Y:S01]  /*11760*/  LDL.LU R228, [R1+0x33c] ;  /* 0x00033c0001e47983 */ /* 0x000ea20000300800 */
[----:B---3--:R-:W-:-:S03]  /*11770*/  IMAD R7, R226, c[0x0][0x190], RZ ;  /* 0x00006400e2077a24 */ /* 0x008fc600078e02ff */
[----:B------:R-:W3:Y:S04]  /*11780*/  LDL.LU R226, [R1+0x340] ;  /* 0x0003400001e27983 */ /* 0x000ee80000300800 */
[----:B------:R-:W3:Y:S01]  /*11790*/  LDL.LU R232, [R1+0x344] ;  /* 0x0003440001e87983 */ /* 0x000ee20000300800 */
[----:B----4-:R-:W-:-:S03]  /*117a0*/  IMAD R6, R230, c[0x0][0x190], RZ ;  /* 0x00006400e6067a24 */ /* 0x010fc600078e02ff */
[----:B------:R-:W4:Y:S01]  /*117b0*/  LDL.LU R230, [R1+0x348] ;  /* 0x0003480001e67983 */ /* 0x000f220000300800 */
[----:B--2---:R-:W-:Y:S02]  /*117c0*/  IMAD R14, R228, c[0x0][0x190], RZ ;  /* 0x00006400e40e7a24 */ /* 0x004fe400078e02ff */
[----:B------:R-:W-:Y:S02]  /*117d0*/  IMAD R100, R100, c[0x0][0x190], RZ ;  /* 0x0000640064647a24 */ /* 0x000fe400078e02ff */
[----:B------:R-:W-:Y:S02]  /*117e0*/  IMAD R101, R101, c[0x0][0x190], RZ ;  /* 0x0000640065657a24 */ /* 0x000fe400078e02ff */
[----:B------:R-:W-:Y:S01]  /*117f0*/  IMAD R102, R102, c[0x0][0x190], RZ ;  /* 0x0000640066667a24 */ /* 0x000fe200078e02ff */
[-C--:B------:R-:W-:Y:S01]  /*11800*/  LEA R26, P6, R100, R0.reuse, 0x2 ;  /* 0x00000000641a7211 */ /* 0x080fe200078c10ff */
[----:B------:R-:W-:Y:S01]  /*11810*/  IMAD R103, R103, c[0x0][0x190], RZ ;  /* 0x0000640067677a24 */ /* 0x000fe200078e02ff */
        /* <DEDUP_REMOVED lines=33> */
[C---:B------:R-:W-:Y:S01]  /*11a30*/  LEA R50, P6, R112.reuse, R0, 0x2 ;  /* 0x0000000070327211 */ /* 0x040fe200078c10ff */
[----:B------:R-:W-:Y:S01]  /*11a40*/  IMAD R115, R115, c[0x0][0x190], RZ ;  /* 0x0000640073737a24 */ /* 0x000fe200078e02ff */
[----:B------:R-:W-:Y:S01]  /*11a50*/  LEA.HI.X.SX32 R49, R111, R248, 0x2, P0 ;  /* 0x000000f86f317211 */ /* 0x000fe200000f16ff */
[----:B------:R-:W-:Y:S01]  /*11a60*/  IMAD.MOV.U32 R211, RZ, RZ, R205 ;  /* 0x000000ffffd37224 */ /* 0x000fe200078e00cd */
[C---:B------:R-:W-:Y:S01]  /*11a70*/  LEA R52, P0, R113.reuse, R0, 0x2 ;  /* 0x0000000071347211 */ /* 0x040fe200078010ff */
[----:B------:R-:W-:Y:S01]  /*11a80*/  IMAD.MOV.U32 R205, RZ, RZ, R195 ;  /* 0x000000ffffcd7224 */ /* 0x000fe200078e00c3 */
[----:B------:R-:W-:Y:S01]  /*11a90*/  LEA.HI.X.SX32 R51, R112, R248, 0x2, P6 ;  /* 0x000000f870337211 */ /* 0x000fe200030f16ff */
[----:B------:R-:W-:Y:S01]  /*11aa0*/  IMAD R116, R116, c[0x0][0x190], RZ ;  /* 0x0000640074747a24 */ /* 0x000fe200078e02ff */
[C---:B------:R-:W-:Y:S01]  /*11ab0*/  LEA R54, P6, R114.reuse, R0, 0x2 ;  /* 0x0000000072367211 */ /* 0x040fe200078c10ff */
[----:B------:R-:W-:Y:S01]  /*11ac0*/  IMAD.MOV.U32 R195, RZ, RZ, R184 ;  /* 0x000000ffffc37224 */ /* 0x000fe200078e00b8 */
[----:B------:R-:W-:Y:S01]  /*11ad0*/  LEA.HI.X.SX32 R53, R113, R248, 0x2, P0 ;  /* 0x000000f871357211 */ /* 0x000fe200000f16ff */
[----:B------:R-:W-:Y:S01]  /*11ae0*/  IMAD.MOV.U32 R184, RZ, RZ, R170 ;  /* 0x000000ffffb87224 */ /* 0x000fe200078e00aa */
[----:B------:R-:W-:Y:S01]  /*11af0*/  LEA R56, P0, R115, R0, 0x2 ;  /* 0x0000000073387211 */ /* 0x000fe200078010ff */
[----:B------:R-:W-:Y:S01]  /*11b00*/  IMAD R170, R117, c[0x0][0x190], RZ ;  /* 0x0000640075aa7a24 */ /* 0x000fe200078e02ff */
[----:B------:R-:W-:Y:S01]  /*11b10*/  LEA.HI.X.SX32 R55, R114, R248, 0x2, P6 ;  /* 0x000000f872377211 */ /* 0x000fe200030f16ff */
[----:B------:R-:W-:Y:S01]  /*11b20*/  IMAD R118, R118, c[0x0][0x190], RZ ;  /* 0x0000640076767a24 */ /* 0x000fe200078e02ff */
[----:B------:R-:W-:Y:S01]  /*11b30*/  LEA R58, P6, R116, R0, 0x2 ;  /* 0x00000000743a7211 */ /* 0x000fe200078c10ff */
[----:B------:R-:W-:Y:S01]  /*11b40*/  IMAD.MOV.U32 R207, RZ, RZ, R172 ;  /* 0x000000ffffcf7224 */ /* 0x000fe200078e00ac */
[----:B------:R-:W-:Y:S01]  /*11b50*/  LEA.HI.X.SX32 R57, R115, R248, 0x2, P0 ;  /* 0x000000f873397211 */ /* 0x000fe200000f16ff */
[----:B------:R-:W-:Y:S01]  /*11b60*/  IMAD R172, R119, c[0x0][0x190], RZ ;  /* 0x0000640077ac7a24 */ /* 0x000fe200078e02ff */
[----:B------:R-:W-:-:S02]  /*11b70*/  LEA R60, P0, R170, R0, 0x2 ;  /* 0x00000000aa3c7211 */ /* 0x000fc400078010ff */
[----:B------:R-:W-:Y:S01]  /*11b80*/  LEA.HI.X.SX32 R59, R116, R248, 0x2, P6 ;  /* 0x000000f8743b7211 */ /* 0x000fe200030f16ff */
[----:B------:R-:W-:Y:S01]  /*11b90*/  IMAD.MOV.U32 R215, RZ, RZ, R199 ;  /* 0x000000ffffd77224 */ /* 0x000fe200078e00c7 */
[----:B------:R-:W-:Y:S01]  /*11ba0*/  LEA R62, P6, R118, R0, 0x2 ;  /* 0x00000000763e7211 */ /* 0x000fe200078c10ff */
[----:B------:R-:W-:Y:S01]  /*11bb0*/  IMAD.MOV.U32 R213, RZ, RZ, R193 ;  /* 0x000000ffffd57224 */ /* 0x000fe200078e00c1 */
[----:B------:R-:W-:Y:S01]  /*11bc0*/  LEA.HI.X.SX32 R61, R170, R248, 0x2, P0 ;  /* 0x000000f8aa3d7211 */ /* 0x000fe200000f16ff */
[----:B------:R-:W-:Y:S01]  /*11bd0*/  IMAD.MOV.U32 R199, RZ, RZ, R197 ;  /* 0x000000ffffc77224 */ /* 0x000fe200078e00c5 */
[----:B------:R-:W-:Y:S01]  /*11be0*/  LEA R64, P0, R172, R0, 0x2 ;  /* 0x00000000ac407211 */ /* 0x000fe200078010ff */
[----:B------:R-:W-:Y:S01]  /*11bf0*/  IMAD.MOV.U32 R193, RZ, RZ, R176 ;  /* 0x000000ffffc17224 */ /* 0x000fe200078e00b0 */
[----:B------:R-:W-:Y:S01]  /*11c00*/  LEA.HI.X.SX32 R63, R118, R248, 0x2, P6 ;  /* 0x000000f8763f7211 */ /* 0x000fe200030f16ff */
[----:B------:R-:W-:Y:S02]  /*11c10*/  IMAD.MOV.U32 R197, RZ, RZ, R185 ;  /* 0x000000ffffc57224 */ /* 0x000fe400078e00b9 */
[----:B------:R-:W-:Y:S01]  /*11c20*/  IMAD R176, R121, c[0x0][0x190], RZ ;  /* 0x0000640079b07a24 */ /* 0x000fe200078e02ff */
[----:B------:R-:W-:Y:S01]  /*11c30*/  LEA R66, P6, R174, R0, 0x2 ;  /* 0x00000000ae427211 */ /* 0x000fe200078c10ff */
[----:B------:R-:W-:-:S02]  /*11c40*/  IMAD.MOV.U32 R185, RZ, RZ, R178 ;  /* 0x000000ffffb97224 */ /* 0x000fc400078e00b2 */
[----:B------:R-:W-:Y:S02]  /*11c50*/  IMAD.MOV.U32 R223, RZ, RZ, R211 ;  /* 0x000000ffffdf7224 */ /* 0x000fe400078e00d3 */
[----:B------:R-:W-:Y:S02]  /*11c60*/  IMAD.MOV.U32 R221, RZ, RZ, R209 ;  /* 0x000000ffffdd7224 */ /* 0x000fe400078e00d1 */
[----:B------:R-:W-:Y:S01]  /*11c70*/  IMAD R178, R122, c[0x0][0x190], RZ ;  /* 0x000064007ab27a24 */ /* 0x000fe200078e02ff */
[----:B------:R-:W-:Y:S01]  /*11c80*/  LEA.HI.X.SX32 R65, R172, R248, 0x2, P0 ;  /* 0x000000f8ac417211 */ /* 0x000fe200000f16ff */
[----:B------:R-:W-:Y:S01]  /*11c90*/  IMAD.MOV.U32 R211, RZ, RZ, R191 ;  /* 0x000000ffffd37224 */ /* 0x000fe200078e00bf */
[----:B------:R-:W-:Y:S01]  /*11ca0*/  LEA R68, P0, R176, R0, 0x2 ;  /* 0x00000000b0447211 */ /* 0x000fe200078010ff */
[----:B------:R-:W-:Y:S01]  /*11cb0*/  IMAD.MOV.U32 R209, RZ, RZ, R180 ;  /* 0x000000ffffd17224 */ /* 0x000fe200078e00b4 */
[----:B------:R-:W-:Y:S01]  /*11cc0*/  LEA.HI.X.SX32 R67, R174, R248, 0x2, P6 ;  /* 0x000000f8ae437211 */ /* 0x000fe200030f16ff */
[----:B------:R-:W-:-:S02]  /*11cd0*/  IMAD.MOV.U32 R191, RZ, RZ, R187 ;  /* 0x000000ffffbf7224 */ /* 0x000fc400078e00bb */
[----:B------:R-:W-:Y:S01]  /*11ce0*/  IMAD R180, R123, c[0x0][0x190], RZ ;  /* 0x000064007bb47a24 */ /* 0x000fe200078e02ff */
[----:B------:R-:W-:Y:S01]  /*11cf0*/  LEA R70, P6, R178, R0, 0x2 ;  /* 0x00000000b2467211 */ /* 0x000fe200078c10ff */
[----:B------:R-:W-:Y:S02]  /*11d00*/  IMAD.MOV.U32 R187, RZ, RZ, R182 ;  /* 0x000000ffffbb7224 */ /* 0x000fe400078e00b6 */
[----:B------:R-:W-:Y:S02]  /*11d10*/  IMAD.MOV.U32 R225, RZ, RZ, R221 ;  /* 0x000000ffffe17224 */ /* 0x000fe400078e00dd */
[----:B------:R-:W-:Y:S02]  /*11d20*/  IMAD.MOV.U32 R219, RZ, RZ, R215 ;  /* 0x000000ffffdb7224 */ /* 0x000fe400078e00d7 */
[----:B------:R-:W-:Y:S02]  /*11d30*/  IMAD R182, R124, c[0x0][0x190], RZ ;  /* 0x000064007cb67a24 */ /* 0x000fe400078e02ff */
[----:B------:R-:W-:-:S02]  /*11d40*/  IMAD.MOV.U32 R221, RZ, RZ, R217 ;  /* 0x000000ffffdd7224 */ /* 0x000fc400078e00d9 */
        /* <DEDUP_REMOVED lines=11> */
[----:B------:R-:W-:Y:S02]  /*11e00*/  IMAD R188, R126, c[0x0][0x190], RZ ;  /* 0x000064007ebc7a24 */ /* 0x000fe400078e02ff */
[----:B------:R-:W-:Y:S01]  /*11e10*/  IMAD.MOV.U32 R221, RZ, RZ, R219 ;  /* 0x000000ffffdd7224 */ /* 0x000fe200078e00db */
[----:B------:R-:W-:Y:S01]  /*11e20*/  LEA.HI.X.SX32 R73, R180, R248, 0x2, P0 ;  /* 0x000000f8b4497211 */ /* 0x000fe200000f16ff */
[----:B------:R-:W-:Y:S01]  /*11e30*/  IMAD.MOV.U32 R219, RZ, RZ, R201 ;  /* 0x000000ffffdb7224 */ /* 0x000fe200078e00c9 */
[----:B------:R-:W-:Y:S01]  /*11e40*/  LEA R76, P0, R184, R0, 0x2 ;  /* 0x00000000b84c7211 */ /* 0x000fe200078010ff */
[----:B------:R-:W-:Y:S01]  /*11e50*/  IMAD.MOV.U32 R201, RZ, RZ, R186 ;  /* 0x000000ffffc97224 */ /* 0x000fe200078e00ba */
[----:B------:R-:W-:Y:S01]  /*11e60*/  LEA.HI.X.SX32 R75, R182, R248, 0x2, P6 ;  /* 0x000000f8b64b7211 */ /* 0x000fe200030f16ff */
[----:B------:R-:W-:Y:S01]  /*11e70*/  IMAD R186, R127, c[0x0][0x190], RZ ;  /* 0x000064007fba7a24 */ /* 0x000fe200078e02ff */
[----:B------:R-:W-:Y:S01]  /*11e80*/  LEA R78, P6, R188, R0, 0x2 ;  /* 0x00000000bc4e7211 */ /* 0x000fe200078c10ff */
[----:B------:R-:W-:Y:S01]  /*11e90*/  IMAD R128, R128, c[0x0][0x190], RZ ;  /* 0x0000640080807a24 */ /* 0x000fe200078e02ff */
[----:B------:R-:W-:Y:S01]  /*11ea0*/  LEA.HI.X.SX32 R77, R184, R248, 0x2, P0 ;  /* 0x000000f8b84d7211 */ /* 0x000fe200000f16ff */
        /* <DEDUP_REMOVED lines=15> */
[----:B------:R-:W-:Y:S01]  /*11fa0*/  LEA.HI.X.SX32 R87, R130, R248, 0x2, P6 ;  /* 0x000000f882577211 */ /* 0x000fe200030f16ff */
[----:B---3--:R-:W-:Y:S02]  /*11fb0*/  IMAD R8, R226, c[0x0][0x190], RZ ;  /* 0x00006400e2087a24 */ /* 0x008fe400078e02ff */
[----:B------:R-:W2:Y:S04]  /*11fc0*/  LDL.LU R226, [R1+0x34c] ;  /* 0x00034c0001e27983 */ /* 0x000ea80000300800 */
[----:B------:R-:W3:Y:S01]  /*11fd0*/  LDL.LU R228, [R1+0x350] ;  /* 0x0003500001e47983 */ /* 0x000ee20000300800 */
[----:B------:R-:W-:-:S03]  /*11fe0*/  IMAD R5, R232, c[0x0][0x190], RZ ;  /* 0x00006400e8057a24 */ /* 0x000fc600078e02ff */
[----:B------:R-:W3:Y:S04]  /*11ff0*/  LDL.LU R232, [R1+0x354] ;  /* 0x0003540001e87983 */ /* 0x000ee80000300800 */
[----:B------:R-:W3:Y:S04]  /*12000*/  LDL.LU R236, [R1+0x358] ;  /* 0x0003580001ec7983 */ /* 0x000ee80000300800 */
[----:B------:R-:W3:Y:S04]  /*12010*/  LDL.LU R240, [R1+0x360] ;  /* 0x0003600001f07983 */ /* 0x000ee80000300800 */
[----:B------:R-:W3:Y:S04]  /*12020*/  LDL.LU R251, [R1+0x368] ;  /* 0x0003680001fb7983 */ /* 0x000ee80000300800 */
[----:B------:R-:W3:Y:S04]  /*12030*/  LDL.LU R9, [R1+0x370] ;  /* 0x0003700001097983 */ /* 0x000ee80000300800 */
[----:B------:R-:W3:Y:S01]  /*12040*/  LDL.LU R250, [R1+0x378] ;  /* 0x0003780001fa7983 */ /* 0x000ee20000300800 */
[----:B------:R-:W-:Y:S01]  /*12050*/  LEA R90, P6, R132, R0, 0x2 ;  /* 0x00000000845a7211 */ /* 0x000fe200078c10ff */
[----:B------:R-:W-:Y:S01]  /*12060*/  IMAD R135, R135, c[0x0][0x190], RZ ;  /* 0x0000640087877a24 */ /* 0x000fe200078e02ff */
        /* <DEDUP_REMOVED lines=34> */
[C---:B------:R-:W-:Y:S01]  /*12290*/  LEA R108, P0, R123.reuse, R0, 0x2 ;  /* 0x000000007b6c7211 */ /* 0x040fe200078010ff */
        /* <DEDUP_REMOVED lines=86> */
[----:B----4-:R-:W-:Y:S01]  /*12800*/  IMAD R2, R230, c[0x0][0x190], RZ ;  /* 0x00006400e6027a24 */ /* 0x010fe200078e02ff */
[----:B------:R-:W-:Y:S01]  /*12810*/  LEA R152, P0, R153, R0, 0x2 ;  /* 0x0000000099987211 */ /* 0x000fe200078010ff */
[----:B------:R-:W-:Y:S01]  /*12820*/  IMAD R159, R166, c[0x0][0x190], RZ ;  /* 0x00006400a69f7a24 */ /* 0x000fe200078e02ff */
[----:B------:R-:W-:Y:S01]  /*12830*/  LEA.HI.X.SX32 R151, R151, R248, 0x2, P6 ;  /* 0x000000f897977211 */ /* 0x000fe200030f16ff */
[----:B------:R-:W4:Y:S01]  /*12840*/  LDL.LU R13, [R1+0x380] ;  /* 0x00038000010d7983 */ /* 0x000f220000300800 */
[----:B------:R-:W-:Y:S01]  /*12850*/  LEA R154, P6, R155, R0, 0x2 ;  /* 0x000000009b9a7211 */ /* 0x000fe200078c10ff */
[----:B------:R-:W-:Y:S01]  /*12860*/  IMAD R161, R167, c[0x0][0x190], RZ ;  /* 0x00006400a7a17a24 */ /* 0x000fe200078e02ff */
[----:B------:R-:W-:Y:S01]  /*12870*/  LEA.HI.X.SX32 R153, R153, R248, 0x2, P0 ;  /* 0x000000f899997211 */ /* 0x000fe200000f16ff */
[----:B------:R-:W-:Y:S01]  /*12880*/  IMAD R163, R168, c[0x0][0x190], RZ ;  /* 0x00006400a8a37a24 */ /* 0x000fe200078e02ff */
[----:B------:R-:W-:Y:S01]  /*12890*/  LEA R156, P0, R157, R0, 0x2 ;  /* 0x000000009d9c7211 */ /* 0x000fe200078010ff */
[----:B------:R-:W-:Y:S01]  /*128a0*/  IMAD R165, R169, c[0x0][0x190], RZ ;  /* 0x00006400a9a57a24 */ /* 0x000fe200078e02ff */
        /* <DEDUP_REMOVED lines=27> */
[----:B------:R-:W4:Y:S01]  /*12a60*/  LDL.LU R245, [R1+0x390] ;  /* 0x0003900001f57983 */ /* 0x000f220000300800 */
[----:B------:R-:W-:-:S02]  /*12a70*/  LEA.HI.X.SX32 R169, R169, R248, 0x2, P0 ;  /* 0x000000f8a9a97211 */ /* 0x000fc400000f16ff */
[----:B------:R-:W-:Y:S02]  /*12a80*/  LEA R172, P0, R173, R0, 0x2 ;  /* 0x00000000adac7211 */ /* 0x000fe400078010ff */
[----:B------:R-:W-:Y:S02]  /*12a90*/  LEA.HI.X.SX32 R171, R171, R248, 0x2, P6 ;  /* 0x000000f8abab7211 */ /* 0x000fe400030f16ff */
[----:B------:R-:W-:Y:S02]  /*12aa0*/  LEA R174, P6, R175, R0, 0x2 ;  /* 0x00000000afae7211 */ /* 0x000fe400078c10ff */
[----:B------:R-:W-:Y:S02]  /*12ab0*/  LEA.HI.X.SX32 R173, R173, R248, 0x2, P0 ;  /* 0x000000f8adad7211 */ /* 0x000fe400000f16ff */
[----:B------:R-:W-:Y:S02]  /*12ac0*/  LEA R176, P0, R177, R0, 0x2 ;  /* 0x00000000b1b07211 */ /* 0x000fe400078010ff */
        /* <DEDUP_REMOVED lines=9> */
[----:B------:R-:W-:Y:S01]  /*12b60*/  LEA R186, P6, R187, R0, 0x2 ;  /* 0x00000000bbba7211 */ /* 0x000fe200078c10ff */
[----:B------:R-:W-:Y:S01]  /*12b70*/  IMAD.MOV.U32 R217, RZ, RZ, R207 ;  /* 0x000000ffffd97224 */ /* 0x000fe200078e00cf */
[----:B------:R-:W-:Y:S01]  /*12b80*/  LEA.HI.X.SX32 R185, R185, R248, 0x2, P0 ;  /* 0x000000f8b9b97211 */ /* 0x000fe200000f16ff */
[----:B------:R-:W-:Y:S01]  /*12b90*/  IMAD R207, R190, c[0x0][0x190], RZ ;  /* 0x00006400becf7a24 */ /* 0x000fe200078e02ff */
        /* <DEDUP_REMOVED lines=23> */
[----:B------:R-:W-:Y:S01]  /*12d10*/  IMAD R217, R217, c[0x0][0x190], RZ ;  /* 0x00006400d9d97a24 */ /* 0x000fe200078e02ff */
        /* <DEDUP_REMOVED lines=14> */
[----:B------:R-:W-:Y:S01]  /*12e00*/  LEA.HI.X.SX32 R223, R223, R248, 0x2, P6 ;  /* 0x000000f8dfdf7211 */ /* 0x000fe200030f16ff */
[----:B--2---:R-:W-:Y:S01]  /*12e10*/  IMAD R4, R226, c[0x0][0x190], RZ ;  /* 0x00006400e2047a24 */ /* 0x004fe200078e02ff */
[----:B------:R-:W-:-:S02]  /*12e20*/  LEA R226, P6, R227, R0, 0x2 ;  /* 0x00000000e3e27211 */ /* 0x000fc400078c10ff */
[----:B------:R-:W-:Y:S01]  /*12e30*/  LEA.HI.X.SX32 R225, R225, R248, 0x2, P0 ;  /* 0x000000f8e1e17211 */ /* 0x000fe200000f16ff */
[----:B---3--:R-:W-:Y:S01]  /*12e40*/  IMAD R244, R228, c[0x0][0x190], RZ ;  /* 0x00006400e4f47a24 */ /* 0x008fe200078e02ff */
[----:B------:R-:W-:Y:S02]  /*12e50*/  LEA R228, P0, R229, R0, 0x2 ;  /* 0x00000000e5e47211 */ /* 0x000fe400078010ff */
[----:B------:R-:W-:Y:S02]  /*12e60*/  LEA.HI.X.SX32 R227, R227, R248, 0x2, P6 ;  /* 0x000000f8e3e37211 */ /* 0x000fe400030f16ff */
[----:B------:R-:W-:Y:S01]  /*12e70*/  LEA R230, P6, R231, R0, 0x2 ;  /* 0x00000000e7e67211 */ /* 0x000fe200078c10ff */
[----:B------:R-:W-:Y:S01]  /*12e80*/  IMAD R19, R232, c[0x0][0x190], RZ ;  /* 0x00006400e8137a24 */ /* 0x000fe200078e02ff */
[----:B------:R-:W-:Y:S02]  /*12e90*/  LEA.HI.X.SX32 R229, R229, R248, 0x2, P0 ;  /* 0x000000f8e5e57211 */ /* 0x000fe400000f16ff */
[----:B------:R-:W-:-:S02]  /*12ea0*/  LEA R232, P0, R233, R0, 0x2 ;  /* 0x00000000e9e87211 */ /* 0x000fc400078010ff */
[----:B------:R-:W-:Y:S02]  /*12eb0*/  LEA.HI.X.SX32 R231, R231, R248, 0x2, P6 ;  /* 0x000000f8e7e77211 */ /* 0x000fe400030f16ff */
[----:B------:R-:W-:Y:S01]  /*12ec0*/  LEA R234, P6, R235, R0, 0x2 ;  /* 0x00000000ebea7211 */ /* 0x000fe200078c10ff */
[----:B------:R-:W-:Y:S01]  /*12ed0*/  IMAD R18, R236, c[0x0][0x190], RZ ;  /* 0x00006400ec127a24 */ /* 0x000fe200078e02ff */
[----:B------:R-:W-:Y:S01]  /*12ee0*/  LEA.HI.X.SX32 R233, R233, R248, 0x2, P0 ;  /* 0x000000f8e9e97211 */ /* 0x000fe200000f16ff */
[----:B------:R-:W-:Y:S01]  /*12ef0*/  IMAD R16, R251, c[0x0][0x190], RZ ;  /* 0x00006400fb107a24 */ /* 0x000fe200078e02ff */
[----:B------:R-:W-:Y:S01]  /*12f00*/  LEA R236, P0, R237, R0, 0x2 ;  /* 0x00000000edec7211 */ /* 0x000fe200078010ff */
[----:B------:R-:W2:Y:S01]  /*12f10*/  LDL.LU R251, [R1+0x39c] ;  /* 0x00039c0001fb7983 */ /* 0x000ea20000300800 */
[----:B------:R-:W-:Y:S02]  /*12f20*/  LEA.HI.X.SX32 R235, R235, R248, 0x2, P6 ;  /* 0x000000f8ebeb7211 */ /* 0x000fe400030f16ff */
[----:B------:R-:W-:Y:S01]  /*12f30*/  LEA R238, P6, R239, R0, 0x2 ;  /* 0x00000000efee7211 */ /* 0x000fe200078c10ff */
[----:B------:R-:W-:Y:S01]  /*12f40*/  IMAD R17, R240, c[0x0][0x190], RZ ;  /* 0x00006400f0117a24 */ /* 0x000fe200078e02ff */
[----:B------:R-:W-:-:S02]  /*12f50*/  LEA.HI.X.SX32 R237, R237, R248, 0x2, P0 ;  /* 0x000000f8eded7211 */ /* 0x000fc400000f16ff */
[----:B------:R-:W-:Y:S02]  /*12f60*/  LEA R240, P0, R241, R0, 0x2 ;  /* 0x00000000f1f07211 */ /* 0x000fe400078010ff */
[----:B------:R-:W-:Y:S02]  /*12f70*/  LEA.HI.X.SX32 R239, R239, R248, 0x2, P6 ;  /* 0x000000f8efef7211 */ /* 0x000fe400030f16ff */
[----:B------:R-:W-:Y:S01]  /*12f80*/  LEA R242, P6, R243, R0, 0x2 ;  /* 0x00000000f3f27211 */ /* 0x000fe200078c10ff */
[----:B------:R-:W-:Y:S01]  /*12f90*/  IMAD.MOV.U32 R247, RZ, RZ, R15 ;  /* 0x000000fffff77224 */ /* 0x000fe200078e000f */
[----:B------:R-:W-:Y:S02]  /*12fa0*/  LEA.HI.X.SX32 R241, R241, R248, 0x2, P0 ;  /* 0x000000f8f1f17211 */ /* 0x000fe400000f16ff */
[----:B------:R-:W-:Y:S02]  /*12fb0*/  LEA R246, P0, R15, R0, 0x2 ;  /* 0x000000000ff67211 */ /* 0x000fe400078010ff */
[----:B------:R-:W-:-:S02]  /*12fc0*/  LEA.HI.X.SX32 R243, R243, R248, 0x2, P6 ;  /* 0x000000f8f3f37211 */ /* 0x000fc400030f16ff */
[C---:B------:R-:W-:Y:S02]  /*12fd0*/  LEA R20, P6, R24.reuse, R0, 0x2 ;  /* 0x0000000018147211 */ /* 0x040fe400078c10ff */
[-C--:B------:R-:W-:Y:S01]  /*12fe0*/  LEA.HI.X.SX32 R247, R247, R248.reuse, 0x2, P0 ;  /* 0x000000f8f7f77211 */ /* 0x080fe200000f16ff */
[----:B------:R-:W-:Y:S01]  /*12ff0*/  IMAD R15, R9, c[0x0][0x190], RZ ;  /* 0x00006400090f7a24 */ /* 0x000fe200078e02ff */
[----:B------:R-:W-:Y:S01]  /*13000*/  LEA.HI.X.SX32 R21, R24, R248, 0x2, P6 ;  /* 0x000000f818157211 */ /* 0x000fe200030f16ff */
[----:B------:R-:W3:Y:S04]  /*13010*/  LDL.LU R9, [R1+0x398] ;  /* 0x0003980001097983 */ /* 0x000ee80000300800 */
[----:B------:R-:W-:Y:S04]  /*13020*/  STL.64 [R1+0x2c0], R246 ;  /* 0x0002c0f601007387 */ /* 0x000fe80000100a00 */
[----:B------:R1:W5:Y:S04]  /*13030*/  LDL.LU R24, [R1+0x25ec] ;  /* 0x0025ec0001187983 */ /* 0x0003680000300800 */
[----:B------:R1:W-:Y:S02]  /*13040*/  STL.64 [R1+0x2c8], R20 ;  /* 0x0002c81401007387 */ /* 0x0003e40000100a00 */
[----:B-1----:R-:W-:-:S02]  /*13050*/  IMAD.MOV.U32 R21, RZ, RZ, R14 ;  /* 0x000000ffff157224 */ /* 0x002fc400078e000e */
[----:B------:R-:W-:Y:S02]  /*13060*/  IMAD R14, R250, c[0x0][0x190], RZ ;  /* 0x00006400fa0e7a24 */ /* 0x000fe400078e02ff */
[----:B------:R-:W3:Y:S01]  /*13070*/  LDL.LU R250, [R1+0x3a0] ;  /* 0x0003a00001fa7983 */ /* 0x000ee20000300800 */
[----:B------:R-:W-:-:S04]  /*13080*/  LEA R246, P0, R25, R0, 0x2 ;  /* 0x0000000019f67211 */ /* 0x000fc800078010ff */
[----:B------:R-:W-:Y:S02]  /*13090*/  LEA.HI.X.SX32 R247, R25, R248, 0x2, P0 ;  /* 0x000000f819f77211 */ /* 0x000fe400000f16ff */
[C---:B------:R-:W-:Y:S01]  /*130a0*/  LEA R20, P6, R22.reuse, R0, 0x2 ;  /* 0x0000000016147211 */ /* 0x040fe200078c10ff */
[----:B------:R1:W5:Y:S04]  /*130b0*/  LDL.LU R25, [R1+0x25e8] ;  /* 0x0025e80001197983 */ /* 0x0003680000300800 */
[----:B------:R1:W-:Y:S02]  /*130c0*/  STL.64 [R1+0x2d0], R246 ;  /* 0x0002d0f601007387 */ /* 0x0003e40000100a00 */
[----:B-1----:R-:W-:Y:S01]  /*130d0*/  IMAD.MOV.U32 R247, RZ, RZ, R21 ;  /* 0x000000fffff77224 */ /* 0x002fe200078e0015 */
[----:B------:R-:W-:-:S02]  /*130e0*/  LEA.HI.X.SX32 R21, R22, R248, 0x2, P6 ;  /* 0x000000f816157211 */ /* 0x000fc400030f16ff */
[C---:B------:R-:W-:Y:S01]  /*130f0*/  LEA R246, P0, R7.reuse, R0, 0x2 ;  /* 0x0000000007f67211 */ /* 0x040fe200078010ff */
[----:B------:R1:W5:Y:S04]  /*13100*/  LDL.LU R22, [R1+0x25e4] ;  /* 0x0025e40001167983 */ /* 0x0003680000300800 */
[----:B------:R1:W-:Y:S02]  /*13110*/  STL.64 [R1+0x2d8], R20 ;  /* 0x0002d81401007387 */ /* 0x0003e40000100a00 */
[----:B-1----:R-:W-:Y:S01]  /*13120*/  IMAD.MOV.U32 R21, RZ, RZ, R247 ;  /* 0x000000ffff157224 */ /* 0x002fe200078e00f7 */
[----:B------:R-:W-:Y:S02]  /*13130*/  LEA.HI.X.SX32 R247, R7, R248, 0x2, P0 ;  /* 0x000000f807f77211 */ /* 0x000fe400000f16ff */
[C---:B------:R-:W-:Y:S01]  /*13140*/  LEA R20, P6, R23.reuse, R0, 0x2 ;  /* 0x0000000017147211 */ /* 0x040fe200078c10ff */
[----:B------:R-:W3:Y:S04]  /*13150*/  LDL.LU R7, [R1+0x3a8] ;  /* 0x0003a80001077983 */ /* 0x000ee80000300800 */
        /* <DEDUP_REMOVED lines=8> */
[-C--:B------:R-:W-:Y:S01]  /*131e0*/  LEA R20, P6, R11, R0.reuse, 0x2 ;  /* 0x000000000b147211 */ /* 0x080fe200078c10ff */
[----:B------:R-:W3:Y:S04]  /*131f0*/  LDL.LU R6, [R1+0x3b0] ;  /* 0x0003b00001067983 */ /* 0x000ee80000300800 */
[----:B------:R1:W-:Y:S02]  /*13200*/  STL.64 [R1+0x2f0], R246 ;  /* 0x0002f0f601007387 */ /* 0x0003e40000100a00 */
[----:B-1----:R-:W-:Y:S01]  /*13210*/  LEA R246, P0, R21, R0, 0x2 ;  /* 0x0000000015f67211 */ /* 0x002fe200078010ff */
[----:B------:R-:W-:Y:S01]  /*13220*/  IMAD.MOV.U32 R247, RZ, RZ, R21 ;  /* 0x000000fffff77224 */ /* 0x000fe200078e0015 */
[----:B------:R-:W-:-:S05]  /*13230*/  LEA.HI.X.SX32 R21, R11, R248, 0x2, P6 ;  /* 0x000000f80b157211 */ /* 0x000fca00030f16ff */
[----:B------:R1:W-:Y:S01]  /*13240*/  STL.64 [R1+0x2f8], R20 ;  /* 0x0002f81401007387 */ /* 0x0003e20000100a00 */
[----:B------:R-:W-:Y:S01]  /*13250*/  LEA.HI.X.SX32 R247, R247, R248, 0x2, P0 ;  /* 0x000000f8f7f77211 */ /* 0x000fe200000f16ff */
[----:B----4-:R-:W-:Y:S02]  /*13260*/  IMAD R11, R245, c[0x0][0x190], RZ ;  /* 0x00006400f50b7a24 */ /* 0x010fe400078e02ff */
[----:B------:R-:W4:Y:S01]  /*13270*/  LDL.LU R245, [R1+0x3b8] ;  /* 0x0003b80001f57983 */ /* 0x000f220000300800 */
[----:B-1----:R-:W-:-:S04]  /*13280*/  LEA R20, P6, R10, R0, 0x2 ;  /* 0x000000000a147211 */ /* 0x002fc800078c10ff */
[----:B------:R-:W-:Y:S01]  /*13290*/  LEA.HI.X.SX32 R21, R10, R248, 0x2, P6 ;  /* 0x000000f80a157211 */ /* 0x000fe200030f16ff */
[----:B------:R-:W-:Y:S04]  /*132a0*/  STL.64 [R1+0x300], R246 ;  /* 0x000300f601007387 */ /* 0x000fe80000100a00 */
[----:B------:R1:W-:Y:S02]  /*132b0*/  STL.64 [R1+0x308], R20 ;  /* 0x0003081401007387 */ /* 0x0003e40000100a00 */
[CC--:B-1----:R-:W-:Y:S02]  /*132c0*/  LEA R20, P6, R3.reuse, R0.reuse, 0x2 ;  /* 0x0000000003147211 */ /* 0x0c2fe400078c10ff */
[----:B------:R-:W-:Y:S02]  /*132d0*/  LEA R246, P0, R8, R0, 0x2 ;  /* 0x0000000008f67211 */ /* 0x000fe400078010ff */
[----:B------:R-:W-:-:S02]  /*132e0*/  LEA.HI.X.SX32 R21, R3, R248, 0x2, P6 ;  /* 0x000000f803157211 */ /* 0x000fc400030f16ff */
[----:B------:R-:W-:Y:S01]  /*132f0*/  LEA.HI.X.SX32 R247, R8, R248, 0x2, P0 ;  /* 0x000000f808f77211 */ /* 0x000fe200000f16ff */
[----:B--2---:R-:W-:Y:S02]  /*13300*/  IMAD R10, R251, c[0x0][0x190], RZ ;  /* 0x00006400fb0a7a24 */ /* 0x004fe400078e02ff */
[----:B------:R-:W2:Y:S04]  /*13310*/  LDL.LU R251, [R1+0x3c0] ;  /* 0x0003c00001fb7983 */ /* 0x000ea80000300800 */
[----:B------:R-:W2:Y:S04]  /*13320*/  LDL.LU R3, [R1+0x3c8] ;  /* 0x0003c80001037983 */ /* 0x000ea80000300800 */
[----:B------:R1:W-:Y:S04]  /*13330*/  STL.64 [R1+0x318], R20 ;  /* 0x0003181401007387 */ /* 0x0003e80000100a00 */
[----:B------:R-:W-:Y:S01]  /*13340*/  STL.64 [R1+0x310], R246 ;  /* 0x000310f601007387 */ /* 0x000fe20000100a00 */
[----:B-1----:R-:W-:-:S04]  /*13350*/  LEA R20, P0, R5, R0, 0x2 ;  /* 0x0000000005147211 */ /* 0x002fc800078010ff */
[----:B------:R-:W-:-:S05]  /*13360*/  LEA.HI.X.SX32 R21, R5, R248, 0x2, P0 ;  /* 0x000000f805157211 */ /* 0x000fca00000f16ff */
[----:B------:R1:W-:Y:S04]  /*13370*/  STL.64 [R1+0x320], R20 ;  /* 0x0003201401007387 */ /* 0x0003e80000100a00 */
[----:B-1----:R1:W5:Y:S01]  /*13380*/  LDL.LU.64 R20, [R1+0x25d8] ;  /* 0x0025d80001147983 */ /* 0x0023620000300a00 */
[----:B---3--:R-:W-:-:S03]  /*13390*/  IMAD R8, R250, c[0x0][0x190], RZ ;  /* 0x00006400fa087a24 */ /* 0x008fc600078e02ff */
[----:B------:R-:W3:Y:S01]  /*133a0*/  LDL.LU R250, [R1+0x3d0] ;  /* 0x0003d00001fa7983 */ /* 0x000ee20000300800 */
[----:B------:R-:W-:-:S04]  /*133b0*/  LEA R246, P6, R252, R0, 0x2 ;  /* 0x00000000fcf67211 */ /* 0x000fc800078c10ff */
[----:B------:R-:W-:Y:S01]  /*133c0*/  LEA.HI.X.SX32 R247, R252, R248, 0x2, P6 ;  /* 0x000000f8fcf77211 */ /* 0x000fe200030f16ff */
[----:B------:R-:W-:Y:S01]  /*133d0*/  IMAD.MOV.U32 R252, RZ, RZ, R4 ;  /* 0x000000fffffc7224 */ /* 0x000fe200078e0004 */
[----:B------:R-:W-:-:S03]  /*133e0*/  LEA R4, P6, R249, R0, 0x2 ;  /* 0x00000000f9047211 */ /* 0x000fc600078c10ff */
[----:B------:R1:W-:Y:S01]  /*133f0*/  STL.64 [R1+0x328], R246 ;  /* 0x000328f601007387 */ /* 0x0003e20000100a00 */
[----:B------:R-:W-:Y:S02]  /*13400*/  LEA.HI.X.SX32 R5, R249, R248, 0x2, P6 ;  /* 0x000000f8f9057211 */ /* 0x000fe400030f16ff */
[----:B-1----:R-:W-:-:S04]  /*13410*/  LEA R246, P0, R2, R0, 0x2 ;  /* 0x0000000002f67211 */ /* 0x002fc800078010ff */
[----:B------:R-:W-:Y:S02]  /*13420*/  LEA.HI.X.SX32 R247, R2, R248, 0x2, P0 ;  /* 0x000000f802f77211 */ /* 0x000fe400000f16ff */
[----:B------:R-:W3:Y:S04]  /*13430*/  LDL.LU R2, [R1+0x3d8] ;  /* 0x0003d80001027983 */ /* 0x000ee80000300800 */
[----:B------:R1:W-:Y:S04]  /*13440*/  STL.64 [R1+0x330], R246 ;  /* 0x000330f601007387 */ /* 0x0003e80000100a00 */
[----:B------:R1:W-:Y:S04]  /*13450*/  STL.64 [R1+0x338], R4 ;  /* 0x0003380401007387 */ /* 0x0003e80000100a00 */
[----:B------:R-:W3:Y:S01]  /*13460*/  LDL.LU R249, [R1+0x3dc] ;  /* 0x0003dc0001f97983 */ /* 0x000ee20000300800 */
[----:B-1----:R-:W-:-:S02]  /*13470*/  LEA R246, P0, R252, R0, 0x2 ;  /* 0x00000000fcf67211 */ /* 0x002fc400078010ff */
[----:B------:R-:W-:Y:S02]  /*13480*/  LEA R4, P6, R244, R0, 0x2 ;  /* 0x00000000f4047211 */ /* 0x000fe400078c10ff */
[-C--:B------:R-:W-:Y:S02]  /*13490*/  LEA.HI.X.SX32 R247, R252, R248.reuse, 0x2, P0 ;  /* 0x000000f8fcf77211 */ /* 0x080fe400000f16ff */
[----:B------:R-:W-:-:S03]  /*134a0*/  LEA.HI.X.SX32 R5, R244, R248, 0x2, P6 ;  /* 0x000000f8f4057211 */ /* 0x000fc600030f16ff */
[----:B------:R1:W-:Y:S04]  /*134b0*/  STL.64 [R1+0x340], R246 ;  /* 0x000340f601007387 */ /* 0x0003e80000100a00 */
[----:B------:R1:W-:Y:S02]  /*134c0*/  STL.64 [R1+0x348], R4 ;  /* 0x0003480401007387 */ /* 0x0003e40000100a00 */
[CC--:B-1----:R-:W-:Y:S02]  /*134d0*/  LEA R246, P0, R19.reuse, R0.reuse, 0x2 ;  /* 0x0000000013f67211 */ /* 0x0c2fe400078010ff */
[----:B------:R-:W-:Y:S02]  /*134e0*/  LEA R4, P6, R18, R0, 0x2 ;  /* 0x0000000012047211 */ /* 0x000fe400078c10ff */
[----:B------:R-:W-:-:S02]  /*134f0*/  LEA.HI.X.SX32 R247, R19, R248, 0x2, P0 ;  /* 0x000000f813f77211 */ /* 0x000fc400000f16ff */
[----:B------:R-:W-:Y:S02]  /*13500*/  LEA.HI.X.SX32 R5, R18, R248, 0x2, P6 ;  /* 0x000000f812057211 */ /* 0x000fe400030f16ff */
[C---:B------:R-:W-:Y:S01]  /*13510*/  LEA R18, P0, R17.reuse, R0, 0x2 ;  /* 0x0000000011127211 */ /* 0x040fe200078010ff */
[----:B------:R1:W-:Y:S03]  /*13520*/  STL.64 [R1+0x350], R246 ;  /* 0x000350f601007387 */ /* 0x0003e60000100a00 */
[----:B------:R-:W-:Y:S01]  /*13530*/  LEA.HI.X.SX32 R19, R17, R248, 0x2, P0 ;  /* 0x000000f811137211 */ /* 0x000fe200000f16ff */
[----:B-1----:R-:W3:Y:S04]  /*13540*/  LDL.LU R247, [R1+0x3e0] ;  /* 0x0003e00001f77983 */ /* 0x002ee80000300800 */
[----:B------:R1:W-:Y:S04]  /*13550*/  STL.64 [R1+0x358], R4 ;  /* 0x0003580401007387 */ /* 0x0003e80000100a00 */
[----:B------:R1:W-:Y:S02]  /*13560*/  STL.64 [R1+0x360], R18 ;  /* 0x0003601201007387 */ /* 0x0003e40000100a00 */
[----:B-1----:R-:W-:-:S04]  /*13570*/  LEA R4, P6, R16, R0, 0x2 ;  /* 0x0000000010047211 */ /* 0x002fc800078c10ff */
[----:B------:R-:W-:Y:S01]  /*13580*/  LEA.HI.X.SX32 R5, R16, R248, 0x2, P6 ;  /* 0x000000f810057211 */ /* 0x000fe200030f16ff */
[----:B------:R1:W5:Y:S01]  /*13590*/  LDL.LU.64 R18, [R1+0x25d0] ;  /* 0x0025d00001127983 */ /* 0x0003620000300a00 */
[----:B------:R-:W-:-:S03]  /*135a0*/  LEA R16, P0, R15, R0, 0x2 ;  /* 0x000000000f107211 */ /* 0x000fc600078010ff */
[----:B------:R-:W3:Y:S01]  /*135b0*/  LDL.LU R246, [R1+0x3e8] ;  /* 0x0003e80001f67983 */ /* 0x000ee20000300800 */
[----:B------:R-:W-:-:S03]  /*135c0*/  LEA.HI.X.SX32 R17, R15, R248, 0x2, P0 ;  /* 0x000000f80f117211 */ /* 0x000fc600000f16ff */
[----:B------:R1:W-:Y:S01]  /*135d0*/  STL.64 [R1+0x368], R4 ;  /* 0x0003680401007387 */ /* 0x0003e20000100a00 */
[----:B------:R-:W-:Y:S02]  /*135e0*/  IMAD R13, R13, c[0x0][0x190], RZ ;  /* 0x000064000d0d7a24 */ /* 0x000fe400078e02ff */
[----:B------:R-:W-:Y:S01]  /*135f0*/  IMAD R12, R12, c[0x0][0x190], RZ ;  /* 0x000064000c0c7a24 */ /* 0x000fe200078e02ff */
[----:B-1----:R-:W-:-:S04]  /*13600*/  LEA R4, P6, R14, R0, 0x2 ;  /* 0x000000000e047211 */ /* 0x002fc800078c10ff */
[----:B------:R-:W-:Y:S02]  /*13610*/  LEA.HI.X.SX32 R5, R14, R248, 0x2, P6 ;  /* 0x000000f80e057211 */ /* 0x000fe400030f16ff */
[----:B------:R-:W-:-:S04]  /*13620*/  LEA R14, P0, R13, R0, 0x2 ;  /* 0x000000000d0e7211 */ /* 0x000fc800078010ff */
[----:B------:R-:W-:Y:S01]  /*13630*/  LEA.HI.X.SX32 R15, R13, R248, 0x2, P0 ;  /* 0x000000f80d0f7211 */ /* 0x000fe200000f16ff */
[----:B------:R-:W-:Y:S02]  /*13640*/  IMAD R9, R9, c[0x0][0x190], RZ ;  /* 0x0000640009097a24 */ /* 0x000fe400078e02ff */
[----:B------:R-:W-:Y:S02]  /*13650*/  IMAD R7, R7, c[0x0][0x190], RZ ;  /* 0x0000640007077a24 */ /* 0x000fe400078e02ff */
[----:B------:R-:W-:Y:S02]  /*13660*/  IMAD R6, R6, c[0x0][0x190], RZ ;  /* 0x0000640006067a24 */ /* 0x000fe400078e02ff */
[----:B----4-:R-:W-:Y:S02]  /*13670*/  IMAD R245, R245, c[0x0][0x190], RZ ;  /* 0x00006400f5f57a24 */ /* 0x010fe400078e02ff */
[----:B--2---:R-:W-:Y:S02]  /*13680*/  IMAD R244, R251, c[0x0][0x190], RZ ;  /* 0x00006400fbf47a24 */ /* 0x004fe400078e02ff */
[----:B------:R-:W2:Y:S04]  /*13690*/  LDL.LU R251, [R1+0x3ec] ;  /* 0x0003ec0001fb7983 */ /* 0x000ea80000300800 */
[----:B------:R1:W-:Y:S04]  /*136a0*/  STL.64 [R1+0x370], R16 ;  /* 0x0003701001007387 */ /* 0x0003e80000100a00 */
[----:B-1----:R1:W5:Y:S04]  /*136b0*/  LDL.LU.64 R16, [R1+0x25c8] ;  /* 0x0025c80001107983 */ /* 0x0023680000300a00 */
[----:B------:R4:W-:Y:S04]  /*136c0*/  STL.64 [R1+0x378], R4 ;  /* 0x0003780401007387 */ /* 0x0009e80000100a00 */
[----:B------:R1:W-:Y:S01]  /*136d0*/  STL.64 [R1+0x380], R14 ;  /* 0x0003800e01007387 */ /* 0x0003e20000100a00 */
[----:B----4-:R-:W-:-:S04]  /*136e0*/  LEA R4, P6, R12, R0, 0x2 ;  /* 0x000000000c047211 */ /* 0x010fc800078c10ff */
[----:B------:R-:W-:Y:S01]  /*136f0*/  LEA.HI.X.SX32 R5, R12, R248, 0x2, P6 ;  /* 0x000000f80c057211 */ /* 0x000fe200030f16ff */
[----:B-1----:R1:W5:Y:S01]  /*13700*/  LDL.LU.64 R14, [R1+0x25c0] ;  /* 0x0025c000010e7983 */ /* 0x0023620000300a00 */
[----:B------:R-:W-:-:S03]  /*13710*/  LEA R12, P0, R11, R0, 0x2 ;  /* 0x000000000b0c7211 */ /* 0x000fc600078010ff */
[----:B------:R4:W-:Y:S01]  /*13720*/  STL.64 [R1+0x388], R4 ;  /* 0x0003880401007387 */ /* 0x0009e20000100a00 */
[----:B------:R-:W-:-:S05]  /*13730*/  LEA.HI.X.SX32 R13, R11, R248, 0x2, P0 ;  /* 0x000000f80b0d7211 */ /* 0x000fca00000f16ff */
[----:B------:R1:W-:Y:S01]  /*13740*/  STL.64 [R1+0x390], R12 ;  /* 0x0003900c01007387 */ /* 0x0003e20000100a00 */
[----:B----4-:R-:W-:Y:S01]  /*13750*/  LEA R4, P6, R10, R0, 0x2 ;  /* 0x000000000a047211 */ /* 0x010fe200078c10ff */
[----:B---3--:R-:W-:-:S03]  /*13760*/  IMAD R252, R250, c[0x0][0x190], RZ ;  /* 0x00006400fafc7a24 */ /* 0x008fc600078e02ff */
[----:B------:R-:W-:Y:S01]  /*13770*/  LEA.HI.X.SX32 R5, R10, R248, 0x2, P6 ;  /* 0x000000f80a057211 */ /* 0x000fe200030f16ff */
[----:B-1----:R1:W5:Y:S01]  /*13780*/  LDL.LU.64 R12, [R1+0x25b8] ;  /* 0x0025b800010c7983 */ /* 0x0023620000300a00 */
[----:B------:R-:W-:-:S03]  /*13790*/  LEA R10, P0, R9, R0, 0x2 ;  /* 0x00000000090a7211 */ /* 0x000fc600078010ff */
[----:B------:R-:W3:Y:S01]  /*137a0*/  LDL.LU R250, [R1+0x40c] ;  /* 0x00040c0001fa7983 */ /* 0x000ee20000300800 */
[----:B------:R-:W-:-:S03]  /*137b0*/  LEA.HI.X.SX32 R11, R9, R248, 0x2, P0 ;  /* 0x000000f8090b7211 */ /* 0x000fc600000f16ff */
[----:B------:R4:W-:Y:S04]  /*137c0*/  STL.64 [R1+0x398], R4 ;  /* 0x0003980401007387 */ /* 0x0009e80000100a00 */
[----:B------:R1:W-:Y:S01]  /*137d0*/  STL.64 [R1+0x3a0], R10 ;  /* 0x0003a00a01007387 */ /* 0x0003e20000100a00 */
[----:B----4-:R-:W-:-:S04]  /*137e0*/  LEA R4, P6, R8, R0, 0x2 ;  /* 0x0000000008047211 */ /* 0x010fc800078c10ff */
[----:B------:R-:W-:Y:S01]  /*137f0*/  LEA.HI.X.SX32 R5, R8, R248, 0x2, P6 ;  /* 0x000000f808057211 */ /* 0x000fe200030f16ff */
[----:B-1----:R1:W5:Y:S01]  /*13800*/  LDL.LU.64 R10, [R1+0x25b0] ;  /* 0x0025b000010a7983 */ /* 0x0023620000300a00 */
[----:B------:R-:W-:-:S03]  /*13810*/  LEA R8, P0, R7, R0, 0x2 ;  /* 0x0000000007087211 */ /* 0x000fc600078010ff */
[----:B------:R4:W-:Y:S01]  /*13820*/  STL.64 [R1+0x3a8], R4 ;  /* 0x0003a80401007387 */ /* 0x0009e20000100a00 */
[----:B------:R-:W-:Y:S01]  /*13830*/  LEA.HI.X.SX32 R9, R7, R248, 0x2, P0 ;  /* 0x000000f807097211 */ /* 0x000fe200000f16ff */
[----:B------:R-:W-:Y:S01]  /*13840*/  IMAD R3, R3, c[0x0][0x190], RZ ;  /* 0x0000640003037a24 */ /* 0x000fe200078e02ff */
[----:B----4-:R-:W-:-:S03]  /*13850*/  LEA R4, P6, R6, R0, 0x2 ;  /* 0x0000000006047211 */ /* 0x010fc600078c10ff */
[----:B------:R4:W-:Y:S01]  /*13860*/  STL.64 [R1+0x3b0], R8 ;  /* 0x0003b00801007387 */ /* 0x0009e20000100a00 */
[----:B------:R-:W-:Y:S02]  /*13870*/  LEA.HI.X.SX32 R5, R6, R248, 0x2, P6 ;  /* 0x000000f806057211 */ /* 0x000fe400030f16ff */
[C---:B------:R-:W-:Y:S01]  /*13880*/  LEA R6, P0, R245.reuse, R0, 0x2 ;  /* 0x00000000f5067211 */ /* 0x040fe200078010ff */
[----:B----4-:R1:W5:Y:S04]  /*13890*/  LDL.LU.64 R8, [R1+0x25a8] ;  /* 0x0025a80001087983 */ /* 0x0103680000300a00 */
[----:B------:R4:W-:Y:S01]  /*138a0*/  STL.64 [R1+0x3b8], R4 ;  /* 0x0003b80401007387 */ /* 0x0009e20000100a00 */
[----:B------:R-:W-:Y:S02]  /*138b0*/  LEA.HI.X.SX32 R7, R245, R248, 0x2, P0 ;  /* 0x000000f8f5077211 */ /* 0x000fe400000f16ff */
[----:B----4-:R-:W-:-:S04]  /*138c0*/  LEA R4, P6, R244, R0, 0x2 ;  /* 0x00000000f4047211 */ /* 0x010fc800078c10ff */
[----:B------:R-:W-:Y:S02]  /*138d0*/  LEA.HI.X.SX32 R5, R244, R248, 0x2, P6 ;  /* 0x000000f8f4057211 */ /* 0x000fe400030f16ff */
[C---:B------:R-:W-:Y:S01]  /*138e0*/  LEA R244, P0, R3.reuse, R0, 0x2 ;  /* 0x0000000003f47211 */ /* 0x040fe200078010ff */
[----:B------:R4:W-:Y:S03]  /*138f0*/  STL.64 [R1+0x3c0], R6 ;  /* 0x0003c00601007387 */ /* 0x0009e60000100a00 */
[----:B------:R-:W-:Y:S01]  /*13900*/  LEA.HI.X.SX32 R245, R3, R248, 0x2, P0 ;  /* 0x000000f803f57211 */ /* 0x000fe200000f16ff */
[----:B----4-:R1:W5:Y:S04]  /*13910*/  LDL.LU.64 R6, [R1+0x25a0] ;  /* 0x0025a00001067983 */ /* 0x0103680000300a00 */
[----:B------:R4:W-:Y:S04]  /*13920*/  STL.64 [R1+0x3c8], R4 ;  /* 0x0003c80401007387 */ /* 0x0009e80000100a00 */
[----:B------:R1:W-:Y:S01]  /*13930*/  STL.64 [R1+0x3d0], R244 ;  /* 0x0003d0f401007387 */ /* 0x0003e20000100a00 */
[----:B----4-:R-:W-:-:S03]  /*13940*/  LEA R4, P6, R252, R0, 0x2 ;  /* 0x00000000fc047211 */ /* 0x010fc600078c10ff */
[----:B-1----:R1:W5:Y:S01]  /*13950*/  LDL.LU.64 R244, [R1+0x2598] ;  /* 0x0025980001f47983 */ /* 0x0023620000300a00 */
[----:B------:R-:W-:-:S03]  /*13960*/  LEA.HI.X.SX32 R5, R252, R248, 0x2, P6 ;  /* 0x000000f8fc057211 */ /* 0x000fc600030f16ff */
[----:B------:R-:W4:Y:S01]  /*13970*/  LDL.LU R252, [R1+0x3f0] ;  /* 0x0003f00001fc7983 */ /* 0x000f220000300800 */
[----:B------:R-:W-:Y:S02]  /*13980*/  IMAD R2, R2, c[0x0][0x190], RZ ;  /* 0x0000640002027a24 */ /* 0x000fe400078e02ff */
[----:B------:R-:W-:Y:S01]  /*13990*/  IMAD R249, R249, c[0x0][0x190], RZ ;  /* 0x00006400f9f97a24 */ /* 0x000fe200078e02ff */
[----:B------:R1:W-:Y:S01]  /*139a0*/  STL.64 [R1+0x3d8], R4 ;  /* 0x0003d80401007387 */ /* 0x0003e20000100a00 */
[----:B------:R-:W-:Y:S02]  /*139b0*/  IMAD R247, R247, c[0x0][0x190], RZ ;  /* 0x00006400f7f77a24 */ /* 0x000fe400078e02ff */
[----:B------:R-:W-:Y:S01]  /*139c0*/  IMAD R246, R246, c[0x0][0x190], RZ ;  /* 0x00006400f6f67a24 */ /* 0x000fe200078e02ff */
[-C--:B-1----:R-:W-:Y:S01]  /*139d0*/  LEA R4, P0, R2, R0.reuse, 0x2 ;  /* 0x0000000002047211 */ /* 0x082fe200078010ff */
[----:B------:R-:W-:Y:S01]  /*139e0*/  IMAD.MOV.U32 R5, RZ, RZ, R2 ;  /* 0x000000ffff057224 */ /* 0x000fe200078e0002 */
[----:B------:R-:W-:-:S04]  /*139f0*/  LEA R2, P6, R249, R0, 0x2 ;  /* 0x00000000f9027211 */ /* 0x000fc800078c10ff */
[-C--:B------:R-:W-:Y:S02]  /*13a00*/  LEA.HI.X.SX32 R3, R249, R248.reuse, 0x2, P6 ;  /* 0x000000f8f9037211 */ /* 0x080fe400030f16ff */
[----:B------:R-:W-:Y:S01]  /*13a10*/  LEA.HI.X.SX32 R5, R5, R248, 0x2, P0 ;  /* 0x000000f805057211 */ /* 0x000fe200000f16ff */
[----:B------:R-:W3:Y:S04]  /*13a20*/  LDL.LU R249, [R1+0x400] ;  /* 0x0004000001f97983 */ /* 0x000ee80000300800 */
[----:B------:R1:W-:Y:S04]  /*13a30*/  STL.64 [R1+0x3e8], R2 ;  /* 0x0003e80201007387 */ /* 0x0003e80000100a00 */
[----:B------:R1:W-:Y:S02]  /*13a40*/  STL.64 [R1+0x3e0], R4 ;  /* 0x0003e00401007387 */ /* 0x0003e40000100a00 */
[----:B-1----:R-:W-:-:S02]  /*13a50*/  LEA R2, P0, R247, R0, 0x2 ;  /* 0x00000000f7027211 */ /* 0x002fc400078010ff */
[C---:B------:R-:W-:Y:S02]  /*13a60*/  LEA R4, P6, R246.reuse, R0, 0x2 ;  /* 0x00000000f6047211 */ /* 0x040fe400078c10ff */
[-C--:B------:R-:W-:Y:S02]  /*13a70*/  LEA.HI.X.SX32 R3, R247, R248.reuse, 0x2, P0 ;  /* 0x000000f8f7037211 */ /* 0x080fe400000f16ff */
[----:B------:R-:W-:-:S03]  /*13a80*/  LEA.HI.X.SX32 R5, R246, R248, 0x2, P6 ;  /* 0x000000f8f6057211 */ /* 0x000fc600030f16ff */
[----:B------:R1:W-:Y:S04]  /*13a90*/  STL.64 [R1+0x3f0], R2 ;  /* 0x0003f00201007387 */ /* 0x0003e80000100a00 */
[----:B-1----:R-:W3:Y:S04]  /*13aa0*/  LDL.LU.64 R2, [R1+0x2590] ;  /* 0x0025900001027983 */ /* 0x002ee80000300a00 */
[----:B------:R1:W-:Y:S01]  /*13ab0*/  STL.64 [R1+0x3f8], R4 ;  /* 0x0003f80401007387 */ /* 0x0003e20000100a00 */
[----:B--2---:R-:W-:-:S05]  /*13ac0*/  IMAD R251, R251, c[0x0][0x190], RZ ;  /* 0x00006400fbfb7a24 */ /* 0x004fca00078e02ff */
[----:B-1----:R-:W-:-:S04]  /*13ad0*/  LEA R4, P0, R251, R0, 0x2 ;  /* 0x00000000fb047211 */ /* 0x002fc800078010ff */
[----:B------:R-:W-:-:S05]  /*13ae0*/  LEA.HI.X.SX32 R5, R251, R248, 0x2, P0 ;  /* 0x000000f8fb057211 */ /* 0x000fca00000f16ff */
[----:B------:R1:W-:Y:S04]  /*13af0*/  STL.64 [R1+0x400], R4 ;  /* 0x0004000401007387 */ /* 0x0003e80000100a00 */
[----:B-1----:R-:W2:Y:S01]  /*13b00*/  LDL.LU.64 R4, [R1+0x2588] ;  /* 0x0025880001047983 */ /* 0x002ea20000300a00 */
[----:B----4-:R-:W-:-:S05]  /*13b10*/  IMAD R252, R252, c[0x0][0x190], RZ ;  /* 0x00006400fcfc7a24 */ /* 0x010fca00078e02ff */
[----:B------:R-:W-:-:S04]  /*13b20*/  LEA R246, P6, R252, R0, 0x2 ;  /* 0x00000000fcf67211 */ /* 0x000fc800078c10ff */
[----:B------:R-:W-:Y:S02]  /*13b30*/  LEA.HI.X.SX32 R247, R252, R248, 0x2, P6 ;  /* 0x000000f8fcf77211 */ /* 0x000fe400030f16ff */
[----:B------:R-:W4:Y:S04]  /*13b40*/  LDL.LU R252, [R1+0x414] ;  /* 0x0004140001fc7983 */ /* 0x000f280000300800 */
[----:B------:R-:W1:Y:S04]  /*13b50*/  S2R R251, SR_TID.X ;  /* 0x0000000000fb7919 */ /* 0x000e680000002100 */
[----:B------:R3:W-:Y:S02]  /*13b60*/  STL.64 [R1+0x408], R246 ;  /* 0x000408f601007387 */ /* 0x0007e40000100a00 */
[----:B---3--:R-:W-:-:S05]  /*13b70*/  IMAD R249, R249, c[0x0][0x190], RZ ;  /* 0x00006400f9f97a24 */ /* 0x008fca00078e02ff */
[----:B------:R-:W-:Y:S01]  /*13b80*/  LEA R246, P6, R249, R0, 0x2 ;  /* 0x00000000f9f67211 */ /* 0x000fe200078c10ff */
[----:B------:R-:W-:Y:S01]  /*13b90*/  IMAD R250, R250, c[0x0][0x190], RZ ;  /* 0x00006400fafa7a24 */ /* 0x000fe200078e02ff */
[----:B-1----:R-:W-:-:S04]  /*13ba0*/  LOP3.LUT R247, R251, 0x3f, RZ, 0xc0, !PT ;  /* 0x0000003ffbf77812 */ /* 0x002fc800078ec0ff */
[----:B------:R-:W-:Y:S02]  /*13bb0*/  ISETP.GE.AND P0, PT, R247, c[0x0][0x180], PT ;  /* 0x00006000f7007a0c */ /* 0x000fe40003f06270 */
[----:B------:R-:W-:-:S05]  /*13bc0*/  LEA.HI.X.SX32 R247, R249, R248, 0x2, P6 ;  /* 0x000000f8f9f77211 */ /* 0x000fca00030f16ff */
[----:B------:R1:W-:Y:S01]  /*13bd0*/  STL.64 [R1+0x410], R246 ;  /* 0x000410f601007387 */ /* 0x0003e20000100a00 */
[----:B------:R-:W-:Y:S02]  /*13be0*/  LOP3.LUT R251, R251, 0x7f, RZ, 0xc0, !PT ;  /* 0x0000007ffbfb7812 */ /* 0x000fe400078ec0ff */
[----:B------:R-:W-:Y:S02]  /*13bf0*/  SEL R249, RZ, 0x4, !P5 ;  /* 0x00000004fff97807 */ /* 0x000fe40006800000 */
[----:B-1----:R-:W-:-:S04]  /*13c00*/  LEA R246, P6, R250, R0, 0x2 ;  /* 0x00000000faf67211 */ /* 0x002fc800078c10ff */
[----:B------:R-:W-:Y:S01]  /*13c10*/  LEA.HI.X.SX32 R247, R250, R248, 0x2, P6 ;  /* 0x000000f8faf77211 */ /* 0x000fe200030f16ff */
[----:B------:R-:W-:Y:S01]  /*13c20*/  IMAD.SHL.U32 R251, R251, 0x4, RZ ;  /* 0x00000004fbfb7824 */ /* 0x000fe200078e00ff */
[----:B------:R-:W-:-:S03]  /*13c30*/  SEL R249, R249, RZ, !P0 ;  /* 0x000000fff9f97207 */ /* 0x000fc60004000000 */
[----:B------:R1:W-:Y:S01]  /*13c40*/  STL.64 [R1+0x420], R246 ;  /* 0x000420f601007387 */ /* 0x0003e20000100a00 */
[----:B------:R-:W-:Y:S01]  /*13c50*/  IMAD.MOV.U32 R250, RZ, RZ, c[0x0][0x188] ;  /* 0x00006200fffa7624 */ /* 0x000fe200078e00ff */
[----:B------:R-:W-:Y:S02]  /*13c60*/  ISETP.NE.U32.AND P0, PT, R249, RZ, PT ;  /* 0x000000fff900720c */ /* 0x000fe40003f05070 */
[----:B------:R-:W-:Y:S01]  /*13c70*/  LOP3.LUT R251, R251, 0x60, RZ, 0x3c, !PT ;  /* 0x00000060fbfb7812 */ /* 0x000fe200078e3cff */
[----:B------:R-:W-:Y:S02]  /*13c80*/  IMAD R249, R250, 0x3f, RZ ;  /* 0x0000003ffaf97824 */ /* 0x000fe400078e02ff */
[----:B----4-:R-:W-:-:S05]  /*13c90*/  IMAD R252, R252, c[0x0][0x190], RZ ;  /* 0x00006400fcfc7a24 */ /* 0x010fca00078e02ff */
[----:B-1----:R-:W-:-:S04]  /*13ca0*/  LEA R246, P6, R252, R0, 0x2 ;  /* 0x00000000fcf67211 */ /* 0x002fc800078c10ff */
[----:B------:R-:W-:Y:S02]  /*13cb0*/  LEA.HI.X.SX32 R247, R252, R248, 0x2, P6 ;  /* 0x000000f8fcf77211 */ /* 0x000fe400030f16ff */
[----:B------:R-:W-:-:S03]  /*13cc0*/  IADD3 R248, R251, 0x100000, RZ ;  /* 0x00100000fbf87810 */ /* 0x000fc60007ffe0ff */
[----:B------:R2:W-:Y:S04]  /*13cd0*/  STL.64 [R1+0x418], R246 ;  /* 0x000418f601007387 */ /* 0x0005e80000100a00 */
[----:B------:R-:W1:Y:S01]  /*13ce0*/  S2R R252, SR_TID.X ;  /* 0x0000000000fc7919 */ /* 0x000e620000002100 */
[----:B--2---:R-:W-:-:S05]  /*13cf0*/  IMAD.WIDE R246, R249, 0x4, R4 ;  /* 0x00000004f9f67825 */ /* 0x004fca00078e0204 */
[----:B------:R2:W-:Y:S01]  /*13d00*/  LDGSTS.E [R248+-0x70400], [R246.64], !P4 ;  /* 0x8fc00000f6f87fae */ /* 0x0005e2000e121844 */
[----:B------:R-:W-:Y:S01]  /*13d10*/  IADD3 R0, R251, 0x100000, RZ ;  /* 0x00100000fb007810 */ /* 0x000fe20007ffe0ff */
[----:B------:R-:W-:Y:S02]  /*13d20*/  IMAD.WIDE R250, R249, 0x4, R2 ;  /* 0x00000004f9fa7825 */ /* 0x000fe400078e0202 */
[----:B--2---:R-:W2:Y:S02]  /*13d30*/  S2R R248, SR_TID.X ;  /* 0x0000000000f87919 */ /* 0x004ea40000002100 */
[----:B------:R-:W-:Y:S02]  /*13d40*/  IMAD.MOV.U32 R249, RZ, RZ, c[0x0][0x180] ;  /* 0x00006000fff97624 */ /* 0x000fe400078e00ff */
[----:B------:R3:W-:Y:S03]  /*13d50*/  LDGSTS.E [R0+-0x70200], [R250.64], !P4 ;  /* 0x8fe00000fa007fae */ /* 0x0007e6000e121844 */
[----:B---3--:R-:W-:-:S04]  /*13d60*/  IADD3 R0, R249, -0x41, RZ ;  /* 0xffffffbff9007810 */ /* 0x008fc80007ffe0ff */
[----:B------:R-:W-:Y:S02]  /*13d70*/  ISETP.GE.U32.AND P6, PT, R0, 0x7fffff80, PT ;  /* 0x7fffff800000780c */ /* 0x000fe40003fc6070 */
[----:B------:R-:W-:-:S04]  /*13d80*/  IADD3 R0, R249, -0x45, RZ ;  /* 0xffffffbbf9007810 */ /* 0x000fc80007ffe0ff */
[----:B------:R-:W-:Y:S02]  /*13d90*/  ISETP.GE.U32.AND P4, PT, R0, 0x7fffff7c, PT ;  /* 0x7fffff7c0000780c */ /* 0x000fe40003f86070 */
[----:B--2---:R-:W-:Y:S02]  /*13da0*/  LOP3.LUT R0, R248, 0x3f, RZ, 0xc0, !PT ;  /* 0x0000003ff8007812 */ /* 0x004fe400078ec0ff */
[----:B-1----:R-:W-:-:S03]  /*13db0*/  SHF.R.S32.HI R248, RZ, 0x6, R252 ;  /* 0x00000006fff87819 */ /* 0x002fc600000114fc */
[----:B------:R-:W-:Y:S01]  /*13dc0*/  IMAD.SHL.U32 R0, R0, 0x4, RZ ;  /* 0x0000000400007824 */ /* 0x000fe200078e00ff */
[----:B------:R-:W-:Y:S01]  /*13dd0*/  SGXT R248, R248, 0x1 ;  /* 0x00000001f8f8781a */ /* 0x000fe20000000200 */
[----:B------:R1:W-:Y:S03]  /*13de0*/  STL.64 [R1+0x438], R246 ;  /* 0x000438f601007387 */ /* 0x0003e60000100a00 */
[----:B------:R-:W-:Y:S01]  /*13df0*/  LOP3.LUT R0, R0, 0x110, R248, 0x78, !PT ;  /* 0x0000011000007812 */ /* 0x000fe200078e78f8 */
[----:B-1----:R1:W5:Y:S04]  /*13e00*/  LDL.LU.64 R246, [R1+0x2580] ;  /* 0x0025800001f67983 */ /* 0x0023680000300a00 */
[----:B------:R2:W-:Y:S04]  /*13e10*/  STL.64 [R1+0x430], R250 ;  /* 0x000430fa01007387 */ /* 0x0005e80000100a00 */
[----:B--2---:R1:W5:Y:S04]  /*13e20*/  LDL.LU.64 R250, [R1+0x2578] ;  /* 0x0025780001fa7983 */ /* 0x0043680000300a00 */
[----:B------:R1:W-:Y:S01]  /*13e30*/  STL [R1+0x1918], R0 ;  /* 0x0019180001007387 */ /* 0x0003e20000100800 */
[----:B------:R-:W-:-:S04]  /*13e40*/  IMAD.MOV.U32 R248, RZ, RZ, c[0x0][0x188] ;  /* 0x00006200fff87624 */ /* 0x000fc800078e00ff */
[----:B------:R-:W-:Y:S02]  /*13e50*/  IMAD.SHL.U32 R248, R248, 0x40, RZ ;  /* 0x00000040f8f87824 */ /* 0x000fe400078e00ff */
[----:B------:R2:W-:Y:S04]  /*13e60*/  STL.64 [R1+0x3038], R86 ;  /* 0x0030385601007387 */ /* 0x0005e80000100a00 */
[----:B------:R-:W0:Y:S04]  /*13e70*/  LDGDEPBAR ;  /* 0x00000000000079af */ /* 0x000e280000000000 */
[----:B--2---:R-:W2:Y:S04]  /*13e80*/  LDL.64 R86, [R1+0x2b8] ;  /* 0x0002b80001567983 */ /* 0x004ea80000100a00 */
[----:B------:R3:W-:Y:S04]  /*13e90*/  STL.64 [R1+0x3030], R94 ;  /* 0x0030305e01007387 */ /* 0x0007e80000100a00 */
[----:B---3--:R-:W3:Y:S04]  /*13ea0*/  LDL.64 R94, [R1+0x298] ;  /* 0x00029800015e7983 */ /* 0x008ee80000100a00 */
[----:B------:R4:W-:Y:S04]  /*13eb0*/  STL.64 [R1+0x3028], R102 ;  /* 0x0030286601007387 */ /* 0x0009e80000100a00 */
[----:B----4-:R-:W4:Y:S04]  /*13ec0*/  LDL.64 R102, [R1+0x278] ;  /* 0x0002780001667983 */ /* 0x010f280000100a00 */
[----:B------:R1:W-:Y:S04]  /*13ed0*/  STL.64 [R1+0x3020], R110 ;  /* 0x0030206e01007387 */ /* 0x0003e80000100a00 */
[----:B-1----:R-:W2:Y:S04]  /*13ee0*/  LDL.64 R110, [R1+0x258] ;  /* 0x00025800016e7983 */ /* 0x002ea80000100a00 */
        /* <DEDUP_REMOVED lines=30> */
[----:B------:R1:W-:Y:S04]  /*140d0*/  STL [R1+0x2fa0], R239 ;  /* 0x002fa0ef01007387 */ /* 0x0003e80000100800 */
[----:B-1----:R-:W2:Y:S04]  /*140e0*/  LDL R239, [R1+0x1918] ;  /* 0x0019180001ef7983 */ /* 0x002ea80000100800 */
[----:B------:R1:W-:Y:S04]  /*140f0*/  STL.64 [R1+0x2f98], R248 ;  /* 0x002f98f801007387 */ /* 0x0003e80000100a00 */
[----:B-1----:R-:W4:Y:S04]  /*14100*/  LDL.64 R248, [R1+0x18] ;  /* 0x0000180001f87983 */ /* 0x002f280000100a00 */
[----:B------:R1:W-:Y:S04]  /*14110*/  STL.64 [R1+0x2f90], R4 ;  /* 0x002f900401007387 */ /* 0x0003e80000100a00 */
[----:B-1----:R-:W4:Y:S04]  /*14120*/  LDL.64 R4, [R1+0x38] ;  /* 0x0000380001047983 */ /* 0x002f280000100a00 */
[----:B------:R1:W-:Y:S04]  /*14130*/  STL.64 [R1+0x2f88], R2 ;  /* 0x002f880201007387 */ /* 0x0003e80000100a00 */
[----:B-1----:R-:W4:Y:S04]  /*14140*/  LDL.64 R2, [R1+0x58] ;  /* 0x0000580001027983 */ /* 0x002f280000100a00 */
[----:B--2---:R1:W-:Y:S04]  /*14150*/  LDGSTS.E [R239], [R86.64], P0 ;  /* 0x0000000056ef7fae */ /* 0x0043e80008121844 */
[----:B---3--:R2:W-:Y:S04]  /*14160*/  LDGSTS.E [R239+0x800], [R94.64], P0 ;  /* 0x008000005eef7fae */ /* 0x0085e80008121844 */
[----:B----4-:R3:W-:Y:S04]  /*14170*/  LDGSTS.E [R239+0x1000], [R102.64], P0 ;  /* 0x0100000066ef7fae */ /* 0x0107e80008121844 */
[----:B-1----:R-:W4:Y:S04]  /*14180*/  LDL.LU.64 R86, [R1+0x3038] ;  /* 0x0030380001567983 */ /* 0x002f280000300a00 */
[----:B--2---:R-:W2:Y:S04]  /*14190*/  LDL.LU.64 R94, [R1+0x3030] ;  /* 0x00303000015e7983 */ /* 0x004ea80000300a00 */
[----:B---3--:R-:W2:Y:S04]  /*141a0*/  LDL.LU.64 R102, [R1+0x3028] ;  /* 0x0030280001667983 */ /* 0x008ea80000300a00 */
[----:B------:R1:W-:Y:S04]  /*141b0*/  LDGSTS.E [R239+0x1800], [R110.64], P0 ;  /* 0x018000006eef7fae */ /* 0x0003e80008121844 */
[----:B------:R1:W-:Y:S04]  /*141c0*/  LDGSTS.E [R239+0x2000], [R118.64], P0 ;  /* 0x0200000076ef7fae */ /* 0x0003e80008121844 */
[----:B------:R1:W-:Y:S04]  /*141d0*/  LDGSTS.E [R239+0x2800], [R126.64], P0 ;  /* 0x028000007eef7fae */ /* 0x0003e80008121844 */
[----:B-1----:R-:W2:Y:S04]  /*141e0*/  LDL.LU.64 R110, [R1+0x3020] ;  /* 0x00302000016e7983 */ /* 0x002ea80000300a00 */
[----:B------:R-:W2:Y:S04]  /*141f0*/  LDL.LU.64 R118, [R1+0x3018] ;  /* 0x0030180001767983 */ /* 0x000ea80000300a00 */
[----:B------:R-:W2:Y:S04]  /*14200*/  LDL.LU.64 R126, [R1+0x3010] ;  /* 0x00301000017e7983 */ /* 0x000ea80000300a00 */
        /* <DEDUP_REMOVED lines=28> */
[----:B------:R-:W2:Y:S04]  /*143d0*/  LDL.64 R2, [R1+0x2d0] ;  /* 0x0002d00001027983 */ /* 0x000ea80000100a00 */
[----:B------:R1:W-:Y:S04]  /*143e0*/  LDGSTS.E [R239+0xa800], [R248.64], P0 ;  /* 0x0a800000f8ef7fae */ /* 0x0003e80008121844 */
[----:B------:R-:W2:Y:S04]  /*143f0*/  LDL.64 R4, [R1+0x2f0] ;  /* 0x0002f00001047983 */ /* 0x000ea80000100a00 */
[----:B-----5:R2:W-:Y:S04]  /*14400*/  LDGSTS.E [R239+0xb000], [R250.64], P0 ;  /* 0x0b000000faef7fae */ /* 0x0205e80008121844 */
[----:B-1----:R-:W2:Y:S04]  /*14410*/  LDL.64 R248, [R1+0x310] ;  /* 0x0003100001f87983 */ /* 0x002ea80000100a00 */
[----:B------:R-:W-:Y:S04]  /*14420*/  STL.64 [R1+0x2da8], R250 ;  /* 0x002da8fa01007387 */ /* 0x000fe80000100a00 */
[----:B------:R1:W-:Y:S04]  /*14430*/  LDGSTS.E [R239+0xb800], [R8.64], P0 ;  /* 0x0b80000008ef7fae */ /* 0x0003e80008121844 */
        /* <DEDUP_REMOVED lines=32> */
[----:B------:R1:W-:Y:S04]  /*14640*/  STL.64 [R1+0x2e18], R136 ;  /* 0x002e188801007387 */ /* 0x0003e80000100a00 */
[----:B------:R4:W-:Y:S04]  /*14650*/  LDGSTS.E [R239+0x14000], [R144.64], P0 ;  /* 0x1400000090ef7fae */ /* 0x0009e80008121844 */
[----:B------:R4:W-:Y:S04]  /*14660*/  LDGSTS.E [R239+0x14800], [R152.64], P0 ;  /* 0x1480000098ef7fae */ /* 0x0009e80008121844 */
[----:B-1----:R-:W3:Y:S04]  /*14670*/  LDL.LU.64 R136, [R1+0x170] ;  /* 0x0001700001887983 */ /* 0x002ee80000300a00 */
[----:B------:R-:W-:Y:S04]  /*14680*/  STL.64 [R1+0x2e20], R144 ;  /* 0x002e209001007387 */ /* 0x000fe80000100a00 */
[----:B------:R-:W-:Y:S04]  /*14690*/  STL.64 [R1+0x2e28], R152 ;  /* 0x002e289801007387 */ /* 0x000fe80000100a00 */
[----:B------:R-:W-:Y:S04]  /*146a0*/  STL.64 [R1+0x2e30], R160 ;  /* 0x002e30a001007387 */ /* 0x000fe80000100a00 */
[----:B------:R-:W-:Y:S04]  /*146b0*/  STL.64 [R1+0x2e38], R168 ;  /* 0x002e38a801007387 */ /* 0x000fe80000100a00 */
        /* <DEDUP_REMOVED lines=18> */
[----:B-1----:R-:W3:Y:S04]  /*147e0*/  LDL.64 R200, [R1+0x330] ;  /* 0x0003300001c87983 */ /* 0x002ee80000100a00 */
[----:B------:R1:W-:Y:S04]  /*147f0*/  LDGSTS.E [R239+0x19800], [R232.64], P0 ;  /* 0x19800000e8ef7fae */ /* 0x0003e80008121844 */
[----:B------:R-:W3:Y:S04]  /*14800*/  LDL.64 R184, [R1+0x350] ;  /* 0x0003500001b87983 */ /* 0x000ee80000100a00 */
[----:B------:R1:W-:Y:S04]  /*14810*/  LDGSTS.E [R239+0x1a000], [R240.64], P0 ;  /* 0x1a000000f0ef7fae */ /* 0x0003e80008121844 */
[----:B------:R-:W3:Y:S04]  /*14820*/  LDL.64 R176, [R1+0x370] ;  /* 0x0003700001b07983 */ /* 0x000ee80000100a00 */
[----:B------:R-:W3:Y:S04]  /*14830*/  LDL.64 R168, [R1+0x390] ;  /* 0x0003900001a87983 */ /* 0x000ee80000100a00 */
[----:B----4-:R-:W4:Y:S04]  /*14840*/  LDL.64 R152, [R1+0x3d0] ;  /* 0x0003d00001987983 */ /* 0x010f280000100a00 */
[----:B------:R-:W4:Y:S04]  /*14850*/  LDL.64 R144, [R1+0x3f0] ;  /* 0x0003f00001907983 */ /* 0x000f280000100a00 */
[----:B------:R-:W4:Y:S04]  /*14860*/  LDL.64 R120, [R1+0x410] ;  /* 0x0004100001787983 */ /* 0x000f280000100a00 */
[----:B------:R-:W4:Y:S04]  /*14870*/  LDL.64 R112, [R1+0x2b0] ;  /* 0x0002b00001707983 */ /* 0x000f280000100a00 */
[----:B--2---:R2:W-:Y:S04]  /*14880*/  LDGSTS.E [R239+0x1a800], [R2.64], P0 ;  /* 0x1a80000002ef7fae */ /* 0x0045e80008121844 */
[----:B------:R-:W4:Y:S04]  /*14890*/  LDL.64 R104, [R1+0x290] ;  /* 0x0002900001687983 */ /* 0x000f280000100a00 */
[----:B------:R-:W4:Y:S04]  /*148a0*/  LDL.64 R88, [R1+0x270] ;  /* 0x0002700001587983 */ /* 0x000f280000100a00 */
[----:B--2---:R-:W2:Y:S04]  /*148b0*/  LDL.64 R2, [R1+0x3b0] ;  /* 0x0003b00001027983 */ /* 0x004ea80000100a00 */
[----:B------:R-:W4:Y:S04]  /*148c0*/  LDL.64 R80, [R1+0x250] ;  /* 0x0002500001507983 */ /* 0x000f280000100a00 */
[----:B------:R-:W4:Y:S04]  /*148d0*/  LDL.64 R72, [R1+0x230] ;  /* 0x0002300001487983 */ /* 0x000f280000100a00 */
[----:B------:R-:W4:Y:S04]  /*148e0*/  LDL.64 R56, [R1+0x210] ;  /* 0x0002100001387983 */ /* 0x000f280000100a00 */
[----:B------:R-:W4:Y:S04]  /*148f0*/  LDL.64 R48, [R1+0x1f0] ;  /* 0x0001f00001307983 */ /* 0x000f280000100a00 */
[----:B------:R-:W4:Y:S04]  /*14900*/  LDL.64 R32, [R1+0x1d0] ;  /* 0x0001d00001207983 */ /* 0x000f280000100a00 */
[----:B------:R-:W4:Y:S04]  /*14910*/  LDL.64 R16, [R1+0x1b0] ;  /* 0x0001b00001107983 */ /* 0x000f280000100a00 */
[----:B------:R-:W4:Y:S04]  /*14920*/  LDL.64 R8, [R1+0x190] ;  /* 0x0001900001087983 */ /* 0x000f280000100a00 */
[----:B------:R1:W-:Y:S04]  /*14930*/  LDGSTS.E [R239+0x1b000], [R4.64], P0 ;  /* 0x1b00000004ef7fae */ /* 0x0003e80008121844 */
[----:B------:R-:W4:Y:S04]  /*14940*/  LDL.64 R250, [R1+0x150] ;  /* 0x0001500001fa7983 */ /* 0x000f280000100a00 */
[----:B------:R1:W-:Y:S04]  /*14950*/  LDGSTS.E [R239+0x1b800], [R248.64], P0 ;  /* 0x1b800000f8ef7fae */ /* 0x0003e80008121844 */
[----:B-1----:R-:W4:Y:S04]  /*14960*/  LDL.64 R4, [R1+0x130] ;  /* 0x0001300001047983 */ /* 0x002f280000100a00 */
[----:B------:R-:W4:Y:S04]  /*14970*/  LDL.64 R248, [R1+0x110] ;  /* 0x0001100001f87983 */ /* 0x000f280000100a00 */
[----:B------:R-:W4:Y:S04]  /*14980*/  LDL.LU.64 R224, [R1+0xf0] ;  /* 0x0000f00001e07983 */ /* 0x000f280000300a00 */
[----:B------:R-:W4:Y:S04]  /*14990*/  LDL.LU.64 R192, [R1+0xd0] ;  /* 0x0000d00001c07983 */ /* 0x000f280000300a00 */
[----:B------:R-:W4:Y:S04]  /*149a0*/  LDL.LU.64 R160, [R1+0xb0] ;  /* 0x0000b00001a07983 */ /* 0x000f280000300a00 */
[----:B------:R-:W4:Y:S04]  /*149b0*/  LDL.LU.64 R128, [R1+0x90] ;  /* 0x0000900001807983 */ /* 0x000f280000300a00 */
[----:B------:R-:W4:Y:S04]  /*149c0*/  LDL.LU.64 R96, [R1+0x70] ;  /* 0x0000700001607983 */ /* 0x000f280000300a00 */
[----:B------:R-:W4:Y:S04]  /*149d0*/  LDL.LU.64 R64, [R1+0x50] ;  /* 0x0000500001407983 */ /* 0x000f280000300a00 */
[----:B------:R-:W4:Y:S04]  /*149e0*/  LDL.LU.64 R40, [R1+0x30] ;  /* 0x0000300001287983 */ /* 0x000f280000300a00 */
[----:B------:R-:W4:Y:S04]  /*149f0*/  LDL.LU.64 R24, [R1+0x10] ;  /* 0x0000100001187983 */ /* 0x000f280000300a00 */
[----:B---3--:R1:W-:Y:S04]  /*14a00*/  LDGSTS.E [R239+0x1c000], [R200.64], P0 ;  /* 0x1c000000c8ef7fae */ /* 0x0083e80008121844 */
[----:B------:R3:W-:Y:S04]  /*14a10*/  LDGSTS.E [R239+0x1c800], [R184.64], P0 ;  /* 0x1c800000b8ef7fae */ /* 0x0007e80008121844 */
[----:B------:R1:W-:Y:S04]  /*14a20*/  LDGSTS.E [R239+0x1d000], [R176.64], P0 ;  /* 0x1d000000b0ef7fae */ /* 0x0003e80008121844 */
[----:B------:R1:W-:Y:S04]  /*14a30*/  LDGSTS.E [R239+0x1d800], [R168.64], P0 ;  /* 0x1d800000a8ef7fae */ /* 0x0003e80008121844 */
[----:B--2---:R2:W-:Y:S04]  /*14a40*/  LDGSTS.E [R239+0x1e000], [R2.64], P0 ;  /* 0x1e00000002ef7fae */ /* 0x0045e80008121844 */
[----:B----4-:R4:W-:Y:S04]  /*14a50*/  LDGSTS.E [R239+0x1e800], [R152.64], P0 ;  /* 0x1e80000098ef7fae */ /* 0x0109e80008121844 */
[----:B------:R1:W-:Y:S01]  /*14a60*/  LDGSTS.E [R239+0x1f000], [R144.64], P0 ;  /* 0x1f00000090ef7fae */ /* 0x0003e20008121844 */
[----:B--2---:R-:W-:-:S03]  /*14a70*/  LOP3.LUT R2, R239, 0x20, RZ, 0x3c, !PT ;  /* 0x00000020ef027812 */ /* 0x004fc600078e3cff */
[----:B------:R2:W-:Y:S04]  /*14a80*/  LDGSTS.E [R239+0x1f800], [R120.64], P0 ;  /* 0x1f80000078ef7fae */ /* 0x0005e80008121844 */
        /* <DEDUP_REMOVED lines=10> */
[----:B------:R-:W-:Y:S04]  /*14b30*/  STL [R1+0x255c], R2 ;  /* 0x00255c0201007387 */ /* 0x000fe80000100800 */
[----:B------:R1:W-:Y:S04]  /*14b40*/  LDGSTS.E [R2+0x5200], [R136.64], P0 ;  /* 0x0520000088027fae */ /* 0x0003e80008121844 */
[----:B------:R-:W-:Y:S04]  /*14b50*/  STL.64 [R1+0x2ed0], R136 ;  /* 0x002ed08801007387 */ /* 0x000fe80000100a00 */
[----:B------:R1:W-:Y:S04]  /*14b60*/  LDGSTS.E [R2+0x5a00], [R250.64], P0 ;  /* 0x05a00000fa027fae */ /* 0x0003e80008121844 */
[----:B------:R2:W-:Y:S04]  /*14b70*/  LDGSTS.E [R2+0x6200], [R4.64], P0 ;  /* 0x0620000004027fae */ /* 0x0005e80008121844 */
[----:B------:R3:W-:Y:S04]  /*14b80*/  LDGSTS.E [R2+0x6a00], [R248.64], P0 ;  /* 0x06a00000f8027fae */ /* 0x0007e80008121844 */
[----:B-1----:R-:W4:Y:S04]  /*14b90*/  LDL.64 R250, [R1+0x2d8] ;  /* 0x0002d80001fa7983 */ /* 0x002f280000100a00 */
[----:B--2---:R-:W2:Y:S04]  /*14ba0*/  LDL.64 R4, [R1+0x2f8] ;  /* 0x0002f80001047983 */ /* 0x004ea80000100a00 */
[----:B---3--:R-:W2:Y:S04]  /*14bb0*/  LDL.64 R248, [R1+0x318] ;  /* 0x0003180001f87983 */ /* 0x008ea80000100a00 */
[----:B------:R1:W-:Y:S04]  /*14bc0*/  LDGSTS.E [R2+0x7200], [R224.64], P0 ;  /* 0x07200000e0027fae */ /* 0x0003e80008121844 */
[----:B------:R1:W-:Y:S04]  /*14bd0*/  LDGSTS.E [R2+0x7a00], [R192.64], P0 ;  /* 0x07a00000c0027fae */ /* 0x0003e80008121844 */
[----:B------:R1:W-:Y:S04]  /*14be0*/  LDGSTS.E [R2+0x8200], [R160.64], P0 ;  /* 0x08200000a0027fae */ /* 0x0003e80008121844 */
        /* <DEDUP_REMOVED lines=61> */
[----:B------:R1:W-:Y:S04]  /*14fc0*/  STL.64 [R1+0x2f80], R178 ;  /* 0x002f80b201007387 */ /* 0x0003e80000100a00 */
[----:B------:R1:W-:Y:S04]  /*14fd0*/  LDGSTS.E [R2+0x18200], [R210.64], P0 ;  /* 0x18200000d2027fae */ /* 0x0003e80008121844 */
[----:B------:R1:W-:Y:S04]  /*14fe0*/  LDGSTS.E [R2+0x18a00], [R218.64], P0 ;  /* 0x18a00000da027fae */ /* 0x0003e80008121844 */
[----:B------:R-:W3:Y:S04]  /*14ff0*/  LDL.64 R112, [R1+0x338] ;  /* 0x0003380001707983 */ /* 0x000ee80000100a00 */
[----:B------:R1:W-:Y:S04]  /*15000*/  LDGSTS.E [R2+0x19200], [R226.64], P0 ;  /* 0x19200000e2027fae */ /* 0x0003e80008121844 */
[----:B------:R-:W3:Y:S04]  /*15010*/  LDL.64 R80, [R1+0x358] ;  /* 0x0003580001507983 */ /* 0x000ee80000100a00 */
[----:B------:R1:W-:Y:S04]  /*15020*/  LDGSTS.E [R2+0x19a00], [R234.64], P0 ;  /* 0x19a00000ea027fae */ /* 0x0003e80008121844 */
[----:B------:R-:W3:Y:S04]  /*15030*/  LDL.64 R72, [R1+0x378] ;  /* 0x0003780001487983 */ /* 0x000ee80000100a00 */
[----:B------:R1:W-:Y:S04]  /*15040*/  LDGSTS.E [R2+0x1a200], [R242.64], P0 ;  /* 0x1a200000f2027fae */ /* 0x0003e80008121844 */
[----:B------:R-:W3:Y:S04]  /*15050*/  LDL.64 R48, [R1+0x398] ;  /* 0x0003980001307983 */ /* 0x000ee80000100a00 */
[----:B----4-:R4:W-:Y:S04]  /*15060*/  LDGSTS.E [R2+0x1aa00], [R250.64], P0 ;  /* 0x1aa00000fa027fae */ /* 0x0109e80008121844 */
[----:B------:R-:W3:Y:S04]  /*15070*/  LDL.64 R16, [R1+0x3b8] ;  /* 0x0003b80001107983 */ /* 0x000ee80000100a00 */
[----:B--2---:R2:W-:Y:S04]  /*15080*/  LDGSTS.E [R2+0x1b200], [R4.64], P0 ;  /* 0x1b20000004027fae */ /* 0x0045e80008121844 */
[----:B----4-:R-:W4:Y:S04]  /*15090*/  LDL.64 R250, [R1+0x3d8] ;  /* 0x0003d80001fa7983 */ /* 0x010f280000100a00 */
[----:B------:R1:W-:Y:S04]  /*150a0*/  LDGSTS.E [R2+0x1ba00], [R248.64], P0 ;  /* 0x1ba00000f8027fae */ /* 0x0003e80008121844 */
[----:B--2---:R-:W2:Y:S04]  /*150b0*/  LDL.64 R4, [R1+0x3f8] ;  /* 0x0003f80001047983 */ /* 0x004ea80000100a00 */
[----:B-1----:R-:W2:Y:S04]  /*150c0*/  LDL.64 R248, [R1+0x420] ;  /* 0x0004200001f87983 */ /* 0x002ea80000100a00 */
[----:B------:R-:W2:Y:S04]  /*150d0*/  LDL.LU.64 R170, [R1+0x2a8] ;  /* 0x0002a80001aa7983 */ /* 0x000ea80000300a00 */
        /* <DEDUP_REMOVED lines=21> */
[----:B---3--:R1:W-:Y:S04]  /*15230*/  LDGSTS.E [R2+0x1c200], [R112.64], P0 ;  /* 0x1c20000070027fae */ /* 0x0083e80008121844 */
[----:B------:R1:W-:Y:S04]  /*15240*/  LDGSTS.E [R2+0x1ca00], [R80.64], P0 ;  /* 0x1ca0000050027fae */ /* 0x0003e80008121844 */
[----:B------:R1:W-:Y:S04]  /*15250*/  LDGSTS.E [R2+0x1d200], [R72.64], P0 ;  /* 0x1d20000048027fae */ /* 0x0003e80008121844 */
[----:B------:R1:W-:Y:S04]  /*15260*/  LDGSTS.E [R2+0x1da00], [R48.64], P0 ;  /* 0x1da0000030027fae */ /* 0x0003e80008121844 */
[----:B------:R1:W-:Y:S04]  /*15270*/  LDGSTS.E [R2+0x1e200], [R16.64], P0 ;  /* 0x1e20000010027fae */ /* 0x0003e80008121844 */
[----:B----4-:R3:W-:Y:S04]  /*15280*/  LDGSTS.E [R2+0x1ea00], [R250.64], P0 ;  /* 0x1ea00000fa027fae */ /* 0x0107e80008121844 */
[----:B--2---:R2:W-:Y:S04]  /*15290*/  LDGSTS.E [R2+0x1f200], [R4.64], P0 ;  /* 0x1f20000004027fae */ /* 0x0045e80008121844 */
[----:B---3--:R-:W3:Y:S04]  /*152a0*/  LDL.64 R250, [R1+0x2c0] ;  /* 0x0002c00001fa7983 */ /* 0x008ee80000100a00 */
[----:B------:R1:W-:Y:S04]  /*152b0*/  LDGSTS.E [R2+0x1fa00], [R248.64], P0 ;  /* 0x1fa00000f8027fae */ /* 0x0003e80008121844 */
[----:B--2---:R-:W4:Y:S04]  /*152c0*/  LDL.64 R4, [R1+0x300] ;  /* 0x0003000001047983 */ /* 0x004f280000100a00 */
[----:B-1----:R-:W4:Y:S04]  /*152d0*/  LDL.64 R2, [R1+0x2e0] ;  /* 0x0002e00001027983 */ /* 0x002f280000100a00 */
[----:B------:R-:W4:Y:S01]  /*152e0*/  LDL.64 R248, [R1+0x320] ;  /* 0x0003200001f87983 */ /* 0x000f220000100a00 */
[----:B------:R-:W-:-:S05]  /*152f0*/  LOP3.LUT R0, R239, 0x40, RZ, 0x3c, !PT ;  /* 0x00000040ef007812 */ /* 0x000fca00078e3cff */
        /* <DEDUP_REMOVED lines=48> */
[----:B------:R1:W-:Y:S04]  /*15600*/  STL [R1+0x2558], R0 ;  /* 0x0025580001007387 */ /* 0x0003e80000100800 */
[----:B------:R1:W-:Y:S04]  /*15610*/  LDGSTS.E [R0+0x18400], [R212.64], P0 ;  /* 0x18400000d4007fae */ /* 0x0003e80008121844 */
[----:B------:R1:W-:Y:S04]  /*15620*/  LDGSTS.E [R0+0x18c00], [R220.64], P0 ;  /* 0x18c00000dc007fae */ /* 0x0003e80008121844 */
[----:B------:R-:W2:Y:S04]  /*15630*/  LDL.64 R114, [R1+0x340] ;  /* 0x0003400001727983 */ /* 0x000ea80000100a00 */
[----:B------:R1:W-:Y:S04]  /*15640*/  LDGSTS.E [R0+0x19400], [R228.64], P0 ;  /* 0x19400000e4007fae */ /* 0x0003e80008121844 */
[----:B------:R-:W2:Y:S04]  /*15650*/  LDL.64 R106, [R1+0x360] ;  /* 0x00036000016a7983 */ /* 0x000ea80000100a00 */
[----:B------:R1:W-:Y:S04]  /*15660*/  LDGSTS.E [R0+0x19c00], [R236.64], P0 ;  /* 0x19c00000ec007fae */ /* 0x0003e80008121844 */
[----:B------:R-:W2:Y:S04]  /*15670*/  LDL.64 R90, [R1+0x380] ;  /* 0x00038000015a7983 */ /* 0x000ea80000100a00 */
[----:B------:R-:W2:Y:S04]  /*15680*/  LDL.64 R82, [R1+0x3a0] ;  /* 0x0003a00001527983 */ /* 0x000ea80000100a00 */
[----:B------:R-:W2:Y:S04]  /*15690*/  LDL.64 R42, [R1+0x3c0] ;  /* 0x0003c000012a7983 */ /* 0x000ea80000100a00 */
[----:B---3--:R3:W-:Y:S04]  /*156a0*/  LDGSTS.E [R0+0x1a400], [R250.64], P0 ;  /* 0x1a400000fa007fae */ /* 0x0087e80008121844 */
[----:B----4-:R4:W-:Y:S04]  /*156b0*/  LDGSTS.E [R0+0x1ac00], [R2.64], P0 ;  /* 0x1ac0000002007fae */ /* 0x0109e80008121844 */
[----:B------:R1:W-:Y:S04]  /*156c0*/  LDGSTS.E [R0+0x1b400], [R4.64], P0 ;  /* 0x1b40000004007fae */ /* 0x0003e80008121844 */
[----:B------:R3:W-:Y:S04]  /*156d0*/  LDGSTS.E [R0+0x1bc00], [R248.64], P0 ;  /* 0x1bc00000f8007fae */ /* 0x0007e80008121844 */
[----:B----4-:R-:W4:Y:S04]  /*156e0*/  LDL.64 R2, [R1+0x3e0] ;  /* 0x0003e00001027983 */ /* 0x010f280000100a00 */
[----:B-1----:R-:W4:Y:S04]  /*156f0*/  LDL.64 R4, [R1+0x400] ;  /* 0x0004000001047983 */ /* 0x002f280000100a00 */
[----:B---3--:R-:W4:Y:S04]  /*15700*/  LDL.64 R248, [R1+0x418] ;  /* 0x0004180001f87983 */ /* 0x008f280000100a00 */
        /* <DEDUP_REMOVED lines=21> */
[----:B------:R-:W4:Y:S04]  /*15860*/  LDL.LU.64 R16, [R1] ;  /* 0x0000000001107983 */ /* 0x000f280000300a00 */
[----:B--2---:R1:W-:Y:S04]  /*15870*/  LDGSTS.E [R0+0x1c400], [R114.64], P0 ;  /* 0x1c40000072007fae */ /* 0x0043e80008121844 */
[----:B------:R2:W-:Y:S04]  /*15880*/  LDGSTS.E [R0+0x1cc00], [R106.64], P0 ;  /* 0x1cc000006a007fae */ /* 0x0005e80008121844 */
[----:B------:R1:W-:Y:S04]  /*15890*/  LDGSTS.E [R0+0x1d400], [R90.64], P0 ;  /* 0x1d4000005a007fae */ /* 0x0003e80008121844 */
[----:B------:R1:W-:Y:S04]  /*158a0*/  LDGSTS.E [R0+0x1dc00], [R82.64], P0 ;  /* 0x1dc0000052007fae */ /* 0x0003e80008121844 */
[----:B------:R2:W-:Y:S01]  /*158b0*/  LDGSTS.E [R0+0x1e400], [R42.64], P0 ;  /* 0x1e4000002a007fae */ /* 0x0005e20008121844 */
[----:B-1----:R-:W-:-:S03]  /*158c0*/  LOP3.LUT R82, R239, 0x60, RZ, 0x3c, !PT ;  /* 0x00000060ef527812 */ /* 0x002fc600078e3cff */
[----:B------:R-:W3:Y:S04]  /*158d0*/  LDL.LU R239, [R1+0x2fa0] ;  /* 0x002fa00001ef7983 */ /* 0x000ee80000300800 */
[----:B------:R-:W3:Y:S04]  /*158e0*/  LDL.64 R114, [R1+0x308] ;  /* 0x0003080001727983 */ /* 0x000ee80000100a00 */
[----:B------:R-:W3:Y:S04]  /*158f0*/  LDL.64 R162, [R1+0x328] ;  /* 0x0003280001a27983 */ /* 0x000ee80000100a00 */
[----:B------:R-:W3:Y:S04]  /*15900*/  LDL.64 R178, [R1+0x368] ;  /* 0x0003680001b27983 */ /* 0x000ee80000100a00 */
[----:B--2---:R-:W2:Y:S04]  /*15910*/  LDL.64 R42, [R1+0x388] ;  /* 0x00038800012a7983 */ /* 0x004ea80000100a00 */
[----:B------:R-:W2:Y:S04]  /*15920*/  LDL.64 R146, [R1+0x3a8] ;  /* 0x0003a80001927983 */ /* 0x000ea80000100a00 */
[----:B------:R-:W2:Y:S04]  /*15930*/  LDL.64 R138, [R1+0x3c8] ;  /* 0x0003c800018a7983 */ /* 0x000ea80000100a00 */
[----:B------:R-:W2:Y:S04]  /*15940*/  LDL.64 R122, [R1+0x3e8] ;  /* 0x0003e800017a7983 */ /* 0x000ea80000100a00 */
[----:B------:R-:W2:Y:S04]  /*15950*/  LDL.64 R106, [R1+0x408] ;  /* 0x00040800016a7983 */ /* 0x000ea80000100a00 */
[----:B------:R-:W2:Y:S04]  /*15960*/  LDL.64 R90, [R1+0x428] ;  /* 0x00042800015a7983 */ /* 0x000ea80000100a00 */
[----:B----4-:R1:W-:Y:S04]  /*15970*/  LDGSTS.E [R0+0x1ec00], [R2.64], P0 ;  /* 0x1ec0000002007fae */ /* 0x0103e80008121844 */
[----:B------:R4:W-:Y:S04]  /*15980*/  LDGSTS.E [R0+0x1f400], [R4.64], P0 ;  /* 0x1f40000004007fae */ /* 0x0009e80008121844 */
[----:B------:R4:W-:Y:S04]  /*15990*/  LDGSTS.E [R0+0x1fc00], [R248.64], P0 ;  /* 0x1fc00000f8007fae */ /* 0x0009e80008121844 */
[----:B-1----:R-:W2:Y:S04]  /*159a0*/  LDL.64 R2, [R1+0x348] ;  /* 0x0003480001027983 */ /* 0x002ea80000100a00 */
[----:B----4-:R-:W4:Y:S04]  /*159b0*/  LDL.64 R4, [R1+0x2e8] ;  /* 0x0002e80001047983 */ /* 0x010f280000100a00 */
[----:B------:R-:W2:Y:S04]  /*159c0*/  LDL.64 R248, [R1+0x2c8] ;  /* 0x0002c80001f87983 */ /* 0x000ea80000100a00 */
        /* <DEDUP_REMOVED lines=52> */
[----:B---3--:R1:W-:Y:S04]  /*15d10*/  LDGSTS.E [R82+0x19e00], [R238.64], P0 ;  /* 0x19e00000ee527fae */ /* 0x0083e80008121844 */
[----:B--2---:R2:W-:Y:S04]  /*15d20*/  LDGSTS.E [R82+0x1a600], [R248.64], P0 ;  /* 0x1a600000f8527fae */ /* 0x0045e80008121844 */
[----:B----4-:R3:W-:Y:S04]  /*15d30*/  LDGSTS.E [R82+0x1ae00], [R4.64], P0 ;  /* 0x1ae0000004527fae */ /* 0x0107e80008121844 */
[----:B------:R4:W-:Y:S04]  /*15d40*/  LDGSTS.E [R82+0x1b600], [R114.64], P0 ;  /* 0x1b60000072527fae */ /* 0x0009e80008121844 */
[----:B--2---:R-:W2:Y:S04]  /*15d50*/  LDL.LU.64 R248, [R1+0x2f98] ;  /* 0x002f980001f87983 */ /* 0x004ea80000300a00 */
[----:B---3--:R-:W3:Y:S04]  /*15d60*/  LDL.LU.64 R4, [R1+0x2f90] ;  /* 0x002f900001047983 */ /* 0x008ee80000300a00 */
[----:B----4-:R-:W4:Y:S04]  /*15d70*/  LDL.LU.64 R114, [R1+0x7e8] ;  /* 0x0007e80001727983 */ /* 0x010f280000300a00 */
[----:B------:R1:W-:Y:S04]  /*15d80*/  LDGSTS.E [R82+0x1be00], [R162.64], P0 ;  /* 0x1be00000a2527fae */ /* 0x0003e80008121844 */
[----:B------:R1:W-:Y:S04]  /*15d90*/  LDGSTS.E [R82+0x1c600], [R2.64], P0 ;  /* 0x1c60000002527fae */ /* 0x0003e80008121844 */
[----:B------:R2:W-:Y:S04]  /*15da0*/  LDGSTS.E [R82+0x1ce00], [R178.64], P0 ;  /* 0x1ce00000b2527fae */ /* 0x0005e80008121844 */
[----:B-1----:R-:W4:Y:S04]  /*15db0*/  LDL.LU.64 R162, [R1+0x7e0] ;  /* 0x0007e00001a27983 */ /* 0x002f280000300a00 */
[----:B------:R-:W4:Y:S04]  /*15dc0*/  LDL.LU.64 R2, [R1+0x2f88] ;  /* 0x002f880001027983 */ /* 0x000f280000300a00 */
[----:B------:R1:W-:Y:S04]  /*15dd0*/  LDGSTS.E [R82+0x1d600], [R42.64], P0 ;  /* 0x1d6000002a527fae */ /* 0x0003e80008121844 */
[----:B------:R1:W-:Y:S04]  /*15de0*/  LDGSTS.E [R82+0x1de00], [R146.64], P0 ;  /* 0x1de0000092527fae */ /* 0x0003e80008121844 */
[----:B------:R1:W-:Y:S04]  /*15df0*/  LDGSTS.E [R82+0x1e600], [R138.64], P0 ;  /* 0x1e6000008a527fae */ /* 0x0003e80008121844 */
[----:B-1----:R-:W1:Y:S04]  /*15e00*/  S2R R42, SR_TID.X ;  /* 0x00000000002a7919 */ /* 0x002e680000002100 */
[----:B------:R1:W-:Y:S04]  /*15e10*/  LDGSTS.E [R82+0x1ee00], [R122.64], P0 ;  /* 0x1ee000007a527fae */ /* 0x0003e80008121844 */
[----:B------:R1:W-:Y:S04]  /*15e20*/  LDGSTS.E [R82+0x1f600], [R106.64], P0 ;  /* 0x1f6000006a527fae */ /* 0x0003e80008121844 */
[----:B------:R1:W-:Y:S04]  /*15e30*/  LDGSTS.E [R82+0x1fe00], [R90.64], P0 ;  /* 0x1fe000005a527fae */ /* 0x0003e80008121844 */
[----:B------:R-:W0:Y:S04]  /*15e40*/  LDGDEPBAR ;  /* 0x00000000000079af */ /* 0x000e280000000000 */
[----:B-1----:R-:W4:Y:S01]  /*15e50*/  LDL.LU.64 R122, [R1+0x7a8] ;  /* 0x0007a800017a7983 */ /* 0x002f220000300a00 */
[----:B------:R-:W-:-:S03]  /*15e60*/  LOP3.LUT R43, R42, 0x7f, RZ, 0xc0, !PT ;  /* 0x0000007f2a2b7812 */ /* 0x000fc600078ec0ff */
[----:B------:R-:W4:Y:S02]  /*15e70*/  LDL.LU.64 R146, [R1+0x7a0] ;  /* 0x0007a00001927983 */ /* 0x000f240000300a00 */
[----:B------:R-:W-:Y:S02]  /*15e80*/  IMAD.SHL.U32 R91, R43, 0x4, RZ ;  /* 0x000000042b5b7824 */ /* 0x000fe400078e00ff */
[----:B------:R-:W4:Y:S04]  /*15e90*/  LDL.LU.64 R106, [R1+0x768] ;  /* 0x00076800016a7983 */ /* 0x000f280000300a00 */
[----:B------:R-:W4:Y:S04]  /*15ea0*/  LDL.LU.64 R138, [R1+0x760] ;  /* 0x00076000018a7983 */ /* 0x000f280000300a00 */
[----:B------:R-:W-:Y:S01]  /*15eb0*/  BAR.SYNC.DEFER_BLOCKING 0x0 ;  /* 0x0000000000007b1d */ /* 0x000fe20000010000 */
[----:B--2---:R-:W-:-:S04]  /*15ec0*/  IADD3 R0, R249, -0x49, RZ ;  /* 0xffffffb7f9007810 */ /* 0x004fc80007ffe0ff */
[----:B------:R-:W-:Y:S01]  /*15ed0*/  ISETP.GE.U32.AND P0, PT, R0, 0x7fffff78, PT ;  /* 0x7fffff780000780c */ /* 0x000fe20003f06070 */
[----:B---3--:R-:W-:Y:S01]  /*15ee0*/  IMAD.WIDE R4, R248, 0x4, R4 ;  /* 0x00000004f8047825 */ /* 0x008fe200078e0204 */
[----:B------:R-:W-:-:S04]  /*15ef0*/  IADD3 R0, R91, 0x100000, RZ ;  /* 0x001000005b007810 */ /* 0x000fc80007ffe0ff */
[----:B------:R-:W-:Y:S01]  /*15f00*/  STL.64 [R1+0xd68], R4 ;  /* 0x000d680401007387 */ /* 0x000fe20000100a00 */
[----:B----4-:R-:W-:-:S04]  /*15f10*/  IMAD.WIDE R114, R248, 0x4, R114 ;  /* 0x00000004f8727825 */ /* 0x010fc800078e0272 */
[----:B------:R-:W-:Y:S01]  /*15f20*/  IMAD.WIDE R82, R248, 0x4, R2 ;  /* 0x00000004f8527825 */ /* 0x000fe200078e0202 */
[----:B------:R-:W-:-:S04]  /*15f30*/  IADD3 R2, R91, 0x100000, RZ ;  /* 0x001000005b027810 */ /* 0x000fc80007ffe0ff */
[----:B------:R1:W-:Y:S04]  /*15f40*/  STL.64 [R1+0xd60], R82 ;  /* 0x000d605201007387 */ /* 0x0003e80000100a00 */
[----:B------:R-:W-:Y:S01]  /*15f50*/  @!PT LDS RZ, [RZ] ;  /* 0x00000000fffff984 */ /* 0x000fe20000000800 */
[----:B------:R-:W-:Y:S01]  /*15f60*/  @!PT LDS RZ, [RZ] ;  /* 0x00000000fffff984 */ /* 0x000fe20000000800 */
[----:B------:R-:W-:Y:S01]  /*15f70*/  @!PT LDS RZ, [RZ] ;  /* 0x00000000fffff984 */ /* 0x000fe20000000800 */
[----:B------:R2:W-:Y:S04]  /*15f80*/  LDGSTS.E [R2+-0x70000], [R4.64], !P6 ;  /* 0x9000000004027fae */ /* 0x0005e8000f121844 */
[----:B------:R1:W-:Y:S04]  /*15f90*/  LDGSTS.E [R0+-0x6fe00], [R82.64], !P6 ;  /* 0x9020000052007fae */ /* 0x0003e8000f121844 */
[----:B------:R3:W-:Y:S04]  /*15fa0*/  LDGSTS.E [R2+-0x6f000], [R114.64], !P4 ;  /* 0x9100000072027fae */ /* 0x0007e8000e121844 */
[----:B-1----:R-:W4:Y:S04]  /*15fb0*/  LDL.LU.64 R82, [R1+0x728] ;  /* 0x0007280001527983 */ /* 0x002f280000300a00 */
[----:B------:R-:W4:Y:S01]  /*15fc0*/  LDL.LU.64 R178, [R1+0x720] ;  /* 0x0007200001b27983 */ /* 0x000f220000300a00 */
[----:B--2---:R-:W-:-:S03]  /*15fd0*/  IMAD.WIDE R4, R248, 0x4, R162 ;  /* 0x00000004f8047825 */ /* 0x004fc600078e02a2 */
[----:B------:R3:W-:Y:S04]  /*15fe0*/  STL.64 [R1+0xd28], R114 ;  /* 0x000d287201007387 */ /* 0x0007e80000100a00 */
[----:B------:R1:W-:Y:S04]  /*15ff0*/  STL.64 [R1+0xd20], R4 ;  /* 0x000d200401007387 */ /* 0x0003e80000100a00 */
[----:B---3--:R-:W2:Y:S04]  /*16000*/  LDL.LU.64 R114, [R1+0x6e8] ;  /* 0x0006e80001727983 */ /* 0x008ea80000300a00 */
[----:B------:R-:W3:Y:S01]  /*16010*/  LDL.LU.64 R162, [R1+0x6e0] ;  /* 0x0006e00001a27983 */ /* 0x000ee20000300a00 */
[----:B------:R-:W-:-:S04]  /*16020*/  IADD3 R0, R249, -0x4d, RZ ;  /* 0xffffffb3f9007810 */ /* 0x000fc80007ffe0ff */
[----:B------:R-:W-:Y:S02]  /*16030*/  ISETP.GE.U32.AND P6, PT, R0, 0x7fffff74, PT ;  /* 0x7fffff740000780c */ /* 0x000fe40003fc6070 */
[----:B------:R-:W-:-:S05]  /*16040*/  IADD3 R0, R91, 0x100000, RZ ;  /* 0x001000005b007810 */ /* 0x000fca0007ffe0ff */
[----:B------:R1:W-:Y:S01]  /*16050*/  LDGSTS.E [R0+-0x6ee00], [R4.64], !P4 ;  /* 0x9120000004007fae */ /* 0x0003e2000e121844 */
[----:B------:R-:W-:Y:S01]  /*16060*/  IMAD.WIDE R122, R248, 0x4, R122 ;  /* 0x00000004f87a7825 */ /* 0x000fe200078e027a */
[----:B-1----:R-:W-:-:S03]  /*16070*/  IADD3 R0, R249, -0x51, RZ ;  /* 0xffffffaff9007810 */ /* 0x002fc60007ffe0ff */
[----:B------:R-:W-:Y:S01]  /*16080*/  IMAD.WIDE R4, R248, 0x4, R146 ;  /* 0x00000004f8047825 */ /* 0x000fe200078e0292 */
[----:B------:R1:W-:Y:S01]  /*16090*/  LDGSTS.E [R2+-0x6e000], [R122.64], !P0 ;  /* 0x920000007a027fae */ /* 0x0003e2000c121844 */
[----:B------:R-:W-:Y:S02]  /*160a0*/  ISETP.GE.U32.AND P4, PT, R0, 0x7fffff70, PT ;  /* 0x7fffff700000780c */ /* 0x000fe40003f86070 */
[----:B------:R-:W-:Y:S01]  /*160b0*/  IADD3 R0, R91, 0x100000, RZ ;  /* 0x001000005b007810 */ /* 0x000fe20007ffe0ff */
[----:B------:R1:W-:Y:S01]  /*160c0*/  STL.64 [R1+0xce8], R122 ;  /* 0x000ce87a01007387 */ /* 0x0003e20000100a00 */
[----:B------:R-:W-:-:S03]  /*160d0*/  IMAD.WIDE R106, R248, 0x4, R106 ;  /* 0x00000004f86a7825 */ /* 0x000fc600078e026a */
[----:B------:R1:W-:Y:S04]  /*160e0*/  STL.64 [R1+0xce0], R4 ;  /* 0x000ce00401007387 */ /* 0x0003e80000100a00 */
[----:B------:R1:W-:Y:S04]  /*160f0*/  LDGSTS.E [R0+-0x6de00], [R4.64], !P0 ;  /* 0x9220000004007fae */ /* 0x0003e8000c121844 */
[----:B-1----:R-:W3:Y:S04]  /*16100*/  LDL.LU.64 R122, [R1+0x6a8] ;  /* 0x0006a800017a7983 */ /* 0x002ee80000300a00 */
[----:B------:R-:W3:Y:S01]  /*16110*/  LDL.LU.64 R146, [R1+0x6a0] ;  /* 0x0006a00001927983 */ /* 0x000ee20000300a00 */
[----:B------:R-:W-:Y:S01]  /*16120*/  IADD3 R0, R249, -0x55, RZ ;  /* 0xffffffabf9007810 */ /* 0x000fe20007ffe0ff */
[----:B------:R-:W-:-:S02]  /*16130*/  IMAD.WIDE R4, R248, 0x4, R138 ;  /* 0x00000004f8047825 */ /* 0x000fc400078e028a */
[----:B------:R1:W-:Y:S01]  /*16140*/  STL.64 [R1+0xca8], R106 ;  /* 0x000ca86a01007387 */ /* 0x0003e20000100a00 */
[----:B------:R-:W-:Y:S02]  /*16150*/  ISETP.GE.U32.AND P0, PT, R0, 0x7fffff6c, PT ;  /* 0x7fffff6c0000780c */ /* 0x000fe40003f06070 */
[----:B------:R-:W-:Y:S01]  /*16160*/  IADD3 R0, R91, 0x100000, RZ ;  /* 0x001000005b007810 */ /* 0x000fe20007ffe0ff */
[----:B------:R1:W-:Y:S04]  /*16170*/  LDGSTS.E [R2+-0x6d000], [R106.64], !P6 ;  /* 0x930000006a027fae */ /* 0x0003e8000f121844 */
[----:B------:R4:W-:Y:S04]  /*16180*/  STL.64 [R1+0xca0], R4 ;  /* 0x000ca00401007387 */ /* 0x0009e80000100a00 */
[----:B------:R1:W-:Y:S04]  /*16190*/  LDGSTS.E [R0+-0x6ce00], [R4.64], !P6 ;  /* 0x9320000004007fae */ /* 0x0003e8000f121844 */
[----:B-1----:R-:W3:Y:S04]  /*161a0*/  LDL.LU.64 R106, [R1+0x668] ;  /* 0x00066800016a7983 */ /* 0x002ee80000300a00 */
[----:B------:R-:W3:Y:S01]  /*161b0*/  LDL.LU.64 R138, [R1+0x660] ;  /* 0x00066000018a7983 */ /* 0x000ee20000300a00 */
[----:B------:R-:W-:-:S04]  /*161c0*/  IADD3 R0, R249, -0x59, RZ ;  /* 0xffffffa7f9007810 */ /* 0x000fc80007ffe0ff */
[----:B------:R-:W-:Y:S02]  /*161d0*/  ISETP.GE.U32.AND P6, PT, R0, 0x7fffff68, PT ;  /* 0x7fffff680000780c */ /* 0x000fe40003fc6070 */
[----:B------:R-:W-:Y:S01]  /*161e0*/  IADD3 R0, R91, 0x100000, RZ ;  /* 0x001000005b007810 */ /* 0x000fe20007ffe0ff */
[----:B----4-:R-:W-:-:S04]  /*161f0*/  IMAD.WIDE R82, R248, 0x4, R82 ;  /* 0x00000004f8527825 */ /* 0x010fc800078e0252 */
[C---:B------:R-:W-:Y:S01]  /*16200*/  IMAD.WIDE R4, R248.reuse, 0x4, R178 ;  /* 0x00000004f8047825 */ /* 0x040fe200078e02b2 */
[----:B------:R1:W-:Y:S04]  /*16210*/  STL.64 [R1+0xc68], R82 ;  /* 0x000c685201007387 */ /* 0x0003e80000100a00 */
[----:B------:R1:W-:Y:S04]  /*16220*/  LDGSTS.E [R2+-0x6c000], [R82.64], !P4 ;  /* 0x9400000052027fae */ /* 0x0003e8000e121844 */
[----:B------:R3:W-:Y:S04]  /*16230*/  STL.64 [R1+0xc60], R4 ;  /* 0x000c600401007387 */ /* 0x0007e80000100a00 */
[----:B------:R3:W-:Y:S04]  /*16240*/  LDGSTS.E [R0+-0x6be00], [R4.64], !P4 ;  /* 0x9420000004007fae */ /* 0x0007e8000e121844 */
[----:B-1----:R-:W4:Y:S01]  /*16250*/  LDL.LU.64 R82, [R1+0x628] ;  /* 0x0006280001527983 */ /* 0x002f220000300a00 */
[----:B--2---:R-:W-:-:S03]  /*16260*/  IMAD.WIDE R114, R248, 0x4, R114 ;  /* 0x00000004f8727825 */ /* 0x004fc600078e0272 */
[----:B------:R-:W2:Y:S01]  /*16270*/  LDL.LU.64 R178, [R1+0x620] ;  /* 0x0006200001b27983 */ /* 0x000ea20000300a00 */
[----:B---3--:R-:W-:-:S03]  /*16280*/  IMAD.WIDE R4, R248, 0x4, R162 ;  /* 0x00000004f8047825 */ /* 0x008fc600078e02a2 */
[----:B------:R1:W-:Y:S04]  /*16290*/  STL.64 [R1+0xc28], R114 ;  /* 0x000c287201007387 */ /* 0x0003e80000100a00 */
[----:B------:R1:W-:Y:S04]  /*162a0*/  LDGSTS.E [R2+-0x6b000], [R114.64], !P0 ;  /* 0x9500000072027fae */ /* 0x0003e8000c121844 */
[----:B------:R3:W-:Y:S04]  /*162b0*/  STL.64 [R1+0xc20], R4 ;  /* 0x000c200401007387 */ /* 0x0007e80000100a00 */
[----:B-1----:R-:W2:Y:S04]  /*162c0*/  LDL.LU.64 R114, [R1+0x5e8] ;  /* 0x0005e80001727983 */ /* 0x002ea80000300a00 */
[----:B------:R-:W2:Y:S01]  /*162d0*/  LDL.LU.64 R162, [R1+0x5e0] ;  /* 0x0005e00001a27983 */ /* 0x000ea20000300a00 */
[----:B------:R-:W-:-:S04]  /*162e0*/  IADD3 R0, R249, -0x5d, RZ ;  /* 0xffffffa3f9007810 */ /* 0x000fc80007ffe0ff */
[----:B------:R-:W-:Y:S02]  /*162f0*/  ISETP.GE.U32.AND P4, PT, R0, 0x7fffff64, PT ;  /* 0x7fffff640000780c */ /* 0x000fe40003f86070 */
[----:B------:R-:W-:-:S05]  /*16300*/  IADD3 R0, R91, 0x100000, RZ ;  /* 0x001000005b007810 */ /* 0x000fca0007ffe0ff */
[----:B------:R1:W-:Y:S01]  /*16310*/  LDGSTS.E [R0+-0x6ae00], [R4.64], !P0 ;  /* 0x9520000004007fae */ /* 0x0003e2000c121844 */
[----:B------:R-:W-:Y:S01]  /*16320*/  IMAD.WIDE R122, R248, 0x4, R122 ;  /* 0x00000004f87a7825 */ /* 0x000fe200078e027a */
[----:B-1----:R-:W-:-:S03]  /*16330*/  IADD3 R0, R249, -0x61, RZ ;  /* 0xffffff9ff9007810 */ /* 0x002fc60007ffe0ff */
[----:B---3--:R-:W-:Y:S01]  /*16340*/  IMAD.WIDE R4, R248, 0x4, R146 ;  /* 0x00000004f8047825 */ /* 0x008fe200078e0292 */
[----:B------:R1:W-:Y:S01]  /*16350*/  LDGSTS.E [R2+-0x6a000], [R122.64], !P6 ;  /* 0x960000007a027fae */ /* 0x0003e2000f121844 */
[----:B------:R-:W-:Y:S02]  /*16360*/  ISETP.GE.U32.AND P0, PT, R0, 0x7fffff60, PT ;  /* 0x7fffff600000780c */ /* 0x000fe40003f06070 */
[----:B------:R-:W-:Y:S01]  /*16370*/  IADD3 R0, R91, 0x100000, RZ ;  /* 0x001000005b007810 */ /* 0x000fe20007ffe0ff */
[----:B------:R1:W-:Y:S04]  /*16380*/  STL.64 [R1+0xbe8], R122 ;  /* 0x000be87a01007387 */ /* 0x0003e80000100a00 */
[----:B------:R3:W-:Y:S04]  /*16390*/  STL.64 [R1+0xbe0], R4 ;  /* 0x000be00401007387 */ /* 0x0007e80000100a00 */
[----:B------:R3:W-:Y:S01]  /*163a0*/  LDGSTS.E [R0+-0x69e00], [R4.64], !P6 ;  /* 0x9620000004007fae */ /* 0x0007e2000f121844 */
[----:B-1----:R-:W-:-:S03]  /*163b0*/  IMAD.WIDE R122, R248, 0x4, R106 ;  /* 0x00000004f87a7825 */ /* 0x002fc600078e026a */
[----:B------:R-:W2:Y:S04]  /*163c0*/  LDL.LU.64 R106, [R1+0x5a8] ;  /* 0x0005a800016a7983 */ /* 0x000ea80000300a00 */
[----:B------:R-:W2:Y:S01]  /*163d0*/  LDL.LU.64 R146, [R1+0x5a0] ;  /* 0x0005a00001927983 */ /* 0x000ea20000300a00 */
[----:B---3--:R-:W-:Y:S01]  /*163e0*/  IADD3 R0, R249, -0x65, RZ ;  /* 0xffffff9bf9007810 */ /* 0x008fe20007ffe0ff */
[----:B------:R-:W-:Y:S02]  /*163f0*/  IMAD.WIDE R4, R248, 0x4, R138 ;  /* 0x00000004f8047825 */ /* 0x000fe400078e028a */
[----:B------:R4:W-:Y:S01]  /*16400*/  LDGSTS.E [R2+-0x69000], [R122.64], !P4 ;  /* 0x970000007a027fae */ /* 0x0009e2000e121844 */
[----:B------:R-:W-:Y:S02]  /*16410*/  ISETP.GE.U32.AND P6, PT, R0, 0x7fffff5c, PT ;  /* 0x7fffff5c0000780c */ /* 0x000fe40003fc6070 */
[----:B------:R-:W-:Y:S01]  /*16420*/  IADD3 R0, R91, 0x100000, RZ ;  /* 0x001000005b007810 */ /* 0x000fe20007ffe0ff */
[----:B------:R4:W-:Y:S04]  /*16430*/  STL.64 [R1+0xba8], R122 ;  /* 0x000ba87a01007387 */ /* 0x0009e80000100a00 */
[----:B------:R2:W-:Y:S04]  /*16440*/  STL.64 [R1+0xba0], R4 ;  /* 0x000ba00401007387 */ /* 0x0005e80000100a00 */
[----:B------:R1:W-:Y:S02]  /*16450*/  LDGSTS.E [R0+-0x68e00], [R4.64], !P4 ;  /* 0x9720000004007fae */ /* 0x0003e4000e121844 */
[----:B-1----:R-:W-:-:S04]  /*16460*/  IADD3 R0, R249, -0x69, RZ ;  /* 0xffffff97f9007810 */ /* 0x002fc80007ffe0ff */
[----:B------:R-:W-:Y:S02]  /*16470*/  ISETP.GE.U32.AND P4, PT, R0, 0x7fffff58, PT ;  /* 0x7fffff580000780c */ /* 0x000fe40003f86070 */
[----:B------:R-:W-:Y:S01]  /*16480*/  IADD3 R0, R91, 0x100000, RZ ;  /* 0x001000005b007810 */ /* 0x000fe20007ffe0ff */
[C---:B----4-:R-:W-:Y:S02]  /*16490*/  IMAD.WIDE R122, R248.reuse, 0x4, R82 ;  /* 0x00000004f87a7825 */ /* 0x050fe400078e0252 */
[----:B------:R-:W3:Y:S04]  /*164a0*/  LDL.LU.64 R82, [R1+0x568] ;  /* 0x0005680001527983 */ /* 0x000ee80000300a00 */
[----:B------:R-:W4:Y:S01]  /*164b0*/  LDL.LU.64 R138, [R1+0x560] ;  /* 0x00056000018a7983 */ /* 0x000f220000300a00 */
[----:B--2---:R-:W-:-:S03]  /*164c0*/  IMAD.WIDE R4, R248, 0x4, R178 ;  /* 0x00000004f8047825 */ /* 0x004fc600078e02b2 */
[----:B------:R1:W-:Y:S04]  /*164d0*/  STL.64 [R1+0xb68], R122 ;  /* 0x000b687a01007387 */ /* 0x0003e80000100a00 */
[----:B------:R1:W-:Y:S04]  /*164e0*/  LDGSTS.E [R2+-0x68000], [R122.64], !P0 ;  /* 0x980000007a027fae */ /* 0x0003e8000c121844 */
[----:B------:R2:W-:Y:S04]  /*164f0*/  STL.64 [R1+0xb60], R4 ;  /* 0x000b600401007387 */ /* 0x0005e80000100a00 */
[----:B------:R2:W-:Y:S01]  /*16500*/  LDGSTS.E [R0+-0x67e00], [R4.64], !P0 ;  /* 0x9820000004007fae */ /* 0x0005e2000c121844 */
[----:B------:R-:W-:-:S03]  /*16510*/  IMAD.WIDE R114, R248, 0x4, R114 ;  /* 0x00000004f8727825 */ /* 0x000fc600078e0272 */
[----:B-1----:R-:W4:Y:S04]  /*16520*/  LDL.LU.64 R122, [R1+0x528] ;  /* 0x00052800017a7983 */ /* 0x002f280000300a00 */
[----:B------:R-:W4:Y:S01]  /*16530*/  LDL.LU.64 R178, [R1+0x520] ;  /* 0x0005200001b27983 */ /* 0x000f220000300a00 */
[----:B--2---:R-:W-:-:S03]  /*16540*/  IMAD.WIDE R4, R248, 0x4, R162 ;  /* 0x00000004f8047825 */ /* 0x004fc600078e02a2 */
[----:B------:R1:W-:Y:S04]  /*16550*/  STL.64 [R1+0xb28], R114 ;  /* 0x000b287201007387 */ /* 0x0003e80000100a00 */
[----:B------:R1:W-:Y:S04]  /*16560*/  LDGSTS.E [R2+-0x67000], [R114.64], !P6 ;  /* 0x9900000072027fae */ /* 0x0003e8000f121844 */
[----:B------:R2:W-:Y:S04]  /*16570*/  STL.64 [R1+0xb20], R4 ;  /* 0x000b200401007387 */ /* 0x0005e80000100a00 */
[----:B-1----:R-:W4:Y:S01]  /*16580*/  LDL.LU.64 R114, [R1+0x4e8] ;  /* 0x0004e80001727983 */ /* 0x002f220000300a00 */
[----:B------:R-:W-:-:S03]  /*16590*/  IADD3 R0, R249, -0x6d, RZ ;  /* 0xffffff93f9007810 */ /* 0x000fc60007ffe0ff */
[----:B------:R-:W4:Y:S01]  /*165a0*/  LDL.LU.64 R162, [R1+0x4e0] ;  /* 0x0004e00001a27983 */ /* 0x000f220000300a00 */
[----:B------:R-:W-:Y:S02]  /*165b0*/  ISETP.GE.U32.AND P0, PT, R0, 0x7fffff54, PT ;  /* 0x7fffff540000780c */ /* 0x000fe40003f06070 */
[----:B------:R-:W-:-:S05]  /*165c0*/  IADD3 R0, R91, 0x100000, RZ ;  /* 0x001000005b007810 */ /* 0x000fca0007ffe0ff */
[----:B------:R1:W-:Y:S01]  /*165d0*/  LDGSTS.E [R0+-0x66e00], [R4.64], !P6 ;  /* 0x9920000004007fae */ /* 0x0003e2000f121844 */
[----:B------:R-:W-:Y:S01]  /*165e0*/  IMAD.WIDE R106, R248, 0x4, R106 ;  /* 0x00000004f86a7825 */ /* 0x000fe200078e026a */
[----:B-1----:R-:W-:-:S03]  /*165f0*/  IADD3 R0, R249, -0x71, RZ ;  /* 0xffffff8ff9007810 */ /* 0x002fc60007ffe0ff */
[----:B--2---:R-:W-:Y:S01]  /*16600*/  IMAD.WIDE R4, R248, 0x4, R146 ;  /* 0x00000004f8047825 */ /* 0x004fe200078e0292 */
[----:B------:R-:W-:Y:S01]  /*16610*/  ISETP.GE.U32.AND P6, PT, R0, 0x7fffff50, PT ;  /* 0x7fffff500000780c */ /* 0x000fe20003fc6070 */
[----:B------:R1:W-:Y:S01]  /*16620*/  STL.64 [R1+0xae8], R106 ;  /* 0x000ae86a01007387 */ /* 0x0003e20000100a00 */
[----:B------:R-:W-:-:S03]  /*16630*/  IADD3 R0, R91, 0x100000, RZ ;  /* 0x001000005b007810 */ /* 0x000fc60007ffe0ff */
[----:B------:R1:W-:Y:S04]  /*16640*/  LDGSTS.E [R2+-0x66000], [R106.64], !P4 ;  /* 0x9a0000006a027fae */ /* 0x0003e8000e121844 */
[----:B------:R4:W-:Y:S04]  /*16650*/  STL.64 [R1+0xae0], R4 ;  /* 0x000ae00401007387 */ /* 0x0009e80000100a00 */
[----:B------:R2:W-:Y:S04]  /*16660*/  LDGSTS.E [R0+-0x65e00], [R4.64], !P4 ;  /* 0x9a20000004007fae */ /* 0x0005e8000e121844 */
[----:B-1----:R-:W4:Y:S04]  /*16670*/  LDL.LU.64 R106, [R1+0x4a8] ;  /* 0x0004a800016a7983 */ /* 0x002f280000300a00 */
[----:B------:R-:W4:Y:S01]  /*16680*/  LDL.LU.64 R146, [R1+0x4a0] ;  /* 0x0004a00001927983 */ /* 0x000f220000300a00 */
[----:B--2---:R-:W-:-:S04]  /*16690*/  IADD3 R0, R249, -0x75, RZ ;  /* 0xffffff8bf9007810 */ /* 0x004fc80007ffe0ff */
[----:B------:R-:W-:Y:S02]  /*166a0*/  ISETP.GE.U32.AND P4, PT, R0, 0x7fffff4c, PT ;  /* 0x7fffff4c0000780c */ /* 0x000fe40003f86070 */
[----:B------:R-:W-:Y:S01]  /*166b0*/  IADD3 R0, R91, 0x100000, RZ ;  /* 0x001000005b007810 */ /* 0x000fe20007ffe0ff */
[----:B---3--:R-:W-:-:S04]  /*166c0*/  IMAD.WIDE R82, R248, 0x4, R82 ;  /* 0x00000004f8527825 */ /* 0x008fc800078e0252 */
[C---:B----4-:R-:W-:Y:S01]  /*166d0*/  IMAD.WIDE R4, R248.reuse, 0x4, R138 ;  /* 0x00000004f8047825 */ /* 0x050fe200078e028a */
[----:B------:R1:W-:Y:S04]  /*166e0*/  STL.64 [R1+0xaa8], R82 ;  /* 0x000aa85201007387 */ /* 0x0003e80000100a00 */
[----:B------:R1:W-:Y:S04]  /*166f0*/  LDGSTS.E [R2+-0x65000], [R82.64], !P0 ;  /* 0x9b00000052027fae */ /* 0x0003e8000c121844 */
[----:B------:R2:W-:Y:S04]  /*16700*/  STL.64 [R1+0xaa0], R4 ;  /* 0x000aa00401007387 */ /* 0x0005e80000100a00 */
[----:B------:R2:W-:Y:S04]  /*16710*/  LDGSTS.E [R0+-0x64e00], [R4.64], !P0 ;  /* 0x9b20000004007fae */ /* 0x0005e8000c121844 */
[----:B-1----:R-:W3:Y:S04]  /*16720*/  LDL.LU.64 R82, [R1+0x468] ;  /* 0x0004680001527983 */ /* 0x002ee80000300a00 */
[----:B------:R-:W4:Y:S01]  /*16730*/  LDL.LU.64 R138, [R1+0x460] ;  /* 0x00046000018a7983 */ /* 0x000f220000300a00 */
[----:B------:R-:W-:-:S04]  /*16740*/  IMAD.WIDE R122, R248, 0x4, R122 ;  /* 0x00000004f87a7825 */ /* 0x000fc800078e027a */
[C---:B--2---:R-:W-:Y:S01]  /*16750*/  IMAD.WIDE R4, R248.reuse, 0x4, R178 ;  /* 0x00000004f8047825 */ /* 0x044fe200078e02b2 */
[----:B------:R1:W-:Y:S04]  /*16760*/  STL.64 [R1+0xa68], R122 ;  /* 0x000a687a01007387 */ /* 0x0003e80000100a00 */
[----:B------:R1:W-:Y:S04]  /*16770*/  LDGSTS.E [R2+-0x64000], [R122.64], !P6 ;  /* 0x9c0000007a027fae */ /* 0x0003e8000f121844 */
[----:B------:R2:W-:Y:S01]  /*16780*/  STL.64 [R1+0xa60], R4 ;  /* 0x000a600401007387 */ /* 0x0005e20000100a00 */
[----:B-1----:R-:W-:-:S03]  /*16790*/  IMAD.WIDE R122, R248, 0x4, R114 ;  /* 0x00000004f87a7825 */ /* 0x002fc600078e0272 */
[----:B------:R-:W4:Y:S04]  /*167a0*/  LDL.LU.64 R114, [R1+0x818] ;  /* 0x0008180001727983 */ /* 0x000f280000300a00 */
[----:B------:R-:W4:Y:S01]  /*167b0*/  LDL.LU.64 R178, [R1+0x810] ;  /* 0x0008100001b27983 */ /* 0x000f220000300a00 */
[----:B------:R-:W-:-:S04]  /*167c0*/  IADD3 R0, R249, -0x79, RZ ;  /* 0xffffff87f9007810 */ /* 0x000fc80007ffe0ff */
[----:B------:R-:W-:Y:S02]  /*167d0*/  ISETP.GE.U32.AND P0, PT, R0, 0x7fffff48, PT ;  /* 0x7fffff480000780c */ /* 0x000fe40003f06070 */
[----:B------:R-:W-:-:S05]  /*167e0*/  IADD3 R0, R91, 0x100000, RZ ;  /* 0x001000005b007810 */ /* 0x000fca0007ffe0ff */
[----:B------:R1:W-:Y:S04]  /*167f0*/  LDGSTS.E [R0+-0x63e00], [R4.64], !P6 ;  /* 0x9c20000004007fae */ /* 0x0003e8000f121844 */
[----:B------:R2:W-:Y:S04]  /*16800*/  STL.64 [R1+0xa28], R122 ;  /* 0x000a287a01007387 */ /* 0x0005e80000100a00 */
[----:B------:R2:W-:Y:S01]  /*16810*/  LDGSTS.E [R2+-0x63000], [R122.64], !P4 ;  /* 0x9d0000007a027fae */ /* 0x0005e2000e121844 */
[----:B-1----:R-:W-:Y:S01]  /*16820*/  IADD3 R0, R249, -0x7d, RZ ;  /* 0xffffff83f9007810 */ /* 0x002fe20007ffe0ff */
[----:B--2---:R-:W-:-:S03]  /*16830*/  IMAD.WIDE R4, R248, 0x4, R162 ;  /* 0x00000004f8047825 */ /* 0x004fc600078e02a2 */
[----:B------:R-:W-:Y:S02]  /*16840*/  ISETP.GE.U32.AND P6, PT, R0, 0x7fffff44, PT ;  /* 0x7fffff440000780c */ /* 0x000fe40003fc6070 */
[----:B------:R-:W-:Y:S01]  /*16850*/  IADD3 R0, R91, 0x100000, RZ ;  /* 0x001000005b007810 */ /* 0x000fe20007ffe0ff */
[----:B------:R1:W-:Y:S04]  /*16860*/  STL.64 [R1+0xa20], R4 ;  /* 0x000a200401007387 */ /* 0x0003e80000100a00 */
[----:B------:R2:W-:Y:S01]  /*16870*/  LDGSTS.E [R0+-0x62e00], [R4.64], !P4 ;  /* 0x9d20000004007fae */ /* 0x0005e2000e121844 */
[----:B------:R-:W-:-:S03]  /*16880*/  IMAD.WIDE R122, R248, 0x4, R106 ;  /* 0x00000004f87a7825 */ /* 0x000fc600078e026a */
[----:B------:R-:W4:Y:S04]  /*16890*/  LDL.LU.64 R106, [R1+0x7d8] ;  /* 0x0007d800016a7983 */ /* 0x000f280000300a00 */
[----:B------:R-:W4:Y:S01]  /*168a0*/  LDL.LU.64 R162, [R1+0x7d0] ;  /* 0x0007d00001a27983 */ /* 0x000f220000300a00 */
[----:B--2---:R-:W-:Y:S01]  /*168b0*/  IADD3 R0, R249, -0x42, RZ ;  /* 0xffffffbef9007810 */ /* 0x004fe20007ffe0ff */
[----:B-1----:R-:W-:Y:S01]  /*168c0*/  IMAD.WIDE R4, R248, 0x4, R146 ;  /* 0x00000004f8047825 */ /* 0x002fe200078e0292 */
[----:B------:R-:W-:Y:S01]  /*168d0*/  LOP3.LUT R42, R42, 0x7f, RZ, 0xc0, !PT ;  /* 0x0000007f2a2a7812 */ /* 0x000fe200078ec0ff */
[----:B------:R1:W-:Y:S01]  /*168e0*/  LDGSTS.E [R2+-0x62000], [R122.64], !P0 ;  /* 0x9e0000007a027fae */ /* 0x0003e2000c121844 */
[----:B------:R-:W-:Y:S02]  /*168f0*/  ISETP.GE.U32.AND P4, PT, R0, 0x7fffff7f, PT ;  /* 0x7fffff7f0000780c */ /* 0x000fe40003f86070 */
[----:B------:R-:W-:Y:S01]  /*16900*/  IADD3 R0, R91, 0x100000, RZ ;  /* 0x001000005b007810 */ /* 0x000fe20007ffe0ff */
[----:B------:R1:W-:Y:S01]  /*16910*/  STL.64 [R1+0x9e8], R122 ;  /* 0x0009e87a01007387 */ /* 0x0003e20000100a00 */
[----:B------:R-:W-:-:S03]  /*16920*/  IMAD.SHL.U32 R42, R42, 0x4, RZ ;  /* 0x000000042a2a7824 */ /* 0x000fc600078e00ff */
[----:B------:R4:W-:Y:S04]  /*16930*/  STL.64 [R1+0x9e0], R4 ;  /* 0x0009e00401007387 */ /* 0x0009e80000100a00 */
[----:B------:R2:W-:Y:S04]  /*16940*/  LDGSTS.E [R0+-0x61e00], [R4.64], !P0 ;  /* 0x9e20000004007fae */ /* 0x0005e8000c121844 */
[----:B-1----:R-:W4:Y:S01]  /*16950*/  LDL.LU.64 R122, [R1+0x798] ;  /* 0x00079800017a7983 */ /* 0x002f220000300a00 */
[----:B------:R-:W-:Y:S02]  /*16960*/  LOP3.LUT R42, R42, 0x20, RZ, 0x3c, !PT ;  /* 0x000000202a2a7812 */ /* 0x000fe400078e3cff */
[----:B--2---:R-:W-:-:S04]  /*16970*/  IADD3 R0, R249, -0x46, RZ ;  /* 0xffffffbaf9007810 */ /* 0x004fc80007ffe0ff */
[----:B------:R-:W-:Y:S02]  /*16980*/  ISETP.GE.U32.AND P0, PT, R0, 0x7fffff7b, PT ;  /* 0x7fffff7b0000780c */ /* 0x000fe40003f06070 */
[----:B------:R-:W-:Y:S01]  /*16990*/  IADD3 R0, R91, 0x100000, RZ ;  /* 0x001000005b007810 */ /* 0x000fe20007ffe0ff */
[----:B---3--:R-:W-:-:S04]  /*169a0*/  IMAD.WIDE R82, R248, 0x4, R82 ;  /* 0x00000004f8527825 */ /* 0x008fc800078e0252 */
[----:B----4-:R-:W-:Y:S01]  /*169b0*/  IMAD.WIDE R4, R248, 0x4, R138 ;  /* 0x00000004f8047825 */ /* 0x010fe200078e028a */
[----:B------:R1:W-:Y:S04]  /*169c0*/  LDGSTS.E [R2+-0x61000], [R82.64], !P6 ;  /* 0x9f00000052027fae */ /* 0x0003e8000f121844 */
[----:B------:R-:W2:Y:S04]  /*169d0*/  LDL.LU.64 R138, [R1+0x790] ;  /* 0x00079000018a7983 */ /* 0x000ea80000300a00 */
[----:B------:R3:W-:Y:S04]  /*169e0*/  STL.64 [R1+0x9a8], R82 ;  /* 0x0009a85201007387 */ /* 0x0007e80000100a00 */
[----:B------:R4:W-:Y:S01]  /*169f0*/  STL.64 [R1+0x9a0], R4 ;  /* 0x0009a00401007387 */ /* 0x0009e20000100a00 */
[----:B-1----:R-:W-:-:S03]  /*16a00*/  IADD3 R2, R42, 0x100000, RZ ;  /* 0x001000002a027810 */ /* 0x002fc60007ffe0ff */
[----:B------:R4:W-:Y:S04]  /*16a10*/  LDGSTS.E [R0+-0x60e00], [R4.64], !P6 ;  /* 0x9f20000004007fae */ /* 0x0009e8000f121844 */
[----:B---3--:R-:W2:Y:S04]  /*16a20*/  LDL.LU.64 R82, [R1+0x758] ;  /* 0x0007580001527983 */ /* 0x008ea80000300a00 */
[----:B------:R-:W2:Y:S01]  /*16a30*/  LDL.LU.64 R146, [R1+0x750] ;  /* 0x0007500001927983 */ /* 0x000ea20000300a00 */
[----:B------:R-:W-:-:S04]  /*16a40*/  IMAD.WIDE R114, R248, 0x4, R114 ;  /* 0x00000004f8727825 */ /* 0x000fc800078e0272 */
[----:B----4-:R-:W-:Y:S01]  /*16a50*/  IMAD.WIDE R4, R248, 0x4, R178 ;  /* 0x00000004f8047825 */ /* 0x010fe200078e02b2 */
        /* <DEDUP_REMOVED lines=8> */
[----:B------:R1:W-:Y:S02]  /*16ae0*/  LDGSTS.E [R0+-0x6fa00], [R4.64], !P4 ;  /* 0x9060000004007fae */ /* 0x0003e4000e121844 */
[----:B-1----:R-:W-:Y:S01]  /*16af0*/  IADD3 R0, R249, -0x4e, RZ ;  /* 0xffffffb2f9007810 */ /* 0x002fe20007ffe0ff */
[----:B------:R-:W-:-:S03]  /*16b00*/  IMAD.WIDE R106, R248, 0x4, R106 ;  /* 0x00000004f86a7825 */ /* 0x000fc600078e026a */
[----:B------:R-:W-:Y:S01]  /*16b10*/  ISETP.GE.U32.AND P4, PT, R0, 0x7fffff73, PT ;  /* 0x7fffff730000780c */ /* 0x000fe20003f86070 */
[----:B----4-:R-:W-:Y:S01]  /*16b20*/  IMAD.WIDE R4, R248, 0x4, R162 ;  /* 0x00000004f8047825 */ /* 0x010fe200078e02a2 */
[----:B------:R-:W-:Y:S01]  /*16b30*/  IADD3 R0, R42, 0x100000, RZ ;  /* 0x001000002a007810 */ /* 0x000fe20007ffe0ff */
[----:B------:R1:W-:Y:S04]  /*16b40*/  STL.64 [R1+0xd18], R106 ;  /* 0x000d186a01007387 */ /* 0x0003e80000100a00 */
[----:B------:R1:W-:Y:S04]  /*16b50*/  LDGSTS.E [R2+-0x6ec00], [R106.64], !P0 ;  /* 0x914000006a027fae */ /* 0x0003e8000c121844 */
[----:B------:R2:W-:Y:S04]  /*16b60*/  STL.64 [R1+0xd10], R4 ;  /* 0x000d100401007387 */ /* 0x0005e80000100a00 */
[----:B------:R4:W-:Y:S04]  /*16b70*/  LDGSTS.E [R0+-0x6ea00], [R4.64], !P0 ;  /* 0x9160000004007fae */ /* 0x0009e8000c121844 */
[----:B-1----:R-:W2:Y:S01]  /*16b80*/  LDL.LU.64 R106, [R1+0x6d8] ;  /* 0x0006d800016a7983 */ /* 0x002ea20000300a00 */
[----:B------:R-:W-:-:S03]  /*16b90*/  IMAD.WIDE R122, R248, 0x4, R122 ;  /* 0x00000004f87a7825 */ /* 0x000fc600078e027a */
[----:B------:R-:W2:Y:S01]  /*16ba0*/  LDL.LU.64 R162, [R1+0x6d0] ;  /* 0x0006d00001a27983 */ /* 0x000ea20000300a00 */
[----:B----4-:R-:W-:-:S03]  /*16bb0*/  IADD3 R0, R249, -0x52, RZ ;  /* 0xffffffaef9007810 */ /* 0x010fc60007ffe0ff */
[----:B------:R1:W-:Y:S01]  /*16bc0*/  LDGSTS.E [R2+-0x6dc00], [R122.64], !P6 ;  /* 0x924000007a027fae */ /* 0x0003e2000f121844 */
[----:B------:R-:W-:Y:S02]  /*16bd0*/  ISETP.GE.U32.AND P0, PT, R0, 0x7fffff6f, PT ;  /* 0x7fffff6f0000780c */ /* 0x000fe40003f06070 */
[----:B------:R-:W-:Y:S01]  /*16be0*/  IADD3 R0, R42, 0x100000, RZ ;  /* 0x001000002a007810 */ /* 0x000fe20007ffe0ff */
[----:B------:R1:W-:Y:S01]  /*16bf0*/  STL.64 [R1+0xcd8], R122 ;  /* 0x000cd87a01007387 */ /* 0x0003e20000100a00 */
[----:B--2---:R-:W-:-:S05]  /*16c00*/  IMAD.WIDE R4, R248, 0x4, R138 ;  /* 0x00000004f8047825 */ /* 0x004fca00078e028a */
[----:B------:R2:W-:Y:S04]  /*16c10*/  STL.64 [R1+0xcd0], R4 ;  /* 0x000cd00401007387 */ /* 0x0005e80000100a00 */
[----:B------:R4:W-:Y:S04]  /*16c20*/  LDGSTS.E [R0+-0x6da00], [R4.64], !P6 ;  /* 0x9260000004007fae */ /* 0x0009e8000f121844 */
[----:B-1----:R-:W3:Y:S01]  /*16c30*/  LDL.LU.64 R122, [R1+0x698] ;  /* 0x00069800017a7983 */ /* 0x002ee20000300a00 */
[----:B--2---:R-:W-:-:S03]  /*16c40*/  IMAD.WIDE R82, R248, 0x4, R82 ;  /* 0x00000004f8527825 */ /* 0x004fc600078e0252 */
[----:B------:R-:W2:Y:S01]  /*16c50*/  LDL.LU.64 R138, [R1+0x690] ;  /* 0x00069000018a7983 */ /* 0x000ea20000300a00 */
[----:B----4-:R-:W-:Y:S01]  /*16c60*/  IADD3 R0, R249, -0x56, RZ ;  /* 0xffffffaaf9007810 */ /* 0x010fe20007ffe0ff */
[----:B------:R-:W-:Y:S02]  /*16c70*/  IMAD.WIDE R4, R248, 0x4, R146 ;  /* 0x00000004f8047825 */ /* 0x000fe400078e0292 */
[----:B------:R1:W-:Y:S01]  /*16c80*/  STL.64 [R1+0xc98], R82 ;  /* 0x000c985201007387 */ /* 0x0003e20000100a00 */
[----:B------:R-:W-:Y:S02]  /*16c90*/  ISETP.GE.U32.AND P6, PT, R0, 0x7fffff6b, PT ;  /* 0x7fffff6b0000780c */ /* 0x000fe40003fc6070 */
[----:B------:R-:W-:Y:S01]  /*16ca0*/  IADD3 R0, R42, 0x100000, RZ ;  /* 0x001000002a007810 */ /* 0x000fe20007ffe0ff */
[----:B------:R1:W-:Y:S04]  /*16cb0*/  LDGSTS.E [R2+-0x6cc00], [R82.64], !P4 ;  /* 0x9340000052027fae */ /* 0x0003e8000e121844 */
[----:B------:R4:W-:Y:S04]  /*16cc0*/  STL.64 [R1+0xc90], R4 ;  /* 0x000c900401007387 */ /* 0x0009e80000100a00 */
[----:B------:R4:W-:Y:S04]  /*16cd0*/  LDGSTS.E [R0+-0x6ca00], [R4.64], !P4 ;  /* 0x9360000004007fae */ /* 0x0009e8000e121844 */
[----:B-1----:R-:W2:Y:S01]  /*16ce0*/  LDL.LU.64 R82, [R1+0x658] ;  /* 0x0006580001527983 */ /* 0x002ea20000300a00 */
[----:B------:R-:W-:-:S03]  /*16cf0*/  IMAD.WIDE R114, R248, 0x4, R114 ;  /* 0x00000004f8727825 */ /* 0x000fc600078e0272 */
[----:B------:R-:W2:Y:S01]  /*16d00*/  LDL.LU.64 R146, [R1+0x650] ;  /* 0x0006500001927983 */ /* 0x000ea20000300a00 */
[----:B----4-:R-:W-:-:S03]  /*16d10*/  IMAD.WIDE R4, R248, 0x4, R178 ;  /* 0x00000004f8047825 */ /* 0x010fc600078e02b2 */
[----:B------:R1:W-:Y:S04]  /*16d20*/  STL.64 [R1+0xc58], R114 ;  /* 0x000c587201007387 */ /* 0x0003e80000100a00 */
[----:B------:R1:W-:Y:S04]  /*16d30*/  LDGSTS.E [R2+-0x6bc00], [R114.64], !P0 ;  /* 0x9440000072027fae */ /* 0x0003e8000c121844 */
[----:B------:R4:W-:Y:S04]  /*16d40*/  STL.64 [R1+0xc50], R4 ;  /* 0x000c500401007387 */ /* 0x0009e80000100a00 */
[----:B-1----:R-:W2:Y:S01]  /*16d50*/  LDL.LU.64 R114, [R1+0x618] ;  /* 0x0006180001727983 */ /* 0x002ea20000300a00 */
[----:B------:R-:W-:-:S03]  /*16d60*/  IADD3 R0, R249, -0x5a, RZ ;  /* 0xffffffa6f9007810 */ /* 0x000fc60007ffe0ff */
[----:B------:R-:W2:Y:S01]  /*16d70*/  LDL.LU.64 R178, [R1+0x610] ;  /* 0x0006100001b27983 */ /* 0x000ea20000300a00 */
[----:B------:R-:W-:Y:S02]  /*16d80*/  ISETP.GE.U32.AND P4, PT, R0, 0x7fffff67, PT ;  /* 0x7fffff670000780c */ /* 0x000fe40003f86070 */
[----:B------:R-:W-:-:S05]  /*16d90*/  IADD3 R0, R42, 0x100000, RZ ;  /* 0x001000002a007810 */ /* 0x000fca0007ffe0ff */
[----:B------:R1:W-:Y:S02]  /*16da0*/  LDGSTS.E [R0+-0x6ba00], [R4.64], !P0 ;  /* 0x9460000004007fae */ /* 0x0003e4000c121844 */
[----:B-1----:R-:W-:Y:S01]  /*16db0*/  IADD3 R0, R249, -0x5e, RZ ;  /* 0xffffffa2f9007810 */ /* 0x002fe20007ffe0ff */
[----:B------:R-:W-:-:S04]  /*16dc0*/  IMAD.WIDE R106, R248, 0x4, R106 ;  /* 0x00000004f86a7825 */ /* 0x000fc800078e026a */
[----:B----4-:R-:W-:Y:S01]  /*16dd0*/  IMAD.WIDE R4, R248, 0x4, R162 ;  /* 0x00000004f8047825 */ /* 0x010fe200078e02a2 */
[----:B------:R-:W-:Y:S01]  /*16de0*/  ISETP.GE.U32.AND P0, PT, R0, 0x7fffff63, PT ;  /* 0x7fffff630000780c */ /* 0x000fe20003f06070 */
[----:B------:R1:W-:Y:S01]  /*16df0*/  STL.64 [R1+0xc18], R106 ;  /* 0x000c186a01007387 */ /* 0x0003e20000100a00 */
[----:B------:R-:W-:-:S03]  /*16e00*/  IADD3 R0, R42, 0x100000, RZ ;  /* 0x001000002a007810 */ /* 0x000fc60007ffe0ff */
[----:B------:R1:W-:Y:S04]  /*16e10*/  LDGSTS.E [R2+-0x6ac00], [R106.64], !P6 ;  /* 0x954000006a027fae */ /* 0x0003e8000f121844 */
[----:B------:R2:W-:Y:S04]  /*16e20*/  STL.64 [R1+0xc10], R4 ;  /* 0x000c100401007387 */ /* 0x0005e80000100a00 */
[----:B------:R4:W-:Y:S04]  /*16e30*/  LDGSTS.E [R0+-0x6aa00], [R4.64], !P6 ;  /* 0x9560000004007fae */ /* 0x0009e8000f121844 */
[----:B-1----:R-:W2:Y:S04]  /*16e40*/  LDL.LU.64 R106, [R1+0x5d8] ;  /* 0x0005d800016a7983 */ /* 0x002ea80000300a00 */
[----:B------:R-:W2:Y:S01]  /*16e50*/  LDL.LU.64 R162, [R1+0x5d0] ;  /* 0x0005d00001a27983 */ /* 0x000ea20000300a00 */
[----:B----4-:R-:W-:-:S04]  /*16e60*/  IADD3 R0, R249, -0x62, RZ ;  /* 0xffffff9ef9007810 */ /* 0x010fc80007ffe0ff */
[----:B------:R-:W-:Y:S02]  /*16e70*/  ISETP.GE.U32.AND P6, PT, R0, 0x7fffff5f, PT ;  /* 0x7fffff5f0000780c */ /* 0x000fe40003fc6070 */
[----:B------:R-:W-:Y:S01]  /*16e80*/  IADD3 R0, R42, 0x100000, RZ ;  /* 0x001000002a007810 */ /* 0x000fe20007ffe0ff */
[----:B---3--:R-:W-:-:S04]  /*16e90*/  IMAD.WIDE R122, R248, 0x4, R122 ;  /* 0x00000004f87a7825 */ /* 0x008fc800078e027a */
[C---:B--2---:R-:W-:Y:S01]  /*16ea0*/  IMAD.WIDE R4, R248.reuse, 0x4, R138 ;  /* 0x00000004f8047825 */ /* 0x044fe200078e028a */
[----:B------:R1:W-:Y:S04]  /*16eb0*/  STL.64 [R1+0xbd8], R122 ;  /* 0x000bd87a01007387 */ /* 0x0003e80000100a00 */
[----:B------:R1:W-:Y:S04]  /*16ec0*/  LDGSTS.E [R2+-0x69c00], [R122.64], !P4 ;  /* 0x964000007a027fae */ /* 0x0003e8000e121844 */
[----:B------:R2:W-:Y:S04]  /*16ed0*/  STL.64 [R1+0xbd0], R4 ;  /* 0x000bd00401007387 */ /* 0x0005e80000100a00 */
[----:B------:R2:W-:Y:S01]  /*16ee0*/  LDGSTS.E [R0+-0x69a00], [R4.64], !P4 ;  /* 0x9660000004007fae */ /* 0x0005e2000e121844 */
[----:B-1----:R-:W-:-:S03]  /*16ef0*/  IMAD.WIDE R122, R248, 0x4, R82 ;  /* 0x00000004f87a7825 */ /* 0x002fc600078e0252 */
[----:B------:R-:W3:Y:S04]  /*16f00*/  LDL.LU.64 R82, [R1+0x598] ;  /* 0x0005980001527983 */ /* 0x000ee80000300a00 */
[----:B------:R-:W4:Y:S01]  /*16f10*/  LDL.LU.64 R138, [R1+0x590] ;  /* 0x00059000018a7983 */ /* 0x000f220000300a00 */
[----:B--2---:R-:W-:-:S03]  /*16f20*/  IMAD.WIDE R4, R248, 0x4, R146 ;  /* 0x00000004f8047825 */ /* 0x004fc600078e0292 */
[----:B------:R1:W-:Y:S04]  /*16f30*/  STL.64 [R1+0xb98], R122 ;  /* 0x000b987a01007387 */ /* 0x0003e80000100a00 */
[----:B------:R2:W-:Y:S04]  /*16f40*/  STL.64 [R1+0xb90], R4 ;  /* 0x000b900401007387 */ /* 0x0005e80000100a00 */
[----:B------:R1:W-:Y:S01]  /*16f50*/  LDGSTS.E [R2+-0x68c00], [R122.64], !P0 ;  /* 0x974000007a027fae */ /* 0x0003e2000c121844 */
[----:B------:R-:W-:-:S03]  /*16f60*/  IMAD.WIDE R146, R248, 0x4, R114 ;  /* 0x00000004f8927825 */ /* 0x000fc600078e0272 */
[----:B------:R-:W4:Y:S04]  /*16f70*/  LDL.LU.64 R114, [R1+0x558] ;  /* 0x0005580001727983 */ /* 0x000f280000300a00 */
[----:B-1----:R-:W4:Y:S01]  /*16f80*/  LDL.LU.64 R122, [R1+0x550] ;  /* 0x00055000017a7983 */ /* 0x002f220000300a00 */
        /* <DEDUP_REMOVED lines=11> */
[----:B------:R2:W-:Y:S04]  /*17040*/  LDGSTS.E [R0+-0x67a00], [R4.64], !P6 ;  /* 0x9860000004007fae */ /* 0x0005e8000f121844 */
[----:B------:R-:W4:Y:S04]  /*17050*/  LDL.LU.64 R146, [R1+0x518] ;  /* 0x0005180001927983 */ /* 0x000f280000300a00 */
[----:B------:R-:W4:Y:S01]  /*17060*/  LDL.LU.64 R178, [R1+0x510] ;  /* 0x0005100001b27983 */ /* 0x000f220000300a00 */
[----:B------:R-:W-:Y:S01]  /*17070*/  IMAD.WIDE R106, R248, 0x4, R106 ;  /* 0x00000004f86a7825 */ /* 0x000fe200078e026a */
[----:B--2---:R-:W-:-:S03]  /*17080*/  IADD3 R0, R249, -0x6e, RZ ;  /* 0xffffff92f9007810 */ /* 0x004fc60007ffe0ff */
[----:B-1----:R-:W-:Y:S01]  /*17090*/  IMAD.WIDE R4, R248, 0x4, R162 ;  /* 0x00000004f8047825 */ /* 0x002fe200078e02a2 */
[----:B------:R1:W-:Y:S01]  /*170a0*/  STL.64 [R1+0xb18], R106 ;  /* 0x000b186a01007387 */ /* 0x0003e20000100a00 */
[----:B------:R-:W-:Y:S02]  /*170b0*/  ISETP.GE.U32.AND P6, PT, R0, 0x7fffff53, PT ;  /* 0x7fffff530000780c */ /* 0x000fe40003fc6070 */
[----:B------:R-:W-:Y:S01]  /*170c0*/  IADD3 R0, R42, 0x100000, RZ ;  /* 0x001000002a007810 */ /* 0x000fe20007ffe0ff */
        /* <DEDUP_REMOVED lines=17> */
[----:B--2---:R-:W-:Y:S01]  /*171e0*/  IMAD.WIDE R4, R248, 0x4, R122 ;  /* 0x00000004f8047825 */ /* 0x004fe200078e027a */
[----:B------:R1:W-:Y:S04]  /*171f0*/  STL.64 [R1+0xa98], R114 ;  /* 0x000a987201007387 */ /* 0x0003e80000100a00 */
[----:B------:R1:W-:Y:S04]  /*17200*/  LDGSTS.E [R2+-0x64c00], [R114.64], !P6 ;  /* 0x9b40000072027fae */ /* 0x0003e8000f121844 */
[----:B------:R2:W-:Y:S04]  /*17210*/  STL.64 [R1+0xa90], R4 ;  /* 0x000a900401007387 */ /* 0x0005e80000100a00 */
[----:B-1----:R-:W4:Y:S04]  /*17220*/  LDL.LU.64 R114, [R1+0x458] ;  /* 0x0004580001727983 */ /* 0x002f280000300a00 */
[----:B------:R-:W4:Y:S01]  /*17230*/  LDL.LU.64 R122, [R1+0x450] ;  /* 0x00045000017a7983 */ /* 0x000f220000300a00 */
[----:B------:R-:W-:-:S04]  /*17240*/  IADD3 R0, R249, -0x76, RZ ;  /* 0xffffff8af9007810 */ /* 0x000fc80007ffe0ff */
[----:B------:R-:W-:Y:S02]  /*17250*/  ISETP.GE.U32.AND P0, PT, R0, 0x7fffff4b, PT ;  /* 0x7fffff4b0000780c */ /* 0x000fe40003f06070 */
[----:B------:R-:W-:-:S05]  /*17260*/  IADD3 R0, R42, 0x100000, RZ ;  /* 0x001000002a007810 */ /* 0x000fca0007ffe0ff */
[----:B------:R1:W-:Y:S01]  /*17270*/  LDGSTS.E [R0+-0x64a00], [R4.64], !P6 ;  /* 0x9b60000004007fae */ /* 0x0003e2000f121844 */
[----:B------:R-:W-:Y:S01]  /*17280*/  IMAD.WIDE R146, R248, 0x4, R146 ;  /* 0x00000004f8927825 */ /* 0x000fe200078e0292 */
[----:B-1----:R-:W-:-:S03]  /*17290*/  IADD3 R0, R249, -0x7a, RZ ;  /* 0xffffff86f9007810 */ /* 0x002fc60007ffe0ff */
[----:B--2---:R-:W-:Y:S01]  /*172a0*/  IMAD.WIDE R4, R248, 0x4, R178 ;  /* 0x00000004f8047825 */ /* 0x004fe200078e02b2 */
[----:B------:R1:W-:Y:S01]  /*172b0*/  LDGSTS.E [R2+-0x63c00], [R146.64], !P4 ;  /* 0x9c40000092027fae */ /* 0x0003e2000e121844 */
[----:B------:R-:W-:Y:S02]  /*172c0*/  ISETP.GE.U32.AND P6, PT, R0, 0x7fffff47, PT ;  /* 0x7fffff470000780c */ /* 0x000fe40003fc6070 */
[----:B------:R-:W-:Y:S01]  /*172d0*/  IADD3 R0, R42, 0x100000, RZ ;  /* 0x001000002a007810 */ /* 0x000fe20007ffe0ff */
[----:B------:R1:W-:Y:S04]  /*172e0*/  STL.64 [R1+0xa58], R146 ;  /* 0x000a589201007387 */ /* 0x0003e80000100a00 */
[----:B------:R2:W-:Y:S04]  /*172f0*/  STL.64 [R1+0xa50], R4 ;  /* 0x000a500401007387 */ /* 0x0005e80000100a00 */
[----:B------:R2:W-:Y:S01]  /*17300*/  LDGSTS.E [R0+-0x63a00], [R4.64], !P4 ;  /* 0x9c60000004007fae */ /* 0x0005e2000e121844 */
[----:B-1----:R-:W-:-:S03]  /*17310*/  IMAD.WIDE R146, R248, 0x4, R106 ;  /* 0x00000004f8927825 */ /* 0x002fc600078e026a */
[----:B------:R-:W4:Y:S04]  /*17320*/  LDL.LU.64 R106, [R1+0x808] ;  /* 0x00080800016a7983 */ /* 0x000f280000300a00 */
[----:B------:R3:W-:Y:S01]  /*17330*/  LDGSTS.E [R2+-0x62c00], [R146.64], !P0 ;  /* 0x9d40000092027fae */ /* 0x0007e2000c121844 */
[----:B--2---:R-:W-:Y:S01]  /*17340*/  IADD3 R0, R249, -0x7e, RZ ;  /* 0xffffff82f9007810 */ /* 0x004fe20007ffe0ff */
[----:B------:R-:W-:Y:S02]  /*17350*/  IMAD.WIDE R4, R248, 0x4, R162 ;  /* 0x00000004f8047825 */ /* 0x000fe400078e02a2 */
[----:B------:R-:W2:Y:S01]  /*17360*/  LDL.LU.64 R162, [R1+0x800] ;  /* 0x0008000001a27983 */ /* 0x000ea20000300a00 */
[----:B------:R-:W-:Y:S02]  /*17370*/  ISETP.GE.U32.AND P4, PT, R0, 0x7fffff43, PT ;  /* 0x7fffff430000780c */ /* 0x000fe40003f86070 */
[----:B------:R-:W-:Y:S01]  /*17380*/  IADD3 R0, R42, 0x100000, RZ ;  /* 0x001000002a007810 */ /* 0x000fe20007ffe0ff */
[----:B------:R3:W-:Y:S04]  /*17390*/  STL.64 [R1+0xa18], R146 ;  /* 0x000a189201007387 */ /* 0x0007e80000100a00 */
[----:B------:R4:W-:Y:S04]  /*173a0*/  STL.64 [R1+0xa10], R4 ;  /* 0x000a100401007387 */ /* 0x0009e80000100a00 */
[----:B------:R1:W-:Y:S01]  /*173b0*/  LDGSTS.E [R0+-0x62a00], [R4.64], !P0 ;  /* 0x9d60000004007fae */ /* 0x0003e2000c121844 */
[----:B------:R-:W-:Y:S01]  /*173c0*/  IMAD.SHL.U32 R43, R43, 0x4, RZ ;  /* 0x000000042b2b7824 */ /* 0x000fe200078e00ff */
[----:B-1----:R-:W-:-:S04]  /*173d0*/  IADD3 R0, R249, -0x43, RZ ;  /* 0xffffffbdf9007810 */ /* 0x002fc80007ffe0ff */
[----:B------:R-:W-:Y:S02]  /*173e0*/  ISETP.GE.U32.AND P0, PT, R0, 0x7fffff7e, PT ;  /* 0x7fffff7e0000780c */ /* 0x000fe40003f06070 */
[----:B------:R-:W-:Y:S02]  /*173f0*/  IADD3 R0, R42, 0x100000, RZ ;  /* 0x001000002a007810 */ /* 0x000fe40007ffe0ff */
[----:B------:R-:W-:Y:S01]  /*17400*/  LOP3.LUT R90, R43, 0x40, RZ, 0x3c, !PT ;  /* 0x000000402b5a7812 */ /* 0x000fe200078e3cff */
[C---:B---3--:R-:W-:Y:S02]  /*17410*/  IMAD.WIDE R146, R248.reuse, 0x4, R82 ;  /* 0x00000004f8927825 */ /* 0x048fe400078e0252 */
[----:B------:R-:W3:Y:S02]  /*17420*/  LDL.LU.64 R82, [R1+0x7c8] ;  /* 0x0007c80001527983 */ /* 0x000ee40000300a00 */
[C---:B----4-:R-:W-:Y:S02]  /*17430*/  IMAD.WIDE R4, R248.reuse, 0x4, R138 ;  /* 0x00000004f8047825 */ /* 0x050fe400078e028a */
[----:B------:R-:W4:Y:S04]  /*17440*/  LDL.LU.64 R138, [R1+0x7c0] ;  /* 0x0007c000018a7983 */ /* 0x000f280000300a00 */
[----:B------:R1:W-:Y:S04]  /*17450*/  STL.64 [R1+0x9d8], R146 ;  /* 0x0009d89201007387 */ /* 0x0003e80000100a00 */
[----:B------:R1:W-:Y:S04]  /*17460*/  LDGSTS.E [R2+-0x61c00], [R146.64], !P6 ;  /* 0x9e40000092027fae */ /* 0x0003e8000f121844 */
[----:B------:R1:W-:Y:S04]  /*17470*/  STL.64 [R1+0x9d0], R4 ;  /* 0x0009d00401007387 */ /* 0x0003e80000100a00 */
[----:B------:R1:W-:Y:S02]  /*17480*/  LDGSTS.E [R0+-0x61a00], [R4.64], !P6 ;  /* 0x9e60000004007fae */ /* 0x0003e4000f121844 */
[----:B-1----:R-:W-:-:S02]  /*17490*/  IMAD.WIDE R146, R248, 0x4, R114 ;  /* 0x00000004f8927825 */ /* 0x002fc400078e0272 */
[----:B------:R-:W4:Y:S04]  /*174a0*/  LDL.LU.64 R114, [R1+0x788] ;  /* 0x0007880001727983 */ /* 0x000f280000300a00 */
[----:B------:R1:W-:Y:S01]  /*174b0*/  LDGSTS.E [R2+-0x60c00], [R146.64], !P4 ;  /* 0x9f40000092027fae */ /* 0x0003e2000e121844 */
[----:B------:R-:W-:Y:S01]  /*174c0*/  IADD3 R0, R249, -0x47, RZ ;  /* 0xffffffb9f9007810 */ /* 0x000fe20007ffe0ff */
[----:B------:R-:W-:Y:S02]  /*174d0*/  IMAD.WIDE R4, R248, 0x4, R122 ;  /* 0x00000004f8047825 */ /* 0x000fe400078e027a */
[----:B------:R-:W4:Y:S01]  /*174e0*/  LDL.LU.64 R122, [R1+0x780] ;  /* 0x00078000017a7983 */ /* 0x000f220000300a00 */
[----:B------:R-:W-:Y:S02]  /*174f0*/  ISETP.GE.U32.AND P6, PT, R0, 0x7fffff7a, PT ;  /* 0x7fffff7a0000780c */ /* 0x000fe40003fc6070 */
[----:B------:R-:W-:Y:S01]  /*17500*/  IADD3 R0, R42, 0x100000, RZ ;  /* 0x001000002a007810 */ /* 0x000fe20007ffe0ff */
[----:B------:R1:W-:Y:S04]  /*17510*/  STL.64 [R1+0x998], R146 ;  /* 0x0009989201007387 */ /* 0x0003e80000100a00 */
[----:B------:R2:W-:Y:S04]  /*17520*/  STL.64 [R1+0x990], R4 ;  /* 0x0009900401007387 */ /* 0x0005e80000100a00 */
[----:B------:R-:W4:Y:S04]  /*17530*/  LDL.LU.64 R42, [R1+0x748] ;  /* 0x00074800012a7983 */ /* 0x000f280000300a00 */
[----:B-1----:R-:W4:Y:S04]  /*17540*/  LDL.LU.64 R146, [R1+0x740] ;  /* 0x0007400001927983 */ /* 0x002f280000300a00 */
[----:B------:R1:W-:Y:S01]  /*17550*/  LDGSTS.E [R0+-0x60a00], [R4.64], !P4 ;  /* 0x9f60000004007fae */ /* 0x0003e2000e121844 */
[----:B------:R-:W-:-:S02]  /*17560*/  IADD3 R2, R90, 0x100000, RZ ;  /* 0x001000005a027810 */ /* 0x000fc40007ffe0ff */
[----:B-1----:R-:W-:-:S04]  /*17570*/  IADD3 R0, R249, -0x4b, RZ ;  /* 0xffffffb5f9007810 */ /* 0x002fc80007ffe0ff */
[----:B------:R-:W-:Y:S02]  /*17580*/  ISETP.GE.U32.AND P4, PT, R0, 0x7fffff76, PT ;  /* 0x7fffff760000780c */ /* 0x000fe40003f86070 */
[----:B------:R-:W-:Y:S01]  /*17590*/  IADD3 R0, R90, 0x100000, RZ ;  /* 0x001000005a007810 */ /* 0x000fe20007ffe0ff */
[----:B------:R-:W-:-:S04]  /*175a0*/  IMAD.WIDE R106, R248, 0x4, R106 ;  /* 0x00000004f86a7825 */ /* 0x000fc800078e026a */
[----:B--2---:R-:W-:Y:S01]  /*175b0*/  IMAD.WIDE R4, R248, 0x4, R162 ;  /* 0x00000004f8047825 */ /* 0x004fe200078e02a2 */
[----:B------:R1:W-:Y:S04]  /*175c0*/  STL.64 [R1+0xd48], R106 ;  /* 0x000d486a01007387 */ /* 0x0003e80000100a00 */
        /* <DEDUP_REMOVED lines=9> */
[----:B----4-:R-:W-:Y:S01]  /*17660*/  IMAD.WIDE R4, R248, 0x4, R138 ;  /* 0x00000004f8047825 */ /* 0x010fe200078e028a */
[----:B------:R1:W-:Y:S04]  /*17670*/  LDGSTS.E [R2+-0x6e800], [R82.64], !P6 ;  /* 0x9180000052027fae */ /* 0x0003e8000f121844 */
[----:B------:R2:W-:Y:S04]  /*17680*/  LDGSTS.E [R0+-0x6e600], [R4.64], !P6 ;  /* 0x91a0000004007fae */ /* 0x0005e8000f121844 */
[----:B------:R1:W-:Y:S04]  /*17690*/  STL.64 [R1+0xd08], R82 ;  /* 0x000d085201007387 */ /* 0x0003e80000100a00 */
[----:B------:R3:W-:Y:S01]  /*176a0*/  STL.64 [R1+0xd00], R4 ;  /* 0x000d000401007387 */ /* 0x0007e20000100a00 */
[----:B--2---:R-:W-:-:S03]  /*176b0*/  IADD3 R0, R249, -0x53, RZ ;  /* 0xffffffadf9007810 */ /* 0x004fc60007ffe0ff */
[----:B-1----:R-:W2:Y:S01]  /*176c0*/  LDL.LU.64 R82, [R1+0x6c8] ;  /* 0x0006c80001527983 */ /* 0x002ea20000300a00 */
[----:B------:R-:W-:Y:S01]  /*176d0*/  ISETP.GE.U32.AND P6, PT, R0, 0x7fffff6e, PT ;  /* 0x7fffff6e0000780c */ /* 0x000fe20003fc6070 */
[----:B------:R-:W-:Y:S01]  /*176e0*/  IMAD.WIDE R114, R248, 0x4, R114 ;  /* 0x00000004f8727825 */ /* 0x000fe200078e0272 */
[----:B------:R-:W-:Y:S01]  /*176f0*/  IADD3 R0, R90, 0x100000, RZ ;  /* 0x001000005a007810 */ /* 0x000fe20007ffe0ff */
[----:B------:R-:W4:Y:S02]  /*17700*/  LDL.LU.64 R138, [R1+0x6c0] ;  /* 0x0006c000018a7983 */ /* 0x000f240000300a00 */
[C---:B---3--:R-:W-:Y:S02]  /*17710*/  IMAD.WIDE R4, R248.reuse, 0x4, R122 ;  /* 0x00000004f8047825 */ /* 0x048fe400078e027a */
[----:B------:R1:W-:Y:S04]  /*17720*/  STL.64 [R1+0xcc8], R114 ;  /* 0x000cc87201007387 */ /* 0x0003e80000100a00 */
[----:B------:R1:W-:Y:S04]  /*17730*/  LDGSTS.E [R2+-0x6d800], [R114.64], !P4 ;  /* 0x9280000072027fae */ /* 0x0003e8000e121844 */
[----:B------:R3:W-:Y:S01]  /*17740*/  STL.64 [R1+0xcc0], R4 ;  /* 0x000cc00401007387 */ /* 0x0007e20000100a00 */
[----:B------:R-:W-:-:S03]  /*17750*/  IMAD.WIDE R42, R248, 0x4, R42 ;  /* 0x00000004f82a7825 */ /* 0x000fc600078e022a */
[----:B------:R3:W-:Y:S04]  /*17760*/  LDGSTS.E [R0+-0x6d600], [R4.64], !P4 ;  /* 0x92a0000004007fae */ /* 0x0007e8000e121844 */
[----:B-1----:R-:W4:Y:S04]  /*17770*/  LDL.LU.64 R114, [R1+0x688] ;  /* 0x0006880001727983 */ /* 0x002f280000300a00 */
[----:B------:R-:W4:Y:S01]  /*17780*/  LDL.LU.64 R122, [R1+0x680] ;  /* 0x00068000017a7983 */ /* 0x000f220000300a00 */
[----:B---3--:R-:W-:-:S03]  /*17790*/  IMAD.WIDE R4, R248, 0x4, R146 ;  /* 0x00000004f8047825 */ /* 0x008fc600078e0292 */
        /* <DEDUP_REMOVED lines=11> */
[----:B---3--:R-:W-:Y:S01]  /*17850*/  IMAD.WIDE R4, R248, 0x4, R162 ;  /* 0x00000004f8047825 */ /* 0x008fe200078e02a2 */
        /* <DEDUP_REMOVED lines=8> */
[----:B---3--:R-:W-:-:S04]  /*178e0*/  IADD3 R0, R249, -0x5f, RZ ;  /* 0xffffffa1f9007810 */ /* 0x008fc80007ffe0ff */
[----:B------:R-:W-:Y:S02]  /*178f0*/  ISETP.GE.U32.AND P6, PT, R0, 0x7fffff62, PT ;  /* 0x7fffff620000780c */ /* 0x000fe40003fc6070 */
[----:B------:R-:W-:Y:S01]  /*17900*/  IADD3 R0, R90, 0x100000, RZ ;  /* 0x001000005a007810 */ /* 0x000fe20007ffe0ff */
[----:B--2---:R-:W-:-:S04]  /*17910*/  IMAD.WIDE R82, R248, 0x4, R82 ;  /* 0x00000004f8527825 */ /* 0x004fc800078e0252 */
        /* <DEDUP_REMOVED lines=30> */
[C---:B--2---:R-:W-:Y:S01]  /*17b00*/  IADD3 R0, R249.reuse, -0x6b, RZ ;  /* 0xffffff95f9007810 */ /* 0x044fe20007ffe0ff */
[----:B-1----:R-:W-:Y:S02]  /*17b10*/  IMAD.WIDE R4, R248, 0x4, R162 ;  /* 0x00000004f8047825 */ /* 0x002fe400078e02a2 */
[----:B------:R1:W-:Y:S01]  /*17b20*/  LDGSTS.E [R2+-0x67800], [R146.64], !P4 ;  /* 0x9880000092027fae */ /* 0x0003e2000e121844 */
[----:B------:R-:W-:Y:S02]  /*17b30*/  ISETP.GE.U32.AND P6, PT, R0, 0x7fffff56, PT ;  /* 0x7fffff560000780c */ /* 0x000fe40003fc6070 */
[----:B------:R-:W-:Y:S01]  /*17b40*/  IADD3 R0, R90, 0x100000, RZ ;  /* 0x001000005a007810 */ /* 0x000fe20007ffe0ff */
[----:B------:R1:W-:Y:S04]  /*17b50*/  STL.64 [R1+0xb48], R146 ;  /* 0x000b489201007387 */ /* 0x0003e80000100a00 */
        /* <DEDUP_REMOVED lines=13> */
[----:B------:R-:W3:Y:S04]  /*17c30*/  LDL.LU.64 R138, [R1+0x4c8] ;  /* 0x0004c800018a7983 */ /* 0x000ee80000300a00 */
[----:B-1----:R-:W4:Y:S01]  /*17c40*/  LDL.LU.64 R82, [R1+0x4c0] ;  /* 0x0004c00001527983 */ /* 0x002f220000300a00 */
[----:B------:R-:W-:-:S04]  /*17c50*/  IMAD.WIDE R42, R248, 0x4, R42 ;  /* 0x00000004f82a7825 */ /* 0x000fc800078e022a */
[----:B--2---:R-:W-:Y:S01]  /*17c60*/  IMAD.WIDE R4, R248, 0x4, R122 ;  /* 0x00000004f8047825 */ /* 0x004fe200078e027a */
[----:B------:R1:W-:Y:S04]  /*17c70*/  STL.64 [R1+0xac8], R42 ;  /* 0x000ac82a01007387 */ /* 0x0003e80000100a00 */
[----:B------:R2:W-:Y:S04]  /*17c80*/  STL.64 [R1+0xac0], R4 ;  /* 0x000ac00401007387 */ /* 0x0005e80000100a00 */
[----:B------:R1:W-:Y:S04]  /*17c90*/  LDGSTS.E [R2+-0x65800], [R42.64], !P6 ;  /* 0x9a8000002a027fae */ /* 0x0003e8000f121844 */
[----:B------:R-:W4:Y:S04]  /*17ca0*/  LDL.LU.64 R122, [R1+0x488] ;  /* 0x00048800017a7983 */ /* 0x000f280000300a00 */
[----:B-1----:R-:W4:Y:S01]  /*17cb0*/  LDL.LU.64 R42, [R1+0x480] ;  /* 0x00048000012a7983 */ /* 0x002f220000300a00 */
[----:B------:R-:W-:-:S04]  /*17cc0*/  IADD3 R0, R249, -0x73, RZ ;  /* 0xffffff8df9007810 */ /* 0x000fc80007ffe0ff */
[----:B------:R-:W-:Y:S02]  /*17cd0*/  ISETP.GE.U32.AND P0, PT, R0, 0x7fffff4e, PT ;  /* 0x7fffff4e0000780c */ /* 0x000fe40003f06070 */
[----:B------:R-:W-:-:S05]  /*17ce0*/  IADD3 R0, R90, 0x100000, RZ ;  /* 0x001000005a007810 */ /* 0x000fca0007ffe0ff */
[----:B------:R1:W-:Y:S01]  /*17cf0*/  LDGSTS.E [R0+-0x65600], [R4.64], !P6 ;  /* 0x9aa0000004007fae */ /* 0x0003e2000f121844 */
[----:B------:R-:W-:-:S05]  /*17d00*/  IMAD.WIDE R106, R248, 0x4, R106 ;  /* 0x00000004f86a7825 */ /* 0x000fca00078e026a */
[----:B------:R2:W-:Y:S01]  /*17d10*/  LDGSTS.E [R2+-0x64800], [R106.64], !P4 ;  /* 0x9b8000006a027fae */ /* 0x0005e2000e121844 */
[----:B-1----:R-:W-:Y:S01]  /*17d20*/  IADD3 R0, R249, -0x77, RZ ;  /* 0xffffff89f9007810 */ /* 0x002fe20007ffe0ff */
[----:B--2---:R-:W-:-:S03]  /*17d30*/  IMAD.WIDE R4, R248, 0x4, R114 ;  /* 0x00000004f8047825 */ /* 0x004fc600078e0272 */
[----:B------:R-:W-:Y:S02]  /*17d40*/  ISETP.GE.U32.AND P6, PT, R0, 0x7fffff4a, PT ;  /* 0x7fffff4a0000780c */ /* 0x000fe40003fc6070 */
[----:B------:R-:W-:Y:S01]  /*17d50*/  IADD3 R0, R90, 0x100000, RZ ;  /* 0x001000005a007810 */ /* 0x000fe20007ffe0ff */
[----:B------:R1:W-:Y:S04]  /*17d60*/  STL.64 [R1+0xa88], R106 ;  /* 0x000a886a01007387 */ /* 0x0003e80000100a00 */
[----:B------:R2:W-:Y:S04]  /*17d70*/  LDGSTS.E [R0+-0x64600], [R4.64], !P4 ;  /* 0x9ba0000004007fae */ /* 0x0005e8000e121844 */
[----:B------:R2:W-:Y:S04]  /*17d80*/  STL.64 [R1+0xa80], R4 ;  /* 0x000a800401007387 */ /* 0x0005e80000100a00 */
[----:B-1----:R-:W4:Y:S01]  /*17d90*/  LDL.LU.64 R106, [R1+0x448] ;  /* 0x00044800016a7983 */ /* 0x002f220000300a00 */
[----:B--2---:R-:W-:Y:S01]  /*17da0*/  IADD3 R0, R249, -0x7b, RZ ;  /* 0xffffff85f9007810 */ /* 0x004fe20007ffe0ff */
[----:B------:R-:W-:-:S02]  /*17db0*/  IMAD.WIDE R146, R248, 0x4, R146 ;  /* 0x00000004f8927825 */ /* 0x000fc400078e0292 */
[----:B------:R-:W2:Y:S01]  /*17dc0*/  LDL.LU.64 R114, [R1+0x440] ;  /* 0x0004400001727983 */ /* 0x000ea20000300a00 */
[----:B------:R-:W-:Y:S01]  /*17dd0*/  ISETP.GE.U32.AND P4, PT, R0, 0x7fffff46, PT ;  /* 0x7fffff460000780c */ /* 0x000fe20003f86070 */
[----:B------:R-:W-:Y:S01]  /*17de0*/  IMAD.WIDE R4, R248, 0x4, R162 ;  /* 0x00000004f8047825 */ /* 0x000fe200078e02a2 */
[----:B------:R-:W-:Y:S01]  /*17df0*/  IADD3 R0, R90, 0x100000, RZ ;  /* 0x001000005a007810 */ /* 0x000fe20007ffe0ff */
[----:B------:R1:W-:Y:S04]  /*17e00*/  LDGSTS.E [R2+-0x63800], [R146.64], !P0 ;  /* 0x9c80000092027fae */ /* 0x0003e8000c121844 */
[----:B------:R1:W-:Y:S04]  /*17e10*/  LDGSTS.E [R0+-0x63600], [R4.64], !P0 ;  /* 0x9ca0000004007fae */ /* 0x0003e8000c121844 */
[----:B------:R-:W-:Y:S04]  /*17e20*/  STL.64 [R1+0xa48], R146 ;  /* 0x000a489201007387 */ /* 0x000fe80000100a00 */
[----:B------:R4:W-:Y:S01]  /*17e30*/  STL.64 [R1+0xa40], R4 ;  /* 0x000a400401007387 */ /* 0x0009e20000100a00 */
[----:B-1----:R-:W-:-:S04]  /*17e40*/  IADD3 R0, R249, -0x7f, RZ ;  /* 0xffffff81f9007810 */ /* 0x002fc80007ffe0ff */
[----:B------:R-:W-:Y:S02]  /*17e50*/  ISETP.GE.U32.AND P0, PT, R0, 0x7fffff42, PT ;  /* 0x7fffff420000780c */ /* 0x000fe40003f06070 */
[----:B------:R-:W-:Y:S01]  /*17e60*/  IADD3 R0, R90, 0x100000, RZ ;  /* 0x001000005a007810 */ /* 0x000fe20007ffe0ff */
[----:B---3--:R-:W-:-:S04]  /*17e70*/  IMAD.WIDE R138, R248, 0x4, R138 ;  /* 0x00000004f88a7825 */ /* 0x008fc800078e028a */
[C---:B----4-:R-:W-:Y:S01]  /*17e80*/  IMAD.WIDE R4, R248.reuse, 0x4, R82 ;  /* 0x00000004f8047825 */ /* 0x050fe200078e0252 */
[----:B------:R1:W-:Y:S04]  /*17e90*/  LDGSTS.E [R2+-0x62800], [R138.64], !P6 ;  /* 0x9d8000008a027fae */ /* 0x0003e8000f121844 */
[----:B------:R-:W3:Y:S04]  /*17ea0*/  LDL.LU.64 R82, [R1+0x7f8] ;  /* 0x0007f80001527983 */ /* 0x000ee80000300a00 */
[----:B------:R-:W4:Y:S04]  /*17eb0*/  LDL.LU.64 R146, [R1+0x7f0] ;  /* 0x0007f00001927983 */ /* 0x000f280000300a00 */
[----:B------:R-:W-:Y:S04]  /*17ec0*/  STL.64 [R1+0xa08], R138 ;  /* 0x000a088a01007387 */ /* 0x000fe80000100a00 */
[----:B------:R1:W-:Y:S04]  /*17ed0*/  STL.64 [R1+0xa00], R4 ;  /* 0x000a000401007387 */ /* 0x0003e80000100a00 */
[----:B------:R1:W-:Y:S02]  /*17ee0*/  LDGSTS.E [R0+-0x62600], [R4.64], !P6 ;  /* 0x9da0000004007fae */ /* 0x0003e4000f121844 */
[----:B-1----:R-:W-:-:S02]  /*17ef0*/  IMAD.WIDE R4, R248, 0x4, R42 ;  /* 0x00000004f8047825 */ /* 0x002fc400078e022a */
[----:B------:R-:W4:Y:S04]  /*17f00*/  LDL.LU.64 R42, [R1+0x7b8] ;  /* 0x0007b800012a7983 */ /* 0x000f280000300a00 */
[----:B------:R-:W4:Y:S01]  /*17f10*/  LDL.LU.64 R162, [R1+0x7b0] ;  /* 0x0007b00001a27983 */ /* 0x000f220000300a00 */
[----:B------:R-:W-:Y:S01]  /*17f20*/  IADD3 R0, R249, -0x44, RZ ;  /* 0xffffffbcf9007810 */ /* 0x000fe20007ffe0ff */
[----:B------:R-:W-:-:S03]  /*17f30*/  IMAD.WIDE R122, R248, 0x4, R122 ;  /* 0x00000004f87a7825 */ /* 0x000fc600078e027a */
[----:B------:R-:W-:Y:S02]  /*17f40*/  ISETP.GE.U32.AND P6, PT, R0, 0x7fffff7d, PT ;  /* 0x7fffff7d0000780c */ /* 0x000fe40003fc6070 */
[----:B------:R-:W-:Y:S01]  /*17f50*/  IADD3 R0, R90, 0x100000, RZ ;  /* 0x001000005a007810 */ /* 0x000fe20007ffe0ff */
[----:B------:R1:W-:Y:S04]  /*17f60*/  LDGSTS.E [R2+-0x61800], [R122.64], !P4 ;  /* 0x9e8000007a027fae */ /* 0x0003e8000e121844 */
[----:B------:R1:W-:Y:S04]  /*17f70*/  LDGSTS.E [R0+-0x61600], [R4.64], !P4 ;  /* 0x9ea0000004007fae */ /* 0x0003e8000e121844 */
[----:B------:R1:W-:Y:S04]  /*17f80*/  STL.64 [R1+0x9c8], R122 ;  /* 0x0009c87a01007387 */ /* 0x0003e80000100a00 */
[----:B------:R2:W-:Y:S01]  /*17f90*/  STL.64 [R1+0x9c0], R4 ;  /* 0x0009c00401007387 */ /* 0x0005e20000100a00 */
[----:B-1----:R-:W-:-:S03]  /*17fa0*/  IADD3 R0, R249, -0x48, RZ ;  /* 0xffffffb8f9007810 */ /* 0x002fc60007ffe0ff */
[----:B------:R-:W4:Y:S01]  /*17fb0*/  LDL.LU.64 R122, [R1+0x778] ;  /* 0x00077800017a7983 */ /* 0x000f220000300a00 */
[----:B------:R-:W-:Y:S02]  /*17fc0*/  ISETP.GE.U32.AND P4, PT, R0, 0x7fffff79, PT ;  /* 0x7fffff790000780c */ /* 0x000fe40003f86070 */
[----:B------:R-:W-:Y:S01]  /*17fd0*/  IADD3 R0, R90, 0x100000, RZ ;  /* 0x001000005a007810 */ /* 0x000fe20007ffe0ff */
[----:B------:R-:W4:Y:S01]  /*17fe0*/  LDL.LU.64 R138, [R1+0x770] ;  /* 0x00077000018a7983 */ /* 0x000f220000300a00 */
[----:B------:R-:W-:-:S05]  /*17ff0*/  IMAD.WIDE R106, R248, 0x4, R106 ;  /* 0x00000004f86a7825 */ /* 0x000fca00078e026a */
[----:B------:R1:W-:Y:S01]  /*18000*/  LDGSTS.E [R2+-0x60800], [R106.64], !P0 ;  /* 0x9f8000006a027fae */ /* 0x0003e2000c121844 */
[----:B--2---:R-:W-:-:S03]  /*18010*/  IMAD.WIDE R4, R248, 0x4, R114 ;  /* 0x00000004f8047825 */ /* 0x004fc600078e0272 */
[----:B------:R1:W-:Y:S04]  /*18020*/  STL.64 [R1+0x988], R106 ;  /* 0x0009886a01007387 */ /* 0x0003e80000100a00 */
[----:B------:R2:W-:Y:S04]  /*18030*/  LDGSTS.E [R0+-0x60600], [R4.64], !P0 ;  /* 0x9fa0000004007fae */ /* 0x0005e8000c121844 */
[----:B------:R4:W-:Y:S01]  /*18040*/  STL.64 [R1+0x2be8], R4 ;  /* 0x002be80401007387 */ /* 0x0009e20000100a00 */
[----:B-1----:R-:W-:-:S03]  /*18050*/  LOP3.LUT R107, R91, 0x60, RZ, 0x3c, !PT ;  /* 0x000000605b6b7812 */ /* 0x002fc600078e3cff */
[----:B------:R-:W4:Y:S01]  /*18060*/  LDL.LU.64 R90, [R1+0x738] ;  /* 0x00073800015a7983 */ /* 0x000f220000300a00 */
[----:B--2---:R-:W-:-:S03]  /*18070*/  IADD3 R0, R249, -0x4c, RZ ;  /* 0xffffffb4f9007810 */ /* 0x004fc60007ffe0ff */
[----:B------:R-:W2:Y:S01]  /*18080*/  LDL.LU.64 R114, [R1+0x730] ;  /* 0x0007300001727983 */ /* 0x000ea20000300a00 */
[C---:B------:R-:W-:Y:S02]  /*18090*/  IADD3 R2, R107.reuse, 0x100000, RZ ;  /* 0x001000006b027810 */ /* 0x040fe40007ffe0ff */
        /* <DEDUP_REMOVED lines=8> */
[----:B-1----:R-:W4:Y:S04]  /*18120*/  LDL.LU.64 R82, [R1+0x6f8] ;  /* 0x0006f80001527983 */ /* 0x002f280000300a00 */
[----:B------:R-:W4:Y:S01]  /*18130*/  LDL.LU.64 R146, [R1+0x6f0] ;  /* 0x0006f00001927983 */ /* 0x000f220000300a00 */
[----:B------:R-:W-:-:S04]  /*18140*/  IMAD.WIDE R42, R248, 0x4, R42 ;  /* 0x00000004f82a7825 */ /* 0x000fc800078e022a */
[----:B---3--:R-:W-:Y:S01]  /*18150*/  IMAD.WIDE R4, R248, 0x4, R162 ;  /* 0x00000004f8047825 */ /* 0x008fe200078e02a2 */
        /* <DEDUP_REMOVED lines=17> */
[----:B------:R3:W-:Y:S04]  /*18270*/  LDGSTS.E [R0+-0x6d200], [R4.64], !P0 ;  /* 0x92e0000004007fae */ /* 0x0007e8000c121844 */
[----:B-1----:R-:W4:Y:S01]  /*18280*/  LDL.LU.64 R122, [R1+0x678] ;  /* 0x00067800017a7983 */ /* 0x002f220000300a00 */
[----:B------:R-:W-:-:S03]  /*18290*/  IMAD.WIDE R90, R248, 0x4, R90 ;  /* 0x00000004f85a7825 */ /* 0x000fc600078e025a */
[----:B------:R-:W4:Y:S01]  /*182a0*/  LDL.LU.64 R138, [R1+0x670] ;  /* 0x00067000018a7983 */ /* 0x000f220000300a00 */
[----:B---3--:R-:W-:Y:S01]  /*182b0*/  IADD3 R0, R249, -0x58, RZ ;  /* 0xffffffa8f9007810 */ /* 0x008fe20007ffe0ff */
[----:B--2---:R-:W-:Y:S02]  /*182c0*/  IMAD.WIDE R4, R248, 0x4, R114 ;  /* 0x00000004f8047825 */ /* 0x004fe400078e0272 */
        /* <DEDUP_REMOVED lines=8> */
[----:B----4-:R-:W-:-:S04]  /*18350*/  IMAD.WIDE R82, R248, 0x4, R82 ;  /* 0x00000004f8527825 */ /* 0x010fc800078e0252 */
[C---:B--2---:R-:W-:Y:S01]  /*18360*/  IMAD.WIDE R4, R248.reuse, 0x4, R146 ;  /* 0x00000004f8047825 */ /* 0x044fe200078e0292 */
[----:B------:R1:W-:Y:S04]  /*18370*/  STL.64 [R1+0xc38], R82 ;  /* 0x000c385201007387 */ /* 0x0003e80000100a00 */
[----:B------:R1:W-:Y:S04]  /*18380*/  LDGSTS.E [R2+-0x6b400], [R82.64], !P4 ;  /* 0x94c0000052027fae */ /* 0x0003e8000e121844 */
[----:B------:R2:W-:Y:S04]  /*18390*/  STL.64 [R1+0xc30], R4 ;  /* 0x000c300401007387 */ /* 0x0005e80000100a00 */
[----:B-1----:R-:W4:Y:S01]  /*183a0*/  LDL.LU.64 R82, [R1+0x5f8] ;  /* 0x0005f80001527983 */ /* 0x002f220000300a00 */
[----:B------:R-:W-:-:S03]  /*183b0*/  IMAD.WIDE R146, R248, 0x4, R42 ;  /* 0x00000004f8927825 */ /* 0x000fc600078e022a */
        /* <DEDUP_REMOVED lines=18> */
[----:B------:R1:W-:Y:S01]  /*184e0*/  LDGSTS.E [R2+-0x69400], [R122.64], !P6 ;  /* 0x96c000007a027fae */ /* 0x0003e2000f121844 */
[----:B------:R-:W-:Y:S02]  /*184f0*/  ISETP.GE.U32.AND P0, PT, R0, 0x7fffff5d, PT ;  /* 0x7fffff5d0000780c */ /* 0x000fe40003f06070 */
[----:B------:R-:W-:Y:S01]  /*18500*/  IADD3 R0, R107, 0x100000, RZ ;  /* 0x001000006b007810 */ /* 0x000fe20007ffe0ff */
[----:B------:R1:W-:Y:S04]  /*18510*/  STL.64 [R1+0xbb8], R122 ;  /* 0x000bb87a01007387 */ /* 0x0003e80000100a00 */
[----:B------:R2:W-:Y:S04]  /*18520*/  STL.64 [R1+0xbb0], R4 ;  /* 0x000bb00401007387 */ /* 0x0005e80000100a00 */
[----:B------:R2:W-:Y:S04]  /*18530*/  LDGSTS.E [R0+-0x69200], [R4.64], !P6 ;  /* 0x96e0000004007fae */ /* 0x0005e8000f121844 */
[----:B-1----:R-:W4:Y:S01]  /*18540*/  LDL.LU.64 R122, [R1+0x578] ;  /* 0x00057800017a7983 */ /* 0x002f220000300a00 */
[----:B---3--:R-:W-:-:S03]  /*18550*/  IMAD.WIDE R90, R248, 0x4, R90 ;  /* 0x00000004f85a7825 */ /* 0x008fc600078e025a */
[----:B------:R-:W3:Y:S01]  /*18560*/  LDL.LU.64 R138, [R1+0x570] ;  /* 0x00057000018a7983 */ /* 0x000ee20000300a00 */
[----:B--2---:R-:W-:Y:S01]  /*18570*/  IADD3 R0, R249, -0x68, RZ ;  /* 0xffffff98f9007810 */ /* 0x004fe20007ffe0ff */
[----:B------:R-:W-:Y:S02]  /*18580*/  IMAD.WIDE R4, R248, 0x4, R114 ;  /* 0x00000004f8047825 */ /* 0x000fe400078e0272 */
[----:B------:R1:W-:Y:S01]  /*18590*/  STL.64 [R1+0xb78], R90 ;  /* 0x000b785a01007387 */ /* 0x0003e20000100a00 */
[----:B------:R-:W-:Y:S02]  /*185a0*/  ISETP.GE.U32.AND P6, PT, R0, 0x7fffff59, PT ;  /* 0x7fffff590000780c */ /* 0x000fe40003fc6070 */
[----:B------:R-:W-:Y:S01]  /*185b0*/  IADD3 R0, R107, 0x100000, RZ ;  /* 0x001000006b007810 */ /* 0x000fe20007ffe0ff */
[----:B------:R1:W-:Y:S04]  /*185c0*/  LDGSTS.E [R2+-0x68400], [R90.64], !P4 ;  /* 0x97c000005a027fae */ /* 0x0003e8000e121844 */
[----:B------:R4:W-:Y:S04]  /*185d0*/  STL.64 [R1+0xb70], R4 ;  /* 0x000b700401007387 */ /* 0x0009e80000100a00 */
[----:B------:R4:W-:Y:S04]  /*185e0*/  LDGSTS.E [R0+-0x68200], [R4.64], !P4 ;  /* 0x97e0000004007fae */ /* 0x0009e8000e121844 */
[----:B-1----:R-:W2:Y:S04]  /*185f0*/  LDL.LU.64 R90, [R1+0x538] ;  /* 0x00053800015a7983 */ /* 0x002ea80000300a00 */
[----:B------:R-:W2:Y:S01]  /*18600*/  LDL.LU.64 R114, [R1+0x530] ;  /* 0x0005300001727983 */ /* 0x000ea20000300a00 */
[----:B----4-:R-:W-:-:S03]  /*18610*/  IMAD.WIDE R4, R248, 0x4, R42 ;  /* 0x00000004f8047825 */ /* 0x010fc600078e022a */
[----:B------:R-:W4:Y:S01]  /*18620*/  LDL.LU.64 R42, [R1+0x4f8] ;  /* 0x0004f800012a7983 */ /* 0x000f220000300a00 */
[----:B------:R-:W-:-:S03]  /*18630*/  IMAD.WIDE R178, R248, 0x4, R82 ;  /* 0x00000004f8b27825 */ /* 0x000fc600078e0252 */
[----:B------:R-:W4:Y:S01]  /*18640*/  LDL.LU.64 R82, [R1+0x4f0] ;  /* 0x0004f00001527983 */ /* 0x000f220000300a00 */
[----:B------:R-:W-:-:S03]  /*18650*/  IADD3 R0, R249, -0x6c, RZ ;  /* 0xffffff94f9007810 */ /* 0x000fc60007ffe0ff */
[----:B------:R1:W-:Y:S01]  /*18660*/  LDGSTS.E [R2+-0x67400], [R178.64], !P0 ;  /* 0x98c00000b2027fae */ /* 0x0003e2000c121844 */
[----:B------:R-:W-:Y:S02]  /*18670*/  ISETP.GE.U32.AND P4, PT, R0, 0x7fffff55, PT ;  /* 0x7fffff550000780c */ /* 0x000fe40003f86070 */
[----:B------:R-:W-:Y:S01]  /*18680*/  IADD3 R0, R107, 0x100000, RZ ;  /* 0x001000006b007810 */ /* 0x000fe20007ffe0ff */
[----:B------:R-:W-:Y:S04]  /*18690*/  STL.64 [R1+0xb38], R178 ;  /* 0x000b38b201007387 */ /* 0x000fe80000100a00 */
[----:B------:R1:W-:Y:S04]  /*186a0*/  LDGSTS.E [R0+-0x67200], [R4.64], !P0 ;  /* 0x98e0000004007fae */ /* 0x0003e8000c121844 */
[----:B------:R1:W-:Y:S02]  /*186b0*/  STL.64 [R1+0xb30], R4 ;  /* 0x000b300401007387 */ /* 0x0003e40000100a00 */
[----:B-1----:R-:W-:-:S04]  /*186c0*/  IADD3 R0, R249, -0x70, RZ ;  /* 0xffffff90f9007810 */ /* 0x002fc80007ffe0ff */
[----:B------:R-:W-:Y:S02]  /*186d0*/  ISETP.GE.U32.AND P0, PT, R0, 0x7fffff51, PT ;  /* 0x7fffff510000780c */ /* 0x000fe40003f06070 */
[----:B------:R-:W-:Y:S01]  /*186e0*/  IADD3 R0, R107, 0x100000, RZ ;  /* 0x001000006b007810 */ /* 0x000fe20007ffe0ff */
[----:B------:R-:W-:-:S04]  /*186f0*/  IMAD.WIDE R146, R248, 0x4, R146 ;  /* 0x00000004f8927825 */ /* 0x000fc800078e0292 */
[----:B------:R-:W-:Y:S01]  /*18700*/  IMAD.WIDE R4, R248, 0x4, R162 ;  /* 0x00000004f8047825 */ /* 0x000fe200078e02a2 */
[----:B------:R1:W-:Y:S04]  /*18710*/  LDGSTS.E [R2+-0x66400], [R146.64], !P6 ;  /* 0x99c0000092027fae */ /* 0x0003e8000f121844 */
[----:B------:R1:W-:Y:S04]  /*18720*/  LDGSTS.E [R0+-0x66200], [R4.64], !P6 ;  /* 0x99e0000004007fae */ /* 0x0003e8000f121844 */
[----:B------:R-:W-:Y:S04]  /*18730*/  STL.64 [R1+0xaf8], R146 ;  /* 0x000af89201007387 */ /* 0x000fe80000100a00 */
[----:B------:R3:W-:Y:S01]  /*18740*/  STL.64 [R1+0xaf0], R4 ;  /* 0x000af00401007387 */ /* 0x0007e20000100a00 */
[----:B-1----:R-:W-:-:S04]  /*18750*/  IADD3 R0, R249, -0x74, RZ ;  /* 0xffffff8cf9007810 */ /* 0x002fc80007ffe0ff */
[----:B------:R-:W-:Y:S01]  /*18760*/  ISETP.GE.U32.AND P6, PT, R0, 0x7fffff4d, PT ;  /* 0x7fffff4d0000780c */ /* 0x000fe20003fc6070 */
[----:B------:R-:W-:Y:S01]  /*18770*/  IMAD.WIDE R122, R248, 0x4, R122 ;  /* 0x00000004f87a7825 */ /* 0x000fe200078e027a */
[----:B------:R-:W-:-:S03]  /*18780*/  IADD3 R0, R107, 0x100000, RZ ;  /* 0x001000006b007810 */ /* 0x000fc60007ffe0ff */
[----:B---3--:R-:W-:Y:S01]  /*18790*/  IMAD.WIDE R4, R248, 0x4, R138 ;  /* 0x00000004f8047825 */ /* 0x008fe200078e028a */
[----:B------:R1:W-:Y:S04]  /*187a0*/  LDGSTS.E [R2+-0x65400], [R122.64], !P4 ;  /* 0x9ac000007a027fae */ /* 0x0003e8000e121844 */
[----:B------:R3:W-:Y:S04]  /*187b0*/  LDGSTS.E [R0+-0x65200], [R4.64], !P4 ;  /* 0x9ae0000004007fae */ /* 0x0007e8000e121844 */
[----:B------:R1:W-:Y:S04]  /*187c0*/  STL.64 [R1+0xab8], R122 ;  /* 0x000ab87a01007387 */ /* 0x0003e80000100a00 */
[----:B------:R2:W-:Y:S01]  /*187d0*/  STL.64 [R1+0xab0], R4 ;  /* 0x000ab00401007387 */ /* 0x0005e20000100a00 */
[----:B---3--:R-:W-:-:S03]  /*187e0*/  IADD3 R0, R249, -0x78, RZ ;  /* 0xffffff88f9007810 */ /* 0x008fc60007ffe0ff */
[----:B------:R-:W3:Y:S01]  /*187f0*/  LDL.LU.64 R138, [R1+0x4b8] ;  /* 0x0004b800018a7983 */ /* 0x000ee20000300a00 */
[----:B------:R-:W-:-:S03]  /*18800*/  ISETP.GE.U32.AND P4, PT, R0, 0x7fffff49, PT ;  /* 0x7fffff490000780c */ /* 0x000fc60003f86070 */
[----:B-1----:R-:W3:Y:S01]  /*18810*/  LDL.LU.64 R122, [R1+0x4b0] ;  /* 0x0004b000017a7983 */ /* 0x002ee20000300a00 */
[----:B--2---:R-:W-:Y:S01]  /*18820*/  IMAD.WIDE R90, R248, 0x4, R90 ;  /* 0x00000004f85a7825 */ /* 0x004fe200078e025a */
[----:B------:R-:W-:-:S03]  /*18830*/  IADD3 R0, R107, 0x100000, RZ ;  /* 0x001000006b007810 */ /* 0x000fc60007ffe0ff */
[C---:B------:R-:W-:Y:S01]  /*18840*/  IMAD.WIDE R4, R248.reuse, 0x4, R114 ;  /* 0x00000004f8047825 */ /* 0x040fe200078e0272 */
[----:B------:R1:W-:Y:S04]  /*18850*/  STL.64 [R1+0xa78], R90 ;  /* 0x000a785a01007387 */ /* 0x0003e80000100a00 */
[----:B------:R-:W-:Y:S04]  /*18860*/  STL.64 [R1+0xa70], R4 ;  /* 0x000a700401007387 */ /* 0x000fe80000100a00 */
[----:B------:R1:W-:Y:S04]  /*18870*/  LDGSTS.E [R2+-0x64400], [R90.64], !P0 ;  /* 0x9bc000005a027fae */ /* 0x0003e8000c121844 */
[----:B------:R-:W3:Y:S04]  /*18880*/  LDL.LU.64 R114, [R1+0x478] ;  /* 0x0004780001727983 */ /* 0x000ee80000300a00 */
[----:B------:R4:W-:Y:S04]  /*18890*/  LDGSTS.E [R0+-0x64200], [R4.64], !P0 ;  /* 0x9be0000004007fae */ /* 0x0009e8000c121844 */
[----:B-1----:R-:W3:Y:S01]  /*188a0*/  LDL.LU.64 R90, [R1+0x470] ;  /* 0x00047000015a7983 */ /* 0x002ee20000300a00 */
[----:B----4-:R-:W-:-:S05]  /*188b0*/  IMAD.WIDE R42, R248, 0x4, R42 ;  /* 0x00000004f82a7825 */ /* 0x010fca00078e022a */
[----:B------:R1:W-:Y:S04]  /*188c0*/  STL.64 [R1+0xa38], R42 ;  /* 0x000a382a01007387 */ /* 0x0003e80000100a00 */
[----:B------:R1:W-:Y:S04]  /*188d0*/  LDGSTS.E [R2+-0x63400], [R42.64], !P6 ;  /* 0x9cc000002a027fae */ /* 0x0003e8000f121844 */
[----:B-1----:R-:W1:Y:S01]  /*188e0*/  S2R R43, SR_TID.X ;  /* 0x00000000002b7919 */ /* 0x002e620000002100 */
[----:B------:R-:W-:Y:S01]  /*188f0*/  IMAD.WIDE R4, R248, 0x4, R82 ;  /* 0x00000004f8047825 */ /* 0x000fe200078e0252 */
[----:B------:R-:W-:-:S04]  /*18900*/  IADD3 R2, R249, -0xc0, RZ ;  /* 0xffffff40f9027810 */ /* 0x000fc80007ffe0ff */
[----:B------:R3:W-:Y:S04]  /*18910*/  STL.64 [R1+0xa30], R4 ;  /* 0x000a300401007387 */ /* 0x0007e80000100a00 */
[----:B------:R4:W-:Y:S04]  /*18920*/  LDGSTS.E [R0+-0x63200], [R4.64], !P6 ;  /* 0x9ce0000004007fae */ /* 0x0009e8000f121844 */
[----:B------:R-:W2:Y:S01]  /*18930*/  LDL.LU.64 R82, [R1+0x438] ;  /* 0x0004380001527983 */ /* 0x000ea20000300a00 */
[----:B-1----:R-:W-:-:S04]  /*18940*/  LOP3.LUT R43, R43, 0x3f, RZ, 0xc0, !PT ;  /* 0x0000003f2b2b7812 */ /* 0x002fc800078ec0ff */
[----:B------:R-:W-:Y:S02]  /*18950*/  ISETP.GE.AND P6, PT, R43, R2, PT ;  /* 0x000000022b00720c */ /* 0x000fe40003fc6270 */
[----:B------:R-:W2:Y:S01]  /*18960*/  LDL.LU.64 R42, [R1+0x430] ;  /* 0x00043000012a7983 */ /* 0x000ea20000300a00 */
[----:B------:R-:W-:Y:S01]  /*18970*/  IMAD.MOV.U32 R106, RZ, RZ, 0x3f ;  /* 0x0000003fff6a7424 */ /* 0x000fe200078e00ff */
[----:B----4-:R-:W-:-:S04]  /*18980*/  SEL R0, RZ, 0x4, P1 ;  /* 0x00000004ff007807 */ /* 0x010fc80000800000 */
[----:B------:R-:W-:-:S04]  /*18990*/  IADD3 R106, R106, c[0x0][0x180], RZ ;  /* 0x000060006a6a7a10 */ /* 0x000fc80007ffe0ff */
[----:B------:R-:W-:-:S04]  /*189a0*/  ISETP.GT.AND P0, PT, R106, 0x7f, PT ;  /* 0x0000007f6a00780c */ /* 0x000fc80003f04270 */
[----:B------:R-:W-:Y:S02]  /*189b0*/  SEL R0, R0, RZ, P0 ;  /* 0x000000ff00007207 */ /* 0x000fe40000000000 */
[----:B------:R-:W-:Y:S02]  /*189c0*/  ISETP.GE.U32.AND P1, PT, R2, 0x7fffff01, PT ;  /* 0x7fffff010200780c */ /* 0x000fe40003f26070 */
[----:B------:R-:W-:Y:S02]  /*189d0*/  ISETP.NE.U32.AND P0, PT, R0, RZ, PT ;  /* 0x000000ff0000720c */ /* 0x000fe40003f05070 */
[----:B------:R-:W-:Y:S02]  /*189e0*/  IADD3 R0, R107, 0x100000, RZ ;  /* 0x001000006b007810 */ /* 0x000fe40007ffe0ff */
[----:B------:R-:W-:Y:S02]  /*189f0*/  SEL R2, RZ, 0x4, P2 ;  /* 0x00000004ff027807 */ /* 0x000fe40001000000 */
[----:B------:R-:W-:-:S02]  /*18a00*/  ISETP.GT.AND P2, PT, R106, 0xbf, PT ;  /* 0x000000bf6a00780c */ /* 0x000fc40003f44270 */
[----:B------:R-:W-:Y:S02]  /*18a10*/  IADD3 R3, R249, -0x7c, RZ ;  /* 0xffffff84f9037810 */ /* 0x000fe40007ffe0ff */
[----:B------:R-:W-:Y:S01]  /*18a20*/  SEL R2, R2, RZ, P2 ;  /* 0x000000ff02027207 */ /* 0x000fe20001000000 */
[----:B---3--:R-:W-:Y:S01]  /*18a30*/  IMAD.WIDE R4, R248, 0x4, R138 ;  /* 0x00000004f8047825 */ /* 0x008fe200078e028a */
[----:B------:R-:W-:-:S04]  /*18a40*/  ISETP.GE.U32.AND P2, PT, R3, 0x7fffff45, PT ;  /* 0x7fffff450300780c */ /* 0x000fc80003f46070 */
[----:B------:R1:W-:Y:S01]  /*18a50*/  LDGSTS.E [R0+-0x62400], [R4.64], !P4 ;  /* 0x9dc0000004007fae */ /* 0x0003e2000e121844 */
[----:B------:R-:W-:-:S03]  /*18a60*/  IADD3 R3, R107, 0x100000, RZ ;  /* 0x001000006b037810 */ /* 0x000fc60007ffe0ff */
[----:B------:R3:W-:Y:S01]  /*18a70*/  STL.64 [R1+0x9f8], R4 ;  /* 0x0009f80401007387 */ /* 0x0007e20000100a00 */
[----:B-1----:R-:W-:Y:S02]  /*18a80*/  SEL R0, RZ, 0x4, P6 ;  /* 0x00000004ff007807 */ /* 0x002fe40003000000 */
[----:B------:R-:W-:Y:S01]  /*18a90*/  ISETP.GT.AND P6, PT, R106, 0xff, PT ;  /* 0x000000ff6a00780c */ /* 0x000fe20003fc4270 */
[----:B---3--:R-:W-:-:S03]  /*18aa0*/  IMAD.WIDE R4, R248, 0x4, R122 ;  /* 0x00000004f8047825 */ /* 0x008fc600078e027a */
[----:B------:R-:W-:Y:S02]  /*18ab0*/  SEL R0, R0, RZ, P6 ;  /* 0x000000ff00007207 */ /* 0x000fe40003000000 */
[----:B------:R-:W-:Y:S01]  /*18ac0*/  ISETP.NE.U32.AND P6, PT, R2, RZ, PT ;  /* 0x000000ff0200720c */ /* 0x000fe20003fc5070 */
[----:B------:R1:W-:Y:S01]  /*18ad0*/  LDGSTS.E [R3+-0x62200], [R4.64], !P4 ;  /* 0x9de0000004037fae */ /* 0x0003e2000e121844 */
[----:B------:R-:W-:Y:S01]  /*18ae0*/  ISETP.NE.U32.AND P4, PT, R0, RZ, PT ;  /* 0x000000ff0000720c */ /* 0x000fe20003f85070 */
[C---:B------:R-:W-:Y:S01]  /*18af0*/  IMAD.WIDE R114, R248.reuse, 0x4, R114 ;  /* 0x00000004f8727825 */ /* 0x040fe200078e0272 */
[C---:B------:R-:W-:Y:S01]  /*18b00*/  IADD3 R2, R107.reuse, 0x100000, RZ ;  /* 0x001000006b027810 */ /* 0x040fe20007ffe0ff */
[----:B------:R1:W-:Y:S01]  /*18b10*/  STL.64 [R1+0x9f0], R4 ;  /* 0x0009f00401007387 */ /* 0x0003e20000100a00 */
[----:B------:R-:W-:Y:S01]  /*18b20*/  IADD3 R0, R107, 0x100000, RZ ;  /* 0x001000006b007810 */ /* 0x000fe20007ffe0ff */
[----:B------:R-:W-:Y:S02]  /*18b30*/  IMAD.WIDE R90, R248, 0x4, R90 ;  /* 0x00000004f85a7825 */ /* 0x000fe400078e025a */
[----:B------:R-:W3:Y:S04]  /*18b40*/  LDL.LU.64 R178, [R1+0x2b8] ;  /* 0x0002b80001b27983 */ /* 0x000ee80000300a00 */
[----:B------:R-:W4:Y:S04]  /*18b50*/  LDL.LU.64 R162, [R1+0x298] ;  /* 0x0002980001a27983 */ /* 0x000f280000300a00 */
[----:B-1----:R-:W4:Y:S04]  /*18b60*/  LDL.LU.64 R4, [R1+0x290] ;  /* 0x0002900001047983 */ /* 0x002f280000300a00 */
[----:B------:R-:W-:Y:S04]  /*18b70*/  STL.64 [R1+0x9b8], R114 ;  /* 0x0009b87201007387 */ /* 0x000fe80000100a00 */
[----:B------:R1:W-:Y:S04]  /*18b80*/  LDGSTS.E [R2+-0x61400], [R114.64], !P2 ;  /* 0x9ec0000072027fae */ /* 0x0003e8000d121844 */
[----:B------:R2:W-:Y:S04]  /*18b90*/  STL.64 [R1+0x9b0], R90 ;  /* 0x0009b05a01007387 */ /* 0x0005e80000100a00 */
[----:B------:R1:W-:Y:S04]  /*18ba0*/  LDGSTS.E [R0+-0x61200], [R90.64], !P2 ;  /* 0x9ee000005a007fae */ /* 0x0003e8000d121844 */
[----:B------:R-:W4:Y:S04]  /*18bb0*/  LDL.LU.64 R146, [R1+0x278] ;  /* 0x0002780001927983 */ /* 0x000f280000300a00 */
[----:B------:R-:W4:Y:S01]  /*18bc0*/  LDL.LU.64 R138, [R1+0x270] ;  /* 0x00027000018a7983 */ /* 0x000f220000300a00 */
[----:B-1----:R-:W-:-:S04]  /*18bd0*/  IADD3 R0, R249, -0x81, RZ ;  /* 0xffffff7ff9007810 */ /* 0x002fc80007ffe0ff */
[----:B------:R-:W-:Y:S02]  /*18be0*/  ISETP.GE.U32.AND P2, PT, R0, 0x7fffff40, PT ;  /* 0x7fffff400000780c */ /* 0x000fe40003f46070 */
[----:B------:R-:W-:Y:S01]  /*18bf0*/  IADD3 R0, R107, 0x100000, RZ ;  /* 0x001000006b007810 */ /* 0x000fe20007ffe0ff */
[----:B--2---:R-:W-:-:S05]  /*18c00*/  IMAD.WIDE R90, R248, 0x4, R82 ;  /* 0x00000004f85a7825 */ /* 0x004fca00078e0252 */
[----:B------:R1:W-:Y:S01]  /*18c10*/  LDGSTS.E [R2+-0x60400], [R90.64], !P3 ;  /* 0x9fc000005a027fae */ /* 0x0003e2000d921844 */
[----:B------:R-:W-:-:S03]  /*18c20*/  IMAD.WIDE R82, R248, 0x4, R42 ;  /* 0x00000004f8527825 */ /* 0x000fc600078e022a */
[----:B------:R-:W2:Y:S04]  /*18c30*/  LDL.LU.64 R42, [R1+0x258] ;  /* 0x00025800012a7983 */ /* 0x000ea80000300a00 */
[----:B------:R1:W-:Y:S04]  /*18c40*/  STL.64 [R1+0x980], R90 ;  /* 0x0009805a01007387 */ /* 0x0003e80000100a00 */
[----:B------:R1:W-:Y:S04]  /*18c50*/  STL.64 [R1+0x978], R82 ;  /* 0x0009785201007387 */ /* 0x0003e80000100a00 */
[----:B------:R-:W2:Y:S04]  /*18c60*/  LDL.LU.64 R122, [R1+0x250] ;  /* 0x00025000017a7983 */ /* 0x000ea80000300a00 */
[----:B------:R-:W2:Y:S04]  /*18c70*/  LDL.LU.64 R114, [R1+0x238] ;  /* 0x0002380001727983 */ /* 0x000ea80000300a00 */
[----:B------:R-:W2:Y:S04]  /*18c80*/  LDL.LU.64 R106, [R1+0x230] ;  /* 0x00023000016a7983 */ /* 0x000ea80000300a00 */
[----:B------:R1:W-:Y:S04]  /*18c90*/  LDGSTS.E [R0+-0x60200], [R82.64], !P3 ;  /* 0x9fe0000052007fae */ /* 0x0003e8000d921844 */
[----:B-1----:R-:W2:Y:S01]  /*18ca0*/  LDL.LU.64 R90, [R1+0x218] ;  /* 0x00021800015a7983 */ /* 0x002ea20000300a00 */
[----:B------:R-:W-:-:S03]  /*18cb0*/  IMAD.MOV.U32 R3, RZ, RZ, c[0x0][0x18c] ;  /* 0x00006300ff037624 */ /* 0x000fc600078e00ff */
[----:B------:R-:W0:Y:S04]  /*18cc0*/  LDGDEPBAR ;  /* 0x00000000000079af */ /* 0x000e280000000000 */
[----:B------:R-:W2:Y:S01]  /*18cd0*/  LDL.LU.64 R82, [R1+0x210] ;  /* 0x0002100001527983 */ /* 0x000ea20000300a00 */
[----:B------:R-:W-:-:S03]  /*18ce0*/  IADD3 R0, R249, -0x85, RZ ;  /* 0xffffff7bf9007810 */ /* 0x000fc60007ffe0ff */
[----:B------:R1:W-:Y:S04]  /*18cf0*/  STL.64 [R1+0x2bf0], R248 ;  /* 0x002bf0f801007387 */ /* 0x0003e80000100a00 */
[----:B-1----:R-:W2:Y:S01]  /*18d00*/  LDL.LU.64 R248, [R1+0x2b0] ;  /* 0x0002b00001f87983 */ /* 0x002ea20000300a00 */
[----:B------:R-:W-:-:S05]  /*18d10*/  SHF.L.U32 R3, R3, 0x6, RZ ;  /* 0x0000000603037819 */ /* 0x000fca00000006ff */
[----:B---3--:R-:W-:-:S05]  /*18d20*/  IMAD.WIDE R178, R3, 0x4, R178 ;  /* 0x0000000403b27825 */ /* 0x008fca00078e02b2 */
[----:B------:R1:W-:Y:S01]  /*18d30*/  STL.64 [R1+0x970], R178 ;  /* 0x000970b201007387 */ /* 0x0003e20000100a00 */
[----:B----4-:R-:W-:-:S03]  /*18d40*/  IMAD.WIDE R162, R3, 0x4, R162 ;  /* 0x0000000403a27825 */ /* 0x010fc600078e02a2 */
[----:B-1----:R-:W3:Y:S01]  /*18d50*/  LDL.LU.64 R178, [R1+0x2f80] ;  /* 0x002f800001b27983 */ /* 0x002ee20000300a00 */
[----:B------:R-:W-:-:S04]  /*18d60*/  IMAD.WIDE R4, R3, 0x4, R4 ;  /* 0x0000000403047825 */ /* 0x000fc800078e0204 */
        /* <DEDUP_REMOVED lines=8> */
[----:B--2---:R-:W-:-:S04]  /*18df0*/  IMAD.WIDE R42, R3, 0x4, R42 ;  /* 0x00000004032a7825 */ /* 0x004fc800078e022a */
[----:B------:R-:W-:-:S04]  /*18e00*/  IMAD.WIDE R122, R3, 0x4, R122 ;  /* 0x00000004037a7825 */ /* 0x000fc800078e027a */
[----:B------:R-:W-:-:S05]  /*18e10*/  IMAD.WIDE R248, R3, 0x4, R248 ;  /* 0x0000000403f87825 */ /* 0x000fca00078e02f8 */
[----:B------:R1:W-:Y:S02]  /*18e20*/  STL.64 [R1+0x660], R248 ;  /* 0x000660f801007387 */ /* 0x0003e40000100a00 */
[C---:B-1----:R-:W-:Y:S02]  /*18e30*/  IMAD.WIDE R248, R3.reuse, 0x4, R170 ;  /* 0x0000000403f87825 */ /* 0x042fe400078e02aa */
[----:B------:R-:W2:Y:S04]  /*18e40*/  LDL.LU.64 R170, [R1+0x2f78] ;  /* 0x002f780001aa7983 */ /* 0x000ea80000300a00 */
[----:B------:R1:W-:Y:S02]  /*18e50*/  STL.64 [R1+0x968], R248 ;  /* 0x000968f801007387 */ /* 0x0003e40000100a00 */
[----:B-1----:R-:W-:-:S02]  /*18e60*/  IMAD.WIDE R248, R3, 0x4, R74 ;  /* 0x0000000403f87825 */ /* 0x002fc400078e024a */
[----:B------:R-:W4:Y:S04]  /*18e70*/  LDL.LU.64 R74, [R1+0x1f8] ;  /* 0x0001f800014a7983 */ /* 0x000f280000300a00 */
[----:B------:R1:W-:Y:S04]  /*18e80*/  STL.64 [R1+0x960], R248 ;  /* 0x000960f801007387 */ /* 0x0003e80000100a00 */
[----:B-1----:R-:W2:Y:S04]  /*18e90*/  LDL.LU.64 R248, [R1+0x1f0] ;  /* 0x0001f00001f87983 */ /* 0x002ea80000300a00 */
[----:B------:R1:W-:Y:S04]  /*18ea0*/  STL.64 [R1+0x958], R162 ;  /* 0x000958a201007387 */ /* 0x0003e80000100a00 */
[----:B-1----:R-:W3:Y:S04]  /*18eb0*/  LDL.LU.64 R162, [R1+0x2f70] ;  /* 0x002f700001a27983 */ /* 0x002ee80000300a00 */
[----:B------:R1:W-:Y:S02]  /*18ec0*/  STL.64 [R1+0x950], R4 ;  /* 0x0009500401007387 */ /* 0x0003e40000100a00 */
[----:B-1----:R-:W-:-:S02]  /*18ed0*/  IMAD.WIDE R4, R3, 0x4, R154 ;  /* 0x0000000403047825 */ /* 0x002fc400078e029a */
[----:B------:R-:W3:Y:S04]  /*18ee0*/  LDL.LU.64 R154, [R1+0x2f68] ;  /* 0x002f6800019a7983 */ /* 0x000ee80000300a00 */
[----:B------:R1:W-:Y:S04]  /*18ef0*/  STL.64 [R1+0x948], R4 ;  /* 0x0009480401007387 */ /* 0x0003e80000100a00 */
[----:B-1----:R-:W3:Y:S04]  /*18f00*/  LDL.LU.64 R4, [R1+0x1d8] ;  /* 0x0001d80001047983 */ /* 0x002ee80000300a00 */
[----:B------:R1:W-:Y:S04]  /*18f10*/  STL.64 [R1+0x940], R192 ;  /* 0x000940c001007387 */ /* 0x0003e80000100a00 */
[----:B-1----:R-:W3:Y:S04]  /*18f20*/  LDL.LU.64 R192, [R1+0x1d0] ;  /* 0x0001d00001c07983 */ /* 0x002ee80000300a00 */
[----:B------:R1:W-:Y:S04]  /*18f30*/  STL.64 [R1+0x938], R146 ;  /* 0x0009389201007387 */ /* 0x0003e80000100a00 */
[----:B-1----:R-:W3:Y:S04]  /*18f40*/  LDL.LU.64 R146, [R1+0x2f60] ;  /* 0x002f600001927983 */ /* 0x002ee80000300a00 */
[----:B------:R1:W-:Y:S01]  /*18f50*/  STL.64 [R1+0x930], R138 ;  /* 0x0009308a01007387 */ /* 0x0003e20000100a00 */
[----:B------:R-:W-:-:S03]  /*18f60*/  IMAD.WIDE R114, R3, 0x4, R114 ;  /* 0x0000000403727825 */ /* 0x000fc600078e0272 */
[----:B-1----:R-:W3:Y:S04]  /*18f70*/  LDL.LU.64 R138, [R1+0x2f58] ;  /* 0x002f5800018a7983 */ /* 0x002ee80000300a00 */
[----:B------:R1:W-:Y:S01]  /*18f80*/  STL.64 [R1+0x928], R130 ;  /* 0x0009288201007387 */ /* 0x0003e20000100a00 */
[----:B------:R-:W-:-:S03]  /*18f90*/  IMAD.WIDE R106, R3, 0x4, R106 ;  /* 0x00000004036a7825 */ /* 0x000fc600078e026a */
[----:B-1----:R-:W3:Y:S04]  /*18fa0*/  LDL.LU.64 R130, [R1+0x2f50] ;  /* 0x002f500001827983 */ /* 0x002ee80000300a00 */
[----:B------:R1:W-:Y:S04]  /*18fb0*/  STL.64 [R1+0x920], R232 ;  /* 0x000920e801007387 */ /* 0x0003e80000100a00 */
        /* <DEDUP_REMOVED lines=14> */
[----:B-1----:R-:W3:Y:S01]  /*190a0*/  LDL.LU.64 R136, [R1+0x178] ;  /* 0x0001780001887983 */ /* 0x002ee20000300a00 */
[----:B------:R-:W-:-:S04]  /*190b0*/  IMAD.WIDE R98, R3, 0x4, R98 ;  /* 0x0000000403627825 */ /* 0x000fc800078e0262 */
[C---:B------:R-:W-:Y:S01]  /*190c0*/  IMAD.WIDE R90, R3.reuse, 0x4, R90 ;  /* 0x00000004035a7825 */ /* 0x040fe200078e025a */
[----:B------:R1:W-:Y:S03]  /*190d0*/  STL.64 [R1+0x8e0], R98 ;  /* 0x0008e06201007387 */ /* 0x0003e60000100a00 */
[----:B------:R-:W-:-:S04]  /*190e0*/  IMAD.WIDE R82, R3, 0x4, R82 ;  /* 0x0000000403527825 */ /* 0x000fc800078e0252 */
[C---:B------:R-:W-:Y:S01]  /*190f0*/  IMAD.WIDE R104, R3.reuse, 0x4, R104 ;  /* 0x0000000403687825 */ /* 0x040fe200078e0268 */
[----:B-1----:R-:W3:Y:S03]  /*19100*/  LDL.LU.64 R98, [R1+0x2f30] ;  /* 0x002f300001627983 */ /* 0x002ee60000300a00 */
[C---:B------:R-:W-:Y:S01]  /*19110*/  IMAD.WIDE R40, R3.reuse, 0x4, R40 ;  /* 0x0000000403287825 */ /* 0x040fe200078e0228 */
[----:B------:R1:W-:Y:S04]  /*19120*/  STL.64 [R1+0x8d8], R90 ;  /* 0x0008d85a01007387 */ /* 0x0003e80000100a00 */
[----:B-1----:R-:W3:Y:S04]  /*19130*/  LDL.LU.64 R90, [R1+0x2f28] ;  /* 0x002f2800015a7983 */ /* 0x002ee80000300a00 */
[----:B------:R1:W-:Y:S01]  /*19140*/  STL.64 [R1+0x8d0], R82 ;  /* 0x0008d05201007387 */ /* 0x0003e20000100a00 */
[----:B----4-:R-:W-:-:S03]  /*19150*/  IMAD.WIDE R74, R3, 0x4, R74 ;  /* 0x00000004034a7825 */ /* 0x010fc600078e024a */
[----:B-1----:R-:W4:Y:S04]  /*19160*/  LDL.LU.64 R82, [R1+0x2f20] ;  /* 0x002f200001527983 */ /* 0x002f280000300a00 */
[----:B------:R1:W-:Y:S01]  /*19170*/  STL.64 [R1+0x8c8], R104 ;  /* 0x0008c86801007387 */ /* 0x0003e20000100a00 */
[----:B--2---:R-:W-:-:S03]  /*19180*/  IMAD.WIDE R248, R3, 0x4, R248 ;  /* 0x0000000403f87825 */ /* 0x004fc600078e02f8 */
[----:B-1----:R-:W2:Y:S04]  /*19190*/  LDL.LU.64 R104, [R1+0x158] ;  /* 0x0001580001687983 */ /* 0x002ea80000300a00 */
[----:B------:R1:W-:Y:S01]  /*191a0*/  STL.64 [R1+0x8c0], R40 ;  /* 0x0008c02801007387 */ /* 0x0003e20000100a00 */
[----:B------:R-:W-:-:S03]  /*191b0*/  IMAD.WIDE R66, R3, 0x4, R66 ;  /* 0x0000000403427825 */ /* 0x000fc600078e0242 */
[----:B-1----:R-:W4:Y:S04]  /*191c0*/  LDL.LU.64 R40, [R1+0x150] ;  /* 0x0001500001287983 */ /* 0x002f280000300a00 */
[----:B------:R1:W-:Y:S04]  /*191d0*/  STL.64 [R1+0x8b8], R74 ;  /* 0x0008b84a01007387 */ /* 0x0003e80000100a00 */
[----:B-1----:R-:W4:Y:S04]  /*191e0*/  LDL.LU.64 R74, [R1+0x2f18] ;  /* 0x002f1800014a7983 */ /* 0x002f280000300a00 */
[----:B------:R1:W-:Y:S01]  /*191f0*/  STL.64 [R1+0x8b0], R248 ;  /* 0x0008b0f801007387 */ /* 0x0003e20000100a00 */
[----:B---3--:R-:W-:-:S04]  /*19200*/  IMAD.WIDE R4, R3, 0x4, R4 ;  /* 0x0000000403047825 */ /* 0x008fc800078e0204 */
[C---:B-1----:R-:W-:Y:S02]  /*19210*/  IMAD.WIDE R248, R3.reuse, 0x4, R96 ;  /* 0x0000000403f87825 */ /* 0x042fe400078e0260 */
[----:B------:R-:W3:Y:S04]  /*19220*/  LDL.LU.64 R96, [R1+0x138] ;  /* 0x0001380001607983 */ /* 0x000ee80000300a00 */
[----:B------:R1:W-:Y:S01]  /*19230*/  STL.64 [R1+0x8a8], R248 ;  /* 0x0008a8f801007387 */ /* 0x0003e20000100a00 */
[----:B------:R-:W-:-:S03]  /*19240*/  IMAD.WIDE R58, R3, 0x4, R58 ;  /* 0x00000004033a7825 */ /* 0x000fc600078e023a */
[----:B-1----:R-:W3:Y:S04]  /*19250*/  LDL.LU.64 R248, [R1+0x130] ;  /* 0x0001300001f87983 */ /* 0x002ee80000300a00 */
[----:B------:R1:W-:Y:S01]  /*19260*/  STL.64 [R1+0x8a0], R66 ;  /* 0x0008a04201007387 */ /* 0x0003e20000100a00 */
[----:B------:R-:W-:-:S03]  /*19270*/  IMAD.WIDE R50, R3, 0x4, R50 ;  /* 0x0000000403327825 */ /* 0x000fc600078e0232 */
[----:B-1----:R-:W3:Y:S04]  /*19280*/  LDL.LU.64 R66, [R1+0x2f10] ;  /* 0x002f100001427983 */ /* 0x002ee80000300a00 */
[----:B------:R1:W-:Y:S01]  /*19290*/  STL.64 [R1+0x898], R4 ;  /* 0x0008980401007387 */ /* 0x0003e20000100a00 */
[----:B------:R-:W-:-:S04]  /*192a0*/  IMAD.WIDE R34, R3, 0x4, R34 ;  /* 0x0000000403227825 */ /* 0x000fc800078e0222 */
        /* <DEDUP_REMOVED lines=16> */
[C---:B------:R-:W-:Y:S01]  /*193b0*/  IMAD.WIDE R10, R3.reuse, 0x4, R10 ;  /* 0x00000004030a7825 */ /* 0x040fe200078e020a */
        /* <DEDUP_REMOVED lines=18> */
[----:B------:R-:W-:-:S04]  /*194e0*/  IMAD.WIDE R24, R3, 0x4, R24 ;  /* 0x0000000403187825 */ /* 0x000fc800078e0218 */
[----:B--2---:R-:W-:-:S04]  /*194f0*/  IMAD.WIDE R104, R3, 0x4, R104 ;  /* 0x0000000403687825 */ /* 0x004fc800078e0268 */
[----:B------:R-:W-:-:S04]  /*19500*/  IMAD.WIDE R64, R3, 0x4, R64 ;  /* 0x0000000403407825 */ /* 0x000fc800078e0240 */
[----:B------:R-:W-:-:S04]  /*19510*/  IMAD.WIDE R72, R3, 0x4, R72 ;  /* 0x0000000403487825 */ /* 0x000fc800078e0248 */
[----:B----4-:R-:W-:-:S04]  /*19520*/  IMAD.WIDE R40, R3, 0x4, R40 ;  /* 0x0000000403287825 */ /* 0x010fc800078e0228 */
[----:B------:R-:W-:-:S04]  /*19530*/  IMAD.WIDE R160, R3, 0x4, R160 ;  /* 0x0000000403a07825 */ /* 0x000fc800078e02a0 */
[----:B------:R-:W-:-:S04]  /*19540*/  IMAD.WIDE R224, R3, 0x4, R224 ;  /* 0x0000000403e07825 */ /* 0x000fc800078e02e0 */
[----:B---3--:R-:W-:-:S04]  /*19550*/  IMAD.WIDE R96, R3, 0x4, R96 ;  /* 0x0000000403607825 */ /* 0x008fc800078e0260 */
[----:B------:R-:W-:-:S04]  /*19560*/  IMAD.WIDE R248, R3, 0x4, R248 ;  /* 0x0000000403f87825 */ /* 0x000fc800078e02f8 */
[----:B------:R-:W-:-:S04]  /*19570*/  IMAD.WIDE R192, R3, 0x4, R192 ;  /* 0x0000000403c07825 */ /* 0x000fc800078e02c0 */
[----:B------:R-:W-:-:S04]  /*19580*/  IMAD.WIDE R4, R3, 0x4, R4 ;  /* 0x0000000403047825 */ /* 0x000fc800078e0204 */
[----:B------:R-:W-:-:S05]  /*19590*/  IMAD.WIDE R136, R3, 0x4, R136 ;  /* 0x0000000403887825 */ /* 0x000fca00078e0288 */
[----:B------:R1:W-:Y:S04]  /*195a0*/  STL.64 [R1+0x828], R136 ;  /* 0x0008288801007387 */ /* 0x0003e80000100a00 */
[----:B-1----:R-:W2:Y:S04]  /*195b0*/  LDL.LU.64 R136, [R1+0x98] ;  /* 0x0000980001887983 */ /* 0x002ea80000300a00 */
[----:B------:R1:W-:Y:S04]  /*195c0*/  STL.64 [R1+0x820], R246 ;  /* 0x000820f601007387 */ /* 0x0003e80000100a00 */
[----:B-1----:R-:W3:Y:S04]  /*195d0*/  LDL.LU.64 R246, [R1+0x2ec8] ;  /* 0x002ec80001f67983 */ /* 0x002ee80000300a00 */
[----:B------:R1:W-:Y:S04]  /*195e0*/  STL.64 [R1+0x818], R24 ;  /* 0x0008181801007387 */ /* 0x0003e80000100a00 */
[----:B-1----:R-:W4:Y:S04]  /*195f0*/  LDL.LU.64 R24, [R1+0x2ec0] ;  /* 0x002ec00001187983 */ /* 0x002f280000300a00 */
[----:B------:R1:W-:Y:S04]  /*19600*/  STL.64 [R1+0x810], R104 ;  /* 0x0008106801007387 */ /* 0x0003e80000100a00 */
[----:B-1----:R-:W3:Y:S04]  /*19610*/  LDL.LU.64 R104, [R1+0x78] ;  /* 0x0000780001687983 */ /* 0x002ee80000300a00 */
[----:B------:R1:W-:Y:S04]  /*19620*/  STL.64 [R1+0x808], R40 ;  /* 0x0008082801007387 */ /* 0x0003e80000100a00 */
[----:B-1----:R-:W4:Y:S04]  /*19630*/  LDL.LU.64 R40, [R1+0x2eb8] ;  /* 0x002eb80001287983 */ /* 0x002f280000300a00 */
[----:B------:R1:W-:Y:S04]  /*19640*/  STL.64 [R1+0x800], R64 ;  /* 0x0008004001007387 */ /* 0x0003e80000100a00 */
[----:B-1----:R-:W4:Y:S04]  /*19650*/  LDL.LU.64 R64, [R1+0x2eb0] ;  /* 0x002eb00001407983 */ /* 0x002f280000300a00 */
[----:B------:R1:W-:Y:S04]  /*19660*/  STL.64 [R1+0x7f8], R72 ;  /* 0x0007f84801007387 */ /* 0x0003e80000100a00 */
[----:B-1----:R-:W4:Y:S04]  /*19670*/  LDL.LU.64 R72, [R1+0x58] ;  /* 0x0000580001487983 */ /* 0x002f280000300a00 */
[----:B------:R1:W-:Y:S04]  /*19680*/  STL.64 [R1+0x7f0], R96 ;  /* 0x0007f06001007387 */ /* 0x0003e80000100a00 */
[----:B-1----:R-:W4:Y:S04]  /*19690*/  LDL.LU.64 R96, [R1+0x2ea8] ;  /* 0x002ea80001607983 */ /* 0x002f280000300a00 */
[----:B------:R1:W-:Y:S02]  /*196a0*/  STL.64 [R1+0x7e8], R248 ;  /* 0x0007e8f801007387 */ /* 0x0003e40000100a00 */
[----:B-1----:R-:W-:-:S02]  /*196b0*/  IMAD.WIDE R248, R3, 0x4, R128 ;  /* 0x0000000403f87825 */ /* 0x002fc400078e0280 */
[----:B------:R-:W4:Y:S04]  /*196c0*/  LDL.LU.64 R128, [R1+0x2ea0] ;  /* 0x002ea00001807983 */ /* 0x000f280000300a00 */
        /* <DEDUP_REMOVED lines=8> */
[----:B------:R1:W-:Y:S04]  /*19750*/  STL.64 [R1+0x7c0], R224 ;  /* 0x0007c0e001007387 */ /* 0x0003e80000100a00 */
[----:B-1----:R-:W4:Y:S01]  /*19760*/  LDL.LU.64 R224, [R1+0x2e88] ;  /* 0x002e880001e07983 */ /* 0x002f220000300a00 */
[----:B------:R-:W-:-:S04]  /*19770*/  IMAD.WIDE R240, R3, 0x4, R240 ;  /* 0x0000000403f07825 */ /* 0x000fc800078e02f0 */
[C---:B------:R-:W-:Y:S01]  /*19780*/  IMAD.WIDE R232, R3.reuse, 0x4, R232 ;  /* 0x0000000403e87825 */ /* 0x040fe200078e02e8 */
[----:B------:R1:W-:Y:S03]  /*19790*/  STL.64 [R1+0x7b8], R240 ;  /* 0x0007b8f001007387 */ /* 0x0003e60000100a00 */
[----:B------:R-:W-:-:S04]  /*197a0*/  IMAD.WIDE R216, R3, 0x4, R216 ;  /* 0x0000000403d87825 */ /* 0x000fc800078e02d8 */
[C---:B------:R-:W-:Y:S01]  /*197b0*/  IMAD.WIDE R208, R3.reuse, 0x4, R208 ;  /* 0x0000000403d07825 */ /* 0x040fe200078e02d0 */
[----:B-1----:R-:W4:Y:S03]  /*197c0*/  LDL.LU.64 R240, [R1+0x2e80] ;  /* 0x002e800001f07983 */ /* 0x002f260000300a00 */
[C---:B------:R-:W-:Y:S01]  /*197d0*/  IMAD.WIDE R200, R3.reuse, 0x4, R200 ;  /* 0x0000000403c87825 */ /* 0x040fe200078e02c8 */
[----:B------:R1:W-:Y:S03]  /*197e0*/  STL.64 [R1+0x7b0], R232 ;  /* 0x0007b0e801007387 */ /* 0x0003e60000100a00 */
[C---:B------:R-:W-:Y:S01]  /*197f0*/  IMAD.WIDE R184, R3.reuse, 0x4, R184 ;  /* 0x0000000403b87825 */ /* 0x040fe200078e02b8 */
[----:B-1----:R-:W4:Y:S03]  /*19800*/  LDL.LU.64 R232, [R1+0x2e78] ;  /* 0x002e780001e87983 */ /* 0x002f260000300a00 */
        /* <DEDUP_REMOVED lines=11> */
[----:B---3--:R-:W-:-:S04]  /*198c0*/  IMAD.WIDE R104, R3, 0x4, R104 ;  /* 0x0000000403687825 */ /* 0x008fc800078e0268 */
[----:B----4-:R-:W-:-:S04]  /*198d0*/  IMAD.WIDE R64, R3, 0x4, R64 ;  /* 0x0000000403407825 */ /* 0x010fc800078e0240 */
[----:B------:R-:W-:-:S04]  /*198e0*/  IMAD.WIDE R72, R3, 0x4, R72 ;  /* 0x0000000403487825 */ /* 0x000fc800078e0248 */
[----:B------:R-:W-:-:S04]  /*198f0*/  IMAD.WIDE R96, R3, 0x4, R96 ;  /* 0x0000000403607825 */ /* 0x000fc800078e0260 */
        /* <DEDUP_REMOVED lines=11> */
[----:B-1----:R-:W2:Y:S04]  /*199b0*/  LDL.LU.64 R200, [R1+0x2e58] ;  /* 0x002e580001c87983 */ /* 0x002ea80000300a00 */
        /* <DEDUP_REMOVED lines=22> */
[----:B------:R1:W-:Y:S01]  /*19b20*/  STL.64 [R1+0x730], R104 ;  /* 0x0007306801007387 */ /* 0x0003e20000100a00 */
[----:B------:R-:W-:-:S03]  /*19b30*/  IMAD.WIDE R248, R3, 0x4, R248 ;  /* 0x0000000403f87825 */ /* 0x000fc600078e02f8 */
        /* <DEDUP_REMOVED lines=15> */
[----:B------:R1:W-:Y:S02]  /*19c30*/  STL.64 [R1+0x6f0], R248 ;  /* 0x0006f0f801007387 */ /* 0x0003e40000100a00 */
[----:B-1----:R-:W-:-:S02]  /*19c40*/  IMAD.WIDE R248, R3, 0x4, R40 ;  /* 0x0000000403f87825 */ /* 0x002fc400078e0228 */
[----:B------:R-:W2:Y:S04]  /*19c50*/  LDL.LU.64 R40, [R1+0x2db8] ;  /* 0x002db80001287983 */ /* 0x000ea80000300a00 */
[----:B------:R1:W-:Y:S02]  /*19c60*/  STL.64 [R1+0x6e8], R248 ;  /* 0x0006e8f801007387 */ /* 0x0003e40000100a00 */
[C---:B-1----:R-:W-:Y:S02]  /*19c70*/  IMAD.WIDE R248, R3.reuse, 0x4, R32 ;  /* 0x0000000403f87825 */ /* 0x042fe400078e0220 */
[----:B------:R-:W2:Y:S04]  /*19c80*/  LDL.LU.64 R32, [R1+0x2db0] ;  /* 0x002db00001207983 */ /* 0x000ea80000300a00 */
[----:B------:R1:W-:Y:S02]  /*19c90*/  STL.64 [R1+0x6e0], R248 ;  /* 0x0006e0f801007387 */ /* 0x0003e40000100a00 */
[----:B-1----:R-:W-:-:S02]  /*19ca0*/  IMAD.WIDE R248, R3, 0x4, R250 ;  /* 0x0000000403f87825 */ /* 0x002fc400078e02fa */
[----:B------:R-:W2:Y:S04]  /*19cb0*/  LDL.LU.64 R250, [R1+0x2da8] ;  /* 0x002da80001fa7983 */ /* 0x000ea80000300a00 */
[----:B------:R1:W-:Y:S02]  /*19cc0*/  STL.64 [R1+0x6d8], R248 ;  /* 0x0006d8f801007387 */ /* 0x0003e40000100a00 */
[----:B-1----:R-:W-:-:S04]  /*19cd0*/  IMAD.WIDE R248, R3, 0x4, R4 ;  /* 0x0000000403f87825 */ /* 0x002fc800078e0204 */
[C---:B------:R-:W-:Y:S02]  /*19ce0*/  IMAD.WIDE R4, R3.reuse, 0x4, R24 ;  /* 0x0000000403047825 */ /* 0x040fe400078e0218 */
[----:B------:R-:W3:Y:S04]  /*19cf0*/  LDL.LU.64 R24, [R1+0x2da0] ;  /* 0x002da00001187983 */ /* 0x000ee80000300a00 */
[----:B------:R1:W-:Y:S02]  /*19d00*/  STL.64 [R1+0x6d0], R248 ;  /* 0x0006d0f801007387 */ /* 0x0003e40000100a00 */
[C---:B-1----:R-:W-:Y:S02]  /*19d10*/  IMAD.WIDE R248, R3.reuse, 0x4, R8 ;  /* 0x0000000403f87825 */ /* 0x042fe400078e0208 */
[----:B------:R-:W3:Y:S04]  /*19d20*/  LDL.LU.64 R8, [R1+0x2d98] ;  /* 0x002d980001087983 */ /* 0x000ee80000300a00 */
[----:B------:R1:W-:Y:S02]  /*19d30*/  STL.64 [R1+0x6c8], R4 ;  /* 0x0006c80401007387 */ /* 0x0003e40000100a00 */
[----:B-1----:R-:W-:-:S02]  /*19d40*/  IMAD.WIDE R4, R3, 0x4, R16 ;  /* 0x0000000403047825 */ /* 0x002fc400078e0210 */
[----:B------:R-:W4:Y:S04]  /*19d50*/  LDL.LU.64 R16, [R1+0x2d90] ;  /* 0x002d900001107983 */ /* 0x000f280000300a00 */
[----:B------:R-:W-:Y:S01]  /*19d60*/  STL.64 [R1+0x6c0], R248 ;  /* 0x0006c0f801007387 */ /* 0x000fe20000100a00 */
[----:B------:R-:W-:-:S03]  /*19d70*/  IMAD.WIDE R246, R3, 0x4, R246 ;  /* 0x0000000403f67825 */ /* 0x000fc600078e02f6 */
[----:B------:R1:W-:Y:S02]  /*19d80*/  STL.64 [R1+0x6b8], R4 ;  /* 0x0006b80401007387 */ /* 0x0003e40000100a00 */
[----:B-1----:R-:W-:-:S04]  /*19d90*/  IMAD.WIDE R4, R3, 0x4, R244 ;  /* 0x0000000403047825 */ /* 0x002fc800078e02f4 */
        /* <DEDUP_REMOVED lines=9> */
[----:B--2---:R-:W-:-:S05]  /*19e30*/  IMAD.WIDE R248, R3, 0x4, R250 ;  /* 0x0000000403f87825 */ /* 0x004fca00078e02fa */
[----:B------:R1:W-:Y:S04]  /*19e40*/  STL.64 [R1+0x6b0], R248 ;  /* 0x0006b0f801007387 */ /* 0x0003e80000100a00 */
[----:B------:R-:W-:Y:S04]  /*19e50*/  STL.64 [R1+0x6a8], R246 ;  /* 0x0006a8f601007387 */ /* 0x000fe80000100a00 */
[----:B------:R2:W-:Y:S01]  /*19e60*/  STL.64 [R1+0x6a0], R4 ;  /* 0x0006a00401007387 */ /* 0x0005e20000100a00 */
[----:B-1----:R-:W-:-:S04]  /*19e70*/  IMAD.WIDE R248, R3, 0x4, R6 ;  /* 0x0000000403f87825 */ /* 0x002fc800078e0206 */
[----:B------:R-:W-:-:S04]  /*19e80*/  IMAD.WIDE R6, R3, 0x4, R10 ;  /* 0x0000000403067825 */ /* 0x000fc800078e020a */
[----:B--2---:R-:W-:-:S04]  /*19e90*/  IMAD.WIDE R4, R3, 0x4, R12 ;  /* 0x0000000403047825 */ /* 0x004fc800078e020c */
[----:B---3--:R-:W-:-:S05]  /*19ea0*/  IMAD.WIDE R8, R3, 0x4, R8 ;  /* 0x0000000403087825 */ /* 0x008fca00078e0208 */
[----:B------:R1:W-:Y:S04]  /*19eb0*/  STL.64 [R1+0x690], R8 ;  /* 0x0006900801007387 */ /* 0x0003e80000100a00 */
[----:B------:R-:W-:Y:S04]  /*19ec0*/  STL.64 [R1+0x698], R248 ;  /* 0x000698f801007387 */ /* 0x000fe80000100a00 */
[----:B------:R2:W-:Y:S04]  /*19ed0*/  STL.64 [R1+0x688], R6 ;  /* 0x0006880601007387 */ /* 0x0005e80000100a00 */
[----:B------:R-:W-:Y:S01]  /*19ee0*/  STL.64 [R1+0x2bf8], R248 ;  /* 0x002bf8f801007387 */ /* 0x000fe20000100a00 */
[----:B----4-:R-:W-:-:S03]  /*19ef0*/  IMAD.WIDE R10, R3, 0x4, R16 ;  /* 0x00000004030a7825 */ /* 0x010fc600078e0210 */
[----:B------:R3:W-:Y:S01]  /*19f00*/  STL.64 [R1+0x680], R4 ;  /* 0x0006800401007387 */ /* 0x0007e20000100a00 */
[----:B-1----:R-:W-:-:S03]  /*19f10*/  IMAD.WIDE R8, R3, 0x4, R18 ;  /* 0x0000000403087825 */ /* 0x002fc600078e0212 */
[----:B------:R-:W-:Y:S01]  /*19f20*/  STL.64 [R1+0x670], R10 ;  /* 0x0006700a01007387 */ /* 0x000fe20000100a00 */
[----:B--2---:R-:W-:-:S04]  /*19f30*/  IMAD.WIDE R6, R3, 0x4, R20 ;  /* 0x0000000403067825 */ /* 0x004fc800078e0214 */
[----:B---3--:R-:W-:-:S05]  /*19f40*/  IMAD.WIDE R4, R3, 0x4, R14 ;  /* 0x0000000403047825 */ /* 0x008fca00078e020e */
[----:B------:R-:W-:Y:S01]  /*19f50*/  STL.64 [R1+0x678], R4 ;  /* 0x0006780401007387 */ /* 0x000fe20000100a00 */
[----:B------:R-:W-:-:S03]  /*19f60*/  IMAD.WIDE R16, R3, 0x4, R22 ;  /* 0x0000000403107825 */ /* 0x000fc600078e0216 */
[----:B------:R1:W-:Y:S04]  /*19f70*/  STL.64 [R1+0x668], R8 ;  /* 0x0006680801007387 */ /* 0x0003e80000100a00 */
[----:B------:R2:W-:Y:S04]  /*19f80*/  STL.64 [R1+0x2c00], R4 ;  /* 0x002c000401007387 */ /* 0x0005e80000100a00 */
[----:B------:R3:W-:Y:S01]  /*19f90*/  STL.64 [R1+0x658], R6 ;  /* 0x0006580601007387 */ /* 0x0007e20000100a00 */
[----:B-1----:R-:W-:-:S04]  /*19fa0*/  IMAD.WIDE R8, R3, 0x4, R24 ;  /* 0x0000000403087825 */ /* 0x002fc800078e0218 */
[C---:B--2---:R-:W-:Y:S01]  /*19fb0*/  IMAD.WIDE R4, R3.reuse, 0x4, R28 ;  /* 0x0000000403047825 */ /* 0x044fe200078e021c */
[----:B------:R1:W-:Y:S03]  /*19fc0*/  STL.64 [R1+0x648], R8 ;  /* 0x0006480801007387 */ /* 0x0003e60000100a00 */
[C---:B---3--:R-:W-:Y:S01]  /*19fd0*/  IMAD.WIDE R6, R3.reuse, 0x4, R26 ;  /* 0x0000000403067825 */ /* 0x048fe200078e021a */
[----:B------:R-:W-:Y:S04]  /*19fe0*/  STL.64 [R1+0x650], R16 ;  /* 0x0006501001007387 */ /* 0x000fe80000100a00 */
[----:B------:R2:W-:Y:S04]  /*19ff0*/  STL.64 [R1+0x640], R6 ;  /* 0x0006400601007387 */ /* 0x0005e80000100a00 */
[----:B------:R3:W-:Y:S01]  /*1a000*/  STL.64 [R1+0x2c08], R16 ;  /* 0x002c081001007387 */ /* 0x0007e20000100a00 */
[----:B-1----:R-:W-:-:S03]  /*1a010*/  IMAD.WIDE R8, R3, 0x4, R32 ;  /* 0x0000000403087825 */ /* 0x002fc600078e0220 */
[----:B------:R1:W-:Y:S01]  /*1a020*/  STL.64 [R1+0x638], R4 ;  /* 0x0006380401007387 */ /* 0x0003e20000100a00 */
[----:B--2---:R-:W-:-:S03]  /*1a030*/  IMAD.WIDE R6, R3, 0x4, R30 ;  /* 0x0000000403067825 */ /* 0x004fc600078e021e */
[----:B------:R-:W-:Y:S01]  /*1a040*/  STL.64 [R1+0x610], R8 ;  /* 0x0006100801007387 */ /* 0x000fe20000100a00 */
[----:B---3--:R-:W-:-:S04]  /*1a050*/  IMAD.WIDE R16, R3, 0x4, R36 ;  /* 0x0000000403107825 */ /* 0x008fc800078e0224 */
[C---:B-1----:R-:W-:Y:S01]  /*1a060*/  IMAD.WIDE R4, R3.reuse, 0x4, R34 ;  /* 0x0000000403047825 */ /* 0x042fe200078e0222 */
[----:B------:R-:W-:Y:S04]  /*1a070*/  STL.64 [R1+0x630], R6 ;  /* 0x0006300601007387 */ /* 0x000fe80000100a00 */
[----:B------:R1:W-:Y:S04]  /*1a080*/  STL.64 [R1+0x628], R4 ;  /* 0x0006280401007387 */ /* 0x0003e80000100a00 */
[----:B------:R2:W-:Y:S04]  /*1a090*/  STL.64 [R1+0x2c10], R6 ;  /* 0x002c100601007387 */ /* 0x0005e80000100a00 */
[----:B------:R-:W-:Y:S01]  /*1a0a0*/  STL.64 [R1+0x620], R16 ;  /* 0x0006201001007387 */ /* 0x000fe20000100a00 */
[----:B-1----:R-:W-:-:S03]  /*1a0b0*/  IMAD.WIDE R4, R3, 0x4, R40 ;  /* 0x0000000403047825 */ /* 0x002fc600078e0228 */
[----:B------:R-:W-:Y:S01]  /*1a0c0*/  STL.64 [R1+0x2c18], R16 ;  /* 0x002c181001007387 */ /* 0x000fe20000100a00 */
[----:B--2---:R-:W-:-:S03]  /*1a0d0*/  IMAD.WIDE R6, R3, 0x4, R42 ;  /* 0x0000000403067825 */ /* 0x004fc600078e022a */
[----:B------:R1:W-:Y:S04]  /*1a0e0*/  STL.64 [R1+0x608], R4 ;  /* 0x0006080401007387 */ /* 0x0003e80000100a00 */
[----:B------:R-:W-:Y:S04]  /*1a0f0*/  STL.64 [R1+0x618], R38 ;  /* 0x0006182601007387 */ /* 0x000fe80000100a00 */
[----:B------:R2:W-:Y:S01]  /*1a100*/  STL.64 [R1+0x600], R6 ;  /* 0x0006000601007387 */ /* 0x0005e20000100a00 */
[----:B-1----:R-:W-:-:S03]  /*1a110*/  IMAD.WIDE R4, R3, 0x4, R44 ;  /* 0x0000000403047825 */ /* 0x002fc600078e022c */
[----:B------:R-:W-:Y:S04]  /*1a120*/  STL.64 [R1+0x2c20], R38 ;  /* 0x002c202601007387 */ /* 0x000fe80000100a00 */
[----:B------:R-:W-:Y:S01]  /*1a130*/  STL.64 [R1+0x5f8], R4 ;  /* 0x0005f80401007387 */ /* 0x000fe20000100a00 */
[----:B--2---:R-:W-:-:S03]  /*1a140*/  IMAD.WIDE R6, R3, 0x4, R48 ;  /* 0x0000000403067825 */ /* 0x004fc600078e0230 */
[----:B------:R1:W-:Y:S01]  /*1a150*/  STL.64 [R1+0x2c28], R4 ;  /* 0x002c280401007387 */ /* 0x0003e20000100a00 */
[----:B------:R-:W-:-:S03]  /*1a160*/  IMAD.WIDE R248, R3, 0x4, R52 ;  /* 0x0000000403f87825 */ /* 0x000fc600078e0234 */
[----:B------:R-:W-:Y:S04]  /*1a170*/  STL.64 [R1+0x5e8], R6 ;  /* 0x0005e80601007387 */ /* 0x000fe80000100a00 */
[----:B------:R-:W-:Y:S01]  /*1a180*/  STL.64 [R1+0x5f0], R46 ;  /* 0x0005f02e01007387 */ /* 0x000fe20000100a00 */
[----:B-1----:R-:W-:-:S05]  /*1a190*/  IMAD.WIDE R4, R3, 0x4, R50 ;  /* 0x0000000403047825 */ /* 0x002fca00078e0232 */
[----:B------:R1:W-:Y:S04]  /*1a1a0*/  STL.64 [R1+0x5e0], R4 ;  /* 0x0005e00401007387 */ /* 0x0003e80000100a00 */
[----:B------:R-:W-:Y:S04]  /*1a1b0*/  STL.64 [R1+0x2c30], R46 ;  /* 0x002c302e01007387 */ /* 0x000fe80000100a00 */
[----:B------:R-:W-:Y:S01]  /*1a1c0*/  STL.64 [R1+0x5d8], R248 ;  /* 0x0005d8f801007387 */ /* 0x000fe20000100a00 */
[----:B-1----:R-:W-:-:S03]  /*1a1d0*/  IMAD.WIDE R4, R3, 0x4, R56 ;  /* 0x0000000403047825 */ /* 0x002fc600078e0238 */
[----:B------:R-:W-:Y:S04]  /*1a1e0*/  STL.64 [R1+0x2c38], R248 ;  /* 0x002c38f801007387 */ /* 0x000fe80000100a00 */
[----:B------:R1:W-:Y:S04]  /*1a1f0*/  STL.64 [R1+0x5c8], R4 ;  /* 0x0005c80401007387 */ /* 0x0003e80000100a00 */
[----:B------:R-:W-:Y:S01]  /*1a200*/  STL.64 [R1+0x5d0], R54 ;  /* 0x0005d03601007387 */ /* 0x000fe20000100a00 */
[----:B-1----:R-:W-:-:S05]  /*1a210*/  IMAD.WIDE R4, R3, 0x4, R58 ;  /* 0x0000000403047825 */ /* 0x002fca00078e023a */
[----:B------:R1:W-:Y:S04]  /*1a220*/  STL.64 [R1+0x5c0], R4 ;  /* 0x0005c00401007387 */ /* 0x0003e80000100a00 */
[----:B------:R2:W-:Y:S04]  /*1a230*/  STL.64 [R1+0x2c40], R54 ;  /* 0x002c403601007387 */ /* 0x0005e80000100a00 */
[----:B------:R-:W-:Y:S01]  /*1a240*/  STL.64 [R1+0x5b8], R60 ;  /* 0x0005b83c01007387 */ /* 0x000fe20000100a00 */
[----:B-1----:R-:W-:-:S03]  /*1a250*/  IMAD.WIDE R4, R3, 0x4, R64 ;  /* 0x0000000403047825 */ /* 0x002fc600078e0240 */
[----:B------:R-:W-:Y:S01]  /*1a260*/  STL.64 [R1+0x2c48], R60 ;  /* 0x002c483c01007387 */ /* 0x000fe20000100a00 */
[----:B--2---:R-:W-:-:S03]  /*1a270*/  IMAD.WIDE R54, R3, 0x4, R66 ;  /* 0x0000000403367825 */ /* 0x004fc600078e0242 */
[----:B------:R1:W-:Y:S04]  /*1a280*/  STL.64 [R1+0x5a8], R4 ;  /* 0x0005a80401007387 */ /* 0x0003e80000100a00 */
[----:B------:R-:W-:Y:S01]  /*1a290*/  STL.64 [R1+0x5b0], R62 ;  /* 0x0005b03e01007387 */ /* 0x000fe20000100a00 */
[----:B------:R-:W-:-:S03]  /*1a2a0*/  IMAD.WIDE R248, R3, 0x4, R74 ;  /* 0x0000000403f87825 */ /* 0x000fc600078e024a */
[----:B------:R-:W-:Y:S01]  /*1a2b0*/  STL.64 [R1+0x2c50], R62 ;  /* 0x002c503e01007387 */ /* 0x000fe20000100a00 */
[----:B-1----:R-:W-:-:S03]  /*1a2c0*/  IMAD.WIDE R4, R3, 0x4, R72 ;  /* 0x0000000403047825 */ /* 0x002fc600078e0248 */
[----:B------:R-:W-:Y:S04]  /*1a2d0*/  STL.64 [R1+0x5a0], R54 ;  /* 0x0005a03601007387 */ /* 0x000fe80000100a00 */
[----:B------:R-:W-:Y:S04]  /*1a2e0*/  STL.64 [R1+0x2c58], R54 ;  /* 0x002c583601007387 */ /* 0x000fe80000100a00 */
[----:B------:R-:W-:Y:S04]  /*1a2f0*/  STL.64 [R1+0x598], R68 ;  /* 0x0005984401007387 */ /* 0x000fe80000100a00 */
[----:B------:R-:W-:Y:S04]  /*1a300*/  STL.64 [R1+0x2c60], R68 ;  /* 0x002c604401007387 */ /* 0x000fe80000100a00 */
        /* <DEDUP_REMOVED lines=10> */
[----:B------:R-:W-:Y:S04]  /*1a3b0*/  STL.64 [R1+0x570], R78 ;  /* 0x0005704e01007387 */ /* 0x000fe80000100a00 */
[----:B------:R-:W-:Y:S04]  /*1a3c0*/  STL.64 [R1+0x2c80], R78 ;  /* 0x002c804e01007387 */ /* 0x000fe80000100a00 */
[----:B------:R-:W-:Y:S04]  /*1a3d0*/  STL.64 [R1+0x560], R46 ;  /* 0x0005602e01007387 */ /* 0x000fe80000100a00 */
[----:B------:R-:W-:Y:S04]  /*1a3e0*/  STL.64 [R1+0x2c88], R46 ;  /* 0x002c882e01007387 */ /* 0x000fe80000100a00 */
[----:B------:R-:W2:Y:S01]  /*1a3f0*/  LDL.LU.64 R8, [R1+0x2c0] ;  /* 0x0002c00001087983 */ /* 0x000ea20000300a00 */
[----:B-1----:R-:W-:-:S03]  /*1a400*/  IMAD.WIDE R4, R3, 0x4, R88 ;  /* 0x0000000403047825 */ /* 0x002fc600078e0258 */
[----:B------:R-:W3:Y:S04]  /*1a410*/  LDL.LU.64 R10, [R1+0x2c8] ;  /* 0x0002c800010a7983 */ /* 0x000ee80000300a00 */
[----:B------:R1:W-:Y:S04]  /*1a420*/  STL.64 [R1+0x548], R4 ;  /* 0x0005480401007387 */ /* 0x0003e80000100a00 */
[----:B------:R-:W4:Y:S04]  /*1a430*/  LDL.LU.64 R22, [R1+0x2d0] ;  /* 0x0002d00001167983 */ /* 0x000f280000300a00 */
[----:B------:R-:W2:Y:S04]  /*1a440*/  LDL.LU.64 R20, [R1+0x2d8] ;  /* 0x0002d80001147983 */ /* 0x000ea80000300a00 */
[----:B------:R-:W2:Y:S01]  /*1a450*/  LDL.LU.64 R18, [R1+0x2e0] ;  /* 0x0002e00001127983 */ /* 0x000ea20000300a00 */
[----:B------:R-:W-:-:S03]  /*1a460*/  IMAD.WIDE R84, R3, 0x4, R84 ;  /* 0x0000000403547825 */ /* 0x000fc600078e0254 */
[----:B------:R-:W2:Y:S01]  /*1a470*/  LDL.LU.64 R12, [R1+0x2e8] ;  /* 0x0002e800010c7983 */ /* 0x000ea20000300a00 */
[----:B------:R-:W-:-:S03]  /*1a480*/  IMAD.WIDE R86, R3, 0x4, R86 ;  /* 0x0000000403567825 */ /* 0x000fc600078e0256 */
[----:B------:R-:W2:Y:S01]  /*1a490*/  LDL.LU.64 R250, [R1+0x2f0] ;  /* 0x0002f00001fa7983 */ /* 0x000ea20000300a00 */
[----:B-1----:R-:W-:-:S03]  /*1a4a0*/  IMAD.WIDE R4, R3, 0x4, R90 ;  /* 0x0000000403047825 */ /* 0x002fc600078e025a */
[----:B------:R-:W2:Y:S01]  /*1a4b0*/  LDL.LU.64 R246, [R1+0x2f8] ;  /* 0x0002f80001f67983 */ /* 0x000ea20000300a00 */
[----:B------:R-:W-:-:S03]  /*1a4c0*/  IMAD.WIDE R92, R3, 0x4, R92 ;  /* 0x00000004035c7825 */ /* 0x000fc600078e025c */
[----:B------:R-:W2:Y:S01]  /*1a4d0*/  LDL.LU.64 R244, [R1+0x300] ;  /* 0x0003000001f47983 */ /* 0x000ea20000300a00 */
[----:B------:R-:W-:-:S03]  /*1a4e0*/  IMAD.WIDE R46, R3, 0x4, R96 ;  /* 0x00000004032e7825 */ /* 0x000fc600078e0260 */
[----:B------:R-:W-:Y:S04]  /*1a4f0*/  STL.64 [R1+0x558], R84 ;  /* 0x0005585401007387 */ /* 0x000fe80000100a00 */
[----:B------:R-:W-:Y:S01]  /*1a500*/  STL.64 [R1+0x2c90], R84 ;  /* 0x002c905401007387 */ /* 0x000fe20000100a00 */
[----:B------:R-:W-:-:S03]  /*1a510*/  IMAD.WIDE R94, R3, 0x4, R94 ;  /* 0x00000004035e7825 */ /* 0x000fc600078e025e */
[----:B------:R-:W-:Y:S04]  /*1a520*/  STL.64 [R1+0x550], R86 ;  /* 0x0005505601007387 */ /* 0x000fe80000100a00 */
[----:B------:R-:W-:Y:S01]  /*1a530*/  STL.64 [R1+0x2c98], R86 ;  /* 0x002c985601007387 */ /* 0x000fe20000100a00 */
[----:B------:R-:W-:-:S03]  /*1a540*/  IMAD.WIDE R38, R3, 0x4, R98 ;  /* 0x0000000403267825 */ /* 0x000fc600078e0262 */
[----:B------:R-:W-:Y:S04]  /*1a550*/  STL.64 [R1+0x540], R4 ;  /* 0x0005400401007387 */ /* 0x000fe80000100a00 */
[----:B------:R4:W-:Y:S01]  /*1a560*/  STL.64 [R1+0x2ca0], R4 ;  /* 0x002ca00401007387 */ /* 0x0009e20000100a00 */
        /* <DEDUP_REMOVED lines=90> */
[----:B------:R1:W-:Y:S01]  /*1ab10*/  STL.64 [R1+0x2d88], R148 ;  /* 0x002d889401007387 */ /* 0x0003e20000100a00 */
        /* <DEDUP_REMOVED lines=71> */
[----:B------:R-:W-:Y:S04]  /*1af90*/  STL.64 [R1+0x190], R220 ;  /* 0x000190dc01007387 */ /* 0x000fe80000100a00 */
[----:B------:R-:W-:Y:S04]  /*1afa0*/  STL.64 [R1+0x180], R54 ;  /* 0x0001803601007387 */ /* 0x000fe80000100a00 */
[----:B------:R-:W-:Y:S04]  /*1afb0*/  STL.64 [R1+0x188], R222 ;  /* 0x000188de01007387 */ /* 0x000fe80000100a00 */
[----:B------:R-:W-:Y:S01]  /*1afc0*/  STL.64 [R1+0x178], R82 ;  /* 0x0001785201007387 */ /* 0x000fe20000100a00 */
[----:B------:R-:W-:-:S03]  /*1afd0*/  IMAD.WIDE R60, R3, 0x4, R240 ;  /* 0x00000004033c7825 */ /* 0x000fc600078e02f0 */
[----:B------:R-:W-:Y:S01]  /*1afe0*/  STL.64 [R1+0x170], R44 ;  /* 0x0001702c01007387 */ /* 0x000fe20000100a00 */
[----:B------:R-:W-:-:S03]  /*1aff0*/  IMAD.WIDE R32, R3, 0x4, R238 ;  /* 0x0000000403207825 */ /* 0x000fc600078e02ee */
[----:B------:R-:W-:Y:S04]  /*1b000*/  STL.64 [R1+0x160], R62 ;  /* 0x0001603e01007387 */ /* 0x000fe80000100a00 */
[----:B------:R-:W-:Y:S01]  /*1b010*/  STL.64 [R1+0x168], R34 ;  /* 0x0001682201007387 */ /* 0x000fe20000100a00 */
[----:B--2---:R-:W-:-:S03]  /*1b020*/  IMAD.WIDE R40, R3, 0x4, R8 ;  /* 0x0000000403287825 */ /* 0x004fc600078e0208 */
[----:B------:R-:W-:Y:S04]  /*1b030*/  STL.64 [R1+0x158], R80 ;  /* 0x0001585001007387 */ /* 0x000fe80000100a00 */
[----:B------:R-:W-:Y:S04]  /*1b040*/  STL.64 [R1+0x150], R42 ;  /* 0x0001502a01007387 */ /* 0x000fe80000100a00 */
[----:B------:R-:W2:Y:S04]  /*1b050*/  LDL.LU.64 R96, [R1+0x308] ;  /* 0x0003080001607983 */ /* 0x000ea80000300a00 */
[----:B------:R-:W2:Y:S01]  /*1b060*/  LDL.LU.64 R66, [R1+0x310] ;  /* 0x0003100001427983 */ /* 0x000ea20000300a00 */
[----:B------:R-:W-:-:S03]  /*1b070*/  IMAD.WIDE R74, R3, 0x4, R242 ;  /* 0x00000004034a7825 */ /* 0x000fc600078e02f2 */
[----:B------:R-:W2:Y:S01]  /*1b080*/  LDL.LU.64 R8, [R1+0x318] ;  /* 0x0003180001087983 */ /* 0x000ea20000300a00 */
[----:B---3--:R-:W-:-:S03]  /*1b090*/  IMAD.WIDE R14, R3, 0x4, R10 ;  /* 0x00000004030e7825 */ /* 0x008fc600078e020a */
[----:B------:R-:W-:Y:S04]  /*1b0a0*/  STL.64 [R1+0x140], R60 ;  /* 0x0001403c01007387 */ /* 0x000fe80000100a00 */
[----:B------:R-:W-:Y:S04]  /*1b0b0*/  STL.64 [R1+0x148], R32 ;  /* 0x0001482001007387 */ /* 0x000fe80000100a00 */
[----:B------:R-:W3:Y:S04]  /*1b0c0*/  LDL.LU.64 R64, [R1+0x320] ;  /* 0x0003200001407983 */ /* 0x000ee80000300a00 */
[----:B------:R-:W3:Y:S04]  /*1b0d0*/  LDL.LU.64 R30, [R1+0x328] ;  /* 0x00032800011e7983 */ /* 0x000ee80000300a00 */
[----:B------:R-:W3:Y:S01]  /*1b0e0*/  LDL.LU.64 R10, [R1+0x330] ;  /* 0x00033000010a7983 */ /* 0x000ee20000300a00 */
[----:B----4-:R-:W-:-:S03]  /*1b0f0*/  IMAD.WIDE R4, R3, 0x4, R22 ;  /* 0x0000000403047825 */ /* 0x010fc600078e0216 */
[----:B------:R-:W-:Y:S04]  /*1b100*/  STL.64 [R1+0x30], R74 ;  /* 0x0000304a01007387 */ /* 0x000fe80000100a00 */
[----:B------:R-:W4:Y:S04]  /*1b110*/  LDL.LU.64 R24, [R1+0x338] ;  /* 0x0003380001187983 */ /* 0x000f280000300a00 */
[----:B------:R-:W4:Y:S01]  /*1b120*/  LDL.LU.64 R22, [R1+0x340] ;  /* 0x0003400001167983 */ /* 0x000f220000300a00 */
[----:B------:R-:W-:-:S03]  /*1b130*/  IMAD.WIDE R36, R3, 0x4, R18 ;  /* 0x0000000403247825 */ /* 0x000fc600078e0212 */
[----:B------:R-:W-:Y:S04]  /*1b140*/  STL.64 [R1+0x28], R40 ;  /* 0x0000282801007387 */ /* 0x000fe80000100a00 */
[----:B------:R-:W4:Y:S04]  /*1b150*/  LDL.LU.64 R28, [R1+0x348] ;  /* 0x00034800011c7983 */ /* 0x000f280000300a00 */
[----:B------:R-:W4:Y:S01]  /*1b160*/  LDL.LU.64 R18, [R1+0x350] ;  /* 0x0003500001127983 */ /* 0x000f220000300a00 */
[----:B------:R-:W-:-:S03]  /*1b170*/  IMAD.WIDE R72, R3, 0x4, R20 ;  /* 0x0000000403487825 */ /* 0x000fc600078e0214 */
[----:B------:R1:W-:Y:S04]  /*1b180*/  STL.64 [R1+0x18], R4 ;  /* 0x0000180401007387 */ /* 0x0003e80000100a00 */
[----:B------:R-:W-:Y:S04]  /*1b190*/  STL.64 [R1+0x20], R14 ;  /* 0x0000200e01007387 */ /* 0x000fe80000100a00 */
[----:B------:R-:W4:Y:S04]  /*1b1a0*/  LDL.LU.64 R58, [R1+0x358] ;  /* 0x00035800013a7983 */ /* 0x000f280000300a00 */
[----:B------:R-:W4:Y:S04]  /*1b1b0*/  LDL.LU.64 R86, [R1+0x360] ;  /* 0x0003600001567983 */ /* 0x000f280000300a00 */
[----:B------:R1:W-:Y:S01]  /*1b1c0*/  STL.64 [R1+0x10], R72 ;  /* 0x0000104801007387 */ /* 0x0003e20000100a00 */
[----:B------:R-:W-:-:S03]  /*1b1d0*/  IMAD.WIDE R12, R3, 0x4, R12 ;  /* 0x00000004030c7825 */ /* 0x000fc600078e020c */
[----:B------:R-:W4:Y:S04]  /*1b1e0*/  LDL.LU.64 R26, [R1+0x368] ;  /* 0x00036800011a7983 */ /* 0x000f280000300a00 */
[----:B------:R-:W-:Y:S04]  /*1b1f0*/  STL.64 [R1+0x8], R36 ;  /* 0x0000082401007387 */ /* 0x000fe80000100a00 */
[----:B------:R-:W4:Y:S04]  /*1b200*/  LDL.LU.64 R84, [R1+0x370] ;  /* 0x0003700001547983 */ /* 0x000f280000300a00 */
[----:B------:R-:W4:Y:S04]  /*1b210*/  LDL.LU.64 R56, [R1+0x378] ;  /* 0x0003780001387983 */ /* 0x000f280000300a00 */
[----:B------:R-:W4:Y:S04]  /*1b220*/  LDL.LU.64 R20, [R1+0x380] ;  /* 0x0003800001147983 */ /* 0x000f280000300a00 */
[----:B------:R-:W-:Y:S01]  /*1b230*/  STL.64 [R1], R12 ;  /* 0x0000000c01007387 */ /* 0x000fe20000100a00 */
[----:B--2---:R-:W-:-:S04]  /*1b240*/  IMAD.WIDE R224, R3, 0x4, R66 ;  /* 0x0000000403e07825 */ /* 0x004fc800078e0242 */
[C---:B------:R-:W-:Y:S02]  /*1b250*/  IMAD.WIDE R66, R3.reuse, 0x4, R8 ;  /* 0x0000000403427825 */ /* 0x040fe400078e0208 */
[----:B------:R-:W2:Y:S02]  /*1b260*/  LDL.LU.64 R8, [R1+0x388] ;  /* 0x0003880001087983 */ /* 0x000ea40000300a00 */
[----:B---3--:R-:W-:-:S04]  /*1b270*/  IMAD.WIDE R116, R3, 0x4, R64 ;  /* 0x0000000403747825 */ /* 0x008fc800078e0240 */
[----:B------:R-:W-:-:S04]  /*1b280*/  IMAD.WIDE R30, R3, 0x4, R30 ;  /* 0x00000004031e7825 */ /* 0x000fc800078e021e */
[C---:B------:R-:W-:Y:S02]  /*1b290*/  IMAD.WIDE R226, R3.reuse, 0x4, R10 ;  /* 0x0000000403e27825 */ /* 0x040fe400078e020a */
[----:B------:R-:W3:Y:S04]  /*1b2a0*/  LDL.LU.64 R10, [R1+0x390] ;  /* 0x00039000010a7983 */ /* 0x000ee80000300a00 */
[----:B------:R1:W-:Y:S01]  /*1b2b0*/  STL.64 [R1+0x48], R66 ;  /* 0x0000484201007387 */ /* 0x0003e20000100a00 */
[----:B----4-:R-:W-:-:S03]  /*1b2c0*/  IMAD.WIDE R64, R3, 0x4, R24 ;  /* 0x0000000403407825 */ /* 0x010fc600078e0218 */
[----:B------:R-:W-:Y:S01]  /*1b2d0*/  STL.64 [R1+0x40], R116 ;  /* 0x0000407401007387 */ /* 0x000fe20000100a00 */
[----:B------:R-:W-:-:S03]  /*1b2e0*/  IMAD.WIDE R114, R3, 0x4, R22 ;  /* 0x0000000403727825 */ /* 0x000fc600078e0216 */
[----:B------:R-:W4:Y:S04]  /*1b2f0*/  LDL.LU.64 R24, [R1+0x398] ;  /* 0x0003980001187983 */ /* 0x000f280000300a00 */
[----:B------:R-:W4:Y:S04]  /*1b300*/  LDL.LU.64 R22, [R1+0x3a0] ;  /* 0x0003a00001167983 */ /* 0x000f280000300a00 */
[----:B------:R-:W-:Y:S01]  /*1b310*/  STL.64 [R1+0x38], R30 ;  /* 0x0000381e01007387 */ /* 0x000fe20000100a00 */
[----:B------:R-:W-:-:S03]  /*1b320*/  IMAD.WIDE R228, R3, 0x4, R18 ;  /* 0x0000000403e47825 */ /* 0x000fc600078e0212 */
[----:B------:R1:W-:Y:S04]  /*1b330*/  STL.64 [R1+0x60], R64 ;  /* 0x0000604001007387 */ /* 0x0003e80000100a00 */
[----:B------:R-:W4:Y:S01]  /*1b340*/  LDL.LU.64 R18, [R1+0x3a8] ;  /* 0x0003a80001127983 */ /* 0x000f220000300a00 */
[----:B------:R-:W-:-:S03]  /*1b350*/  IMAD.WIDE R28, R3, 0x4, R28 ;  /* 0x00000004031c7825 */ /* 0x000fc600078e021c */
[----:B------:R-:W-:Y:S01]  /*1b360*/  STL.64 [R1+0x58], R114 ;  /* 0x0000587201007387 */ /* 0x000fe20000100a00 */
[----:B------:R-:W-:-:S03]  /*1b370*/  IMAD.WIDE R58, R3, 0x4, R58 ;  /* 0x00000004033a7825 */ /* 0x000fc600078e023a */
[----:B------:R-:W-:Y:S01]  /*1b380*/  STL.64 [R1+0x50], R28 ;  /* 0x0000501c01007387 */ /* 0x000fe20000100a00 */
[----:B------:R-:W-:-:S03]  /*1b390*/  IMAD.WIDE R112, R3, 0x4, R86 ;  /* 0x0000000403707825 */ /* 0x000fc600078e0256 */
[----:B------:R-:W4:Y:S04]  /*1b3a0*/  LDL.LU.64 R86, [R1+0x3b0] ;  /* 0x0003b00001567983 */ /* 0x000f280000300a00 */
[----:B------:R1:W-:Y:S01]  /*1b3b0*/  STL.64 [R1+0x78], R58 ;  /* 0x0000783a01007387 */ /* 0x0003e20000100a00 */
[----:B------:R-:W-:-:S03]  /*1b3c0*/  IMAD.WIDE R26, R3, 0x4, R26 ;  /* 0x00000004031a7825 */ /* 0x000fc600078e021a */
[----:B------:R-:W-:Y:S01]  /*1b3d0*/  STL.64 [R1+0x70], R112 ;  /* 0x0000707001007387 */ /* 0x000fe20000100a00 */
[----:B------:R-:W-:-:S03]  /*1b3e0*/  IMAD.WIDE R230, R3, 0x4, R84 ;  /* 0x0000000403e67825 */ /* 0x000fc600078e0254 */
[----:B------:R-:W4:Y:S01]  /*1b3f0*/  LDL.LU.64 R84, [R1+0x3b8] ;  /* 0x0003b80001547983 */ /* 0x000f220000300a00 */
[----:B------:R-:W-:-:S03]  /*1b400*/  IMAD.WIDE R56, R3, 0x4, R56 ;  /* 0x0000000403387825 */ /* 0x000fc600078e0238 */
[----:B------:R-:W4:Y:S01]  /*1b410*/  LDL.LU.64 R104, [R1+0x3c0] ;  /* 0x0003c00001687983 */ /* 0x000f220000300a00 */
[----:B------:R-:W-:-:S03]  /*1b420*/  IMAD.WIDE R108, R3, 0x4, R20 ;  /* 0x00000004036c7825 */ /* 0x000fc600078e0214 */
[----:B------:R-:W4:Y:S04]  /*1b430*/  LDL.LU.64 R20, [R1+0x3c8] ;  /* 0x0003c80001147983 */ /* 0x000f280000300a00 */
[----:B------:R-:W-:Y:S04]  /*1b440*/  STL.64 [R1+0x68], R26 ;  /* 0x0000681a01007387 */ /* 0x000fe80000100a00 */
[----:B-1----:R-:W4:Y:S04]  /*1b450*/  LDL.LU.64 R102, [R1+0x3d0] ;  /* 0x0003d00001667983 */ /* 0x002f280000300a00 */
[----:B------:R-:W4:Y:S04]  /*1b460*/  LDL.LU.64 R78, [R1+0x3d8] ;  /* 0x0003d800014e7983 */ /* 0x000f280000300a00 */
[----:B------:R-:W4:Y:S04]  /*1b470*/  LDL.LU.64 R100, [R1+0x3e0] ;  /* 0x0003e00001647983 */ /* 0x000f280000300a00 */
[----:B------:R1:W-:Y:S01]  /*1b480*/  STL.64 [R1+0x90], R56 ;  /* 0x0000903801007387 */ /* 0x0003e20000100a00 */
[----:B------:R-:W-:-:S04]  /*1b490*/  IMAD.WIDE R242, R3, 0x4, R96 ;  /* 0x0000000403f27825 */ /* 0x000fc800078e0260 */
[----:B--2---:R-:W-:-:S04]  /*1b4a0*/  IMAD.WIDE R8, R3, 0x4, R8 ;  /* 0x0000000403087825 */ /* 0x004fc800078e0208 */
[C---:B---3--:R-:W-:Y:S02]  /*1b4b0*/  IMAD.WIDE R232, R3.reuse, 0x4, R10 ;  /* 0x0000000403e87825 */ /* 0x048fe400078e020a */
[----:B------:R-:W2:Y:S04]  /*1b4c0*/  LDL.LU.64 R10, [R1+0x3e8] ;  /* 0x0003e800010a7983 */ /* 0x000ea80000300a00 */
[----:B------:R-:W3:Y:S04]  /*1b4d0*/  LDL.LU.64 R52, [R1+0x3f0] ;  /* 0x0003f00001347983 */ /* 0x000ee80000300a00 */
[----:B------:R-:W-:Y:S04]  /*1b4e0*/  STL.64 [R1+0x88], R108 ;  /* 0x0000886c01007387 */ /* 0x000fe80000100a00 */
[----:B------:R-:W3:Y:S01]  /*1b4f0*/  LDL.LU.64 R38, [R1+0x3f8] ;  /* 0x0003f80001267983 */ /* 0x000ee20000300a00 */
[----:B----4-:R-:W-:-:S03]  /*1b500*/  IMAD.WIDE R106, R3, 0x4, R22 ;  /* 0x00000004036a7825 */ /* 0x010fc600078e0216 */
[----:B------:R-:W4:Y:S04]  /*1b510*/  LDL.LU.64 R98, [R1+0x400] ;  /* 0x0004000001627983 */ /* 0x000f280000300a00 */
[----:B------:R-:W4:Y:S01]  /*1b520*/  LDL.LU.64 R22, [R1+0x408] ;  /* 0x0004080001167983 */ /* 0x000f220000300a00 */
[----:B------:R-:W-:-:S03]  /*1b530*/  IMAD.WIDE R200, R3, 0x4, R24 ;  /* 0x0000000403c87825 */ /* 0x000fc600078e0218 */
[----:B------:R-:W4:Y:S01]  /*1b540*/  LDL.LU.64 R94, [R1+0x410] ;  /* 0x00041000015e7983 */ /* 0x000f220000300a00 */
[----:B------:R-:W-:-:S03]  /*1b550*/  IMAD.WIDE R24, R3, 0x4, R18 ;  /* 0x0000000403187825 */ /* 0x000fc600078e0212 */
[----:B------:R-:W-:Y:S04]  /*1b560*/  STL.64 [R1+0x80], R8 ;  /* 0x0000800801007387 */ /* 0x000fe80000100a00 */
[----:B------:R-:W4:Y:S04]  /*1b570*/  LDL.LU.64 R46, [R1+0x420] ;  /* 0x00042000012e7983 */ /* 0x000f280000300a00 */
[----:B------:R-:W4:Y:S04]  /*1b580*/  LDL.LU.64 R96, [R1+0x418] ;  /* 0x0004180001607983 */ /* 0x000f280000300a00 */
[----:B------:R-:W4:Y:S01]  /*1b590*/  LDL.LU.64 R18, [R1+0x428] ;  /* 0x0004280001127983 */ /* 0x000f220000300a00 */
[----:B------:R-:W-:Y:S01]  /*1b5a0*/  ISETP.GE.U32.AND P3, PT, R0, 0x7fffff3c, PT ;  /* 0x7fffff3c0000780c */ /* 0x000fe20003f66070 */
[----:B------:R-:W-:-:S02]  /*1b5b0*/  IMAD.WIDE R234, R3, 0x4, R86 ;  /* 0x0000000403ea7825 */ /* 0x000fc400078e0256 */
[----:B------:R-:W4:Y:S04]  /*1b5c0*/  LDL R0, [R1+0x1918] ;  /* 0x0019180001007983 */ /* 0x000f280000100800 */
[----:B------:R-:W-:Y:S04]  /*1b5d0*/  STL.64 [R1+0xa8], R200 ;  /* 0x0000a8c801007387 */ /* 0x000fe80000100a00 */
[----:B------:R-:W4:Y:S01]  /*1b5e0*/  LDL.64 R92, [R1+0x970] ;  /* 0x00097000015c7983 */ /* 0x000f220000100a00 */
[----:B------:R-:W-:-:S03]  /*1b5f0*/  IMAD.WIDE R194, R3, 0x4, R84 ;  /* 0x0000000403c27825 */ /* 0x000fc600078e0254 */
[----:B------:R-:W4:Y:S01]  /*1b600*/  LDL.64 R86, [R1+0x958] ;  /* 0x0009580001567983 */ /* 0x000f220000100a00 */
[----:B------:R-:W-:-:S03]  /*1b610*/  IMAD.WIDE R104, R3, 0x4, R104 ;  /* 0x0000000403687825 */ /* 0x000fc600078e0268 */
[----:B------:R-:W-:Y:S01]  /*1b620*/  STL.64 [R1+0xa0], R106 ;  /* 0x0000a06a01007387 */ /* 0x000fe20000100a00 */
[----:B------:R-:W-:-:S03]  /*1b630*/  IMAD.WIDE R20, R3, 0x4, R20 ;  /* 0x0000000403147825 */ /* 0x000fc600078e0214 */
[----:B------:R-:W4:Y:S04]  /*1b640*/  LDL.64 R84, [R1+0x938] ;  /* 0x0009380001547983 */ /* 0x000f280000100a00 */
[----:B------:R-:W-:Y:S04]  /*1b650*/  STL.64 [R1+0x98], R24 ;  /* 0x0000981801007387 */ /* 0x000fe80000100a00 */
[----:B------:R-:W-:Y:S01]  /*1b660*/  STL.64 [R1+0xc0], R194 ;  /* 0x0000c0c201007387 */ /* 0x000fe20000100a00 */
[----:B------:R-:W-:-:S03]  /*1b670*/  IMAD.WIDE R192, R3, 0x4, R78 ;  /* 0x0000000403c07825 */ /* 0x000fc600078e024e */
[----:B------:R-:W-:Y:S01]  /*1b680*/  STL.64 [R1+0xb8], R104 ;  /* 0x0000b86801007387 */ /* 0x000fe20000100a00 */
[----:B------:R-:W-:-:S03]  /*1b690*/  IMAD.WIDE R100, R3, 0x4, R100 ;  /* 0x0000000403647825 */ /* 0x000fc600078e0264 */
[----:B------:R1:W-:Y:S04]  /*1b6a0*/  STL.64 [R1+0xb0], R20 ;  /* 0x0000b01401007387 */ /* 0x0003e80000100a00 */
[----:B------:R-:W-:Y:S04]  /*1b6b0*/  STL.64 [R1+0xd8], R192 ;  /* 0x0000d8c001007387 */ /* 0x000fe80000100a00 */
[----:B------:R-:W-:Y:S01]  /*1b6c0*/  STL.64 [R1+0xd0], R100 ;  /* 0x0000d06401007387 */ /* 0x000fe20000100a00 */
[----:B--2---:R-:W-:-:S05]  /*1b6d0*/  IMAD.WIDE R10, R3, 0x4, R10 ;  /* 0x00000004030a7825 */ /* 0x004fca00078e020a */
[----:B------:R2:W-:Y:S01]  /*1b6e0*/  STL.64 [R1+0xc8], R10 ;  /* 0x0000c80a01007387 */ /* 0x0005e20000100a00 */
[----:B---3--:R-:W-:-:S04]  /*1b6f0*/  IMAD.WIDE R186, R3, 0x4, R38 ;  /* 0x0000000403ba7825 */ /* 0x008fc800078e0226 */
[C---:B----4-:R-:W-:Y:S01]  /*1b700*/  IMAD.WIDE R98, R3.reuse, 0x4, R98 ;  /* 0x0000000403627825 */ /* 0x050fe200078e0262 */
[----:B------:R-:W-:Y:S03]  /*1b710*/  STL.64 [R1+0xf0], R186 ;  /* 0x0000f0ba01007387 */ /* 0x000fe60000100a00 */
[C---:B------:R-:W-:Y:S01]  /*1b720*/  IMAD.WIDE R22, R3.reuse, 0x4, R22 ;  /* 0x0000000403167825 */ /* 0x040fe200078e0216 */
[----:B------:R-:W-:Y:S04]  /*1b730*/  STL.64 [R1+0xe8], R98 ;  /* 0x0000e86201007387 */ /* 0x000fe80000100a00 */
[----:B------:R3:W-:Y:S01]  /*1b740*/  STL.64 [R1+0xe0], R22 ;  /* 0x0000e01601007387 */ /* 0x0007e20000100a00 */
[----:B------:R-:W-:-:S04]  /*1b750*/  IMAD.WIDE R184, R3, 0x4, R46 ;  /* 0x0000000403b87825 */ /* 0x000fc800078e022e */
[C---:B------:R-:W-:Y:S01]  /*1b760*/  IMAD.WIDE R96, R3.reuse, 0x4, R96 ;  /* 0x0000000403607825 */ /* 0x040fe200078e0260 */
[----:B------:R4:W-:Y:S03]  /*1b770*/  STL.64 [R1+0x138], R184 ;  /* 0x000138b801007387 */ /* 0x0009e60000100a00 */
[C---:B------:R-:W-:Y:S01]  /*1b780*/  IMAD.WIDE R18, R3.reuse, 0x4, R18 ;  /* 0x0000000403127825 */ /* 0x040fe200078e0212 */
[----:B------:R-:W-:Y:S04]  /*1b790*/  STL.64 [R1+0x130], R96 ;  /* 0x0001306001007387 */ /* 0x000fe80000100a00 */
[----:B------:R1:W-:Y:S04]  /*1b7a0*/  STL.64 [R1+0x128], R18 ;  /* 0x0001281201007387 */ /* 0x0003e80000100a00 */
[----:B------:R-:W2:Y:S04]  /*1b7b0*/  LDL.64 R148, [R1+0x918] ;  /* 0x0009180001947983 */ /* 0x000ea80000100a00 */
[----:B------:R-:W3:Y:S04]  /*1b7c0*/  LDL.64 R146, [R1+0x8f8] ;  /* 0x0008f80001927983 */ /* 0x000ee80000100a00 */
[----:B------:R-:W4:Y:S04]  /*1b7d0*/  LDL.64 R142, [R1+0x8d8] ;  /* 0x0008d800018e7983 */ /* 0x000f280000100a00 */
        /* <DEDUP_REMOVED lines=17> */
[----:B------:R-:W4:Y:S01]  /*1b8f0*/  LDL.64 R46, [R1+0x690] ;  /* 0x00069000012e7983 */ /* 0x000f220000100a00 */
[----:B------:R-:W-:-:S03]  /*1b900*/  IMAD.WIDE R236, R3, 0x4, R102 ;  /* 0x0000000403ec7825 */ /* 0x000fc600078e0266 */
[----:B------:R1:W-:Y:S01]  /*1b910*/  LDGSTS.E [R0+0x20000], [R92.64], P0 ;  /* 0x200000005c007fae */ /* 0x0003e20008121844 */
[----:B------:R-:W-:-:S03]  /*1b920*/  IMAD.WIDE R238, R3, 0x4, R52 ;  /* 0x0000000403ee7825 */ /* 0x000fc600078e0234 */
[----:B------:R1:W-:Y:S01]  /*1b930*/  LDGSTS.E [R0+0x20800], [R86.64], P0 ;  /* 0x2080000056007fae */ /* 0x0003e20008121844 */
[----:B------:R-:W-:-:S03]  /*1b940*/  IMAD.WIDE R240, R3, 0x4, R94 ;  /* 0x0000000403f07825 */ /* 0x000fc600078e025e */
[----:B------:R1:W-:Y:S04]  /*1b950*/  LDGSTS.E [R0+0x21000], [R84.64], P0 ;  /* 0x2100000054007fae */ /* 0x0003e80008121844 */
[----:B------:R-:W4:Y:S04]  /*1b960*/  LDL.64 R110, [R1+0x670] ;  /* 0x00067000016e7983 */ /* 0x000f280000100a00 */
[----:B------:R-:W4:Y:S04]  /*1b970*/  LDL.64 R50, [R1+0x648] ;  /* 0x0006480001327983 */ /* 0x000f280000100a00 */
[----:B------:R-:W4:Y:S04]  /*1b980*/  LDL.64 R16, [R1+0x610] ;  /* 0x0006100001107983 */ /* 0x000f280000100a00 */
[----:B------:R-:W4:Y:S04]  /*1b990*/  LDL.64 R102, [R1+0x608] ;  /* 0x0006080001667983 */ /* 0x000f280000100a00 */
[----:B------:R-:W4:Y:S04]  /*1b9a0*/  LDL.64 R52, [R1+0x5e8] ;  /* 0x0005e80001347983 */ /* 0x000f280000100a00 */
[----:B------:R-:W4:Y:S04]  /*1b9b0*/  LDL.64 R38, [R1+0x5c8] ;  /* 0x0005c80001267983 */ /* 0x000f280000100a00 */
[----:B------:R-:W4:Y:S04]  /*1b9c0*/  LDL.64 R94, [R1+0x5a8] ;  /* 0x0005a800015e7983 */ /* 0x000f280000100a00 */
[----:B-1----:R-:W4:Y:S04]  /*1b9d0*/  LDL.64 R92, [R1+0x588] ;  /* 0x00058800015c7983 */ /* 0x002f280000100a00 */
[----:B------:R-:W4:Y:S04]  /*1b9e0*/  LDL.64 R86, [R1+0x568] ;  /* 0x0005680001567983 */ /* 0x000f280000100a00 */
[----:B------:R-:W4:Y:S04]  /*1b9f0*/  LDL.64 R84, [R1+0x548] ;  /* 0x0005480001547983 */ /* 0x000f280000100a00 */
[----:B--2---:R1:W-:Y:S04]  /*1ba00*/  LDGSTS.E [R0+0x21800], [R148.64], P0 ;  /* 0x2180000094007fae */ /* 0x0043e80008121844 */
[----:B---3--:R2:W-:Y:S04]  /*1ba10*/  LDGSTS.E [R0+0x22000], [R146.64], P0 ;  /* 0x2200000092007fae */ /* 0x0085e80008121844 */
[----:B----4-:R3:W-:Y:S04]  /*1ba20*/  LDGSTS.E [R0+0x22800], [R142.64], P0 ;  /* 0x228000008e007fae */ /* 0x0107e80008121844 */
[----:B-1----:R-:W4:Y:S04]  /*1ba30*/  LDL.LU.64 R148, [R1+0x2d88] ;  /* 0x002d880001947983 */ /* 0x002f280000300a00 */
[----:B--2---:R-:W2:Y:S04]  /*1ba40*/  LDL.LU.64 R146, [R1+0x2d80] ;  /* 0x002d800001927983 */ /* 0x004ea80000300a00 */
[----:B---3--:R-:W3:Y:S04]  /*1ba50*/  LDL.LU.64 R142, [R1+0x2d78] ;  /* 0x002d7800018e7983 */ /* 0x008ee80000300a00 */
        /* <DEDUP_REMOVED lines=46> */
[----:B------:R-:W3:Y:S04]  /*1bd40*/  LDL R2, [R1+0x255c] ;  /* 0x00255c0001027983 */ /* 0x000ee80000100800 */
[----:B-1----:R-:W3:Y:S04]  /*1bd50*/  LDL.64 R110, [R1+0x660] ;  /* 0x00066000016e7983 */ /* 0x002ee80000100a00 */
[----:B------:R-:W3:Y:S04]  /*1bd60*/  LDL.64 R50, [R1+0x950] ;  /* 0x0009500001327983 */ /* 0x000ee80000100a00 */
        /* <DEDUP_REMOVED lines=8> */
[----:B--2---:R1:W-:Y:S04]  /*1bdf0*/  LDGSTS.E [R0+0x31000], [R46.64], P0 ;  /* 0x310000002e007fae */ /* 0x0043e80008121844 */
        /* <DEDUP_REMOVED lines=19> */
[----:B-1----:R-:W4:Y:S04]  /*1bf30*/  LDL.64 R46, [R1+0x808] ;  /* 0x00080800012e7983 */ /* 0x002f280000100a00 */
[----:B--2---:R-:W2:Y:S04]  /*1bf40*/  LDL.64 R78, [R1+0x7e8] ;  /* 0x0007e800014e7983 */ /* 0x004ea80000100a00 */
[----:B---3--:R-:W3:Y:S04]  /*1bf50*/  LDL.64 R4, [R1+0x870] ;  /* 0x0008700001047983 */ /* 0x008ee80000100a00 */
[----:B------:R-:W2:Y:S04]  /*1bf60*/  LDL.64 R76, [R1+0x7c8] ;  /* 0x0007c800014c7983 */ /* 0x000ea80000100a00 */
[----:B------:R-:W2:Y:S04]  /*1bf70*/  LDL.64 R248, [R1+0x7a8] ;  /* 0x0007a80001f87983 */ /* 0x000ea80000100a00 */
[----:B------:R-:W2:Y:S04]  /*1bf80*/  LDL.64 R70, [R1+0x788] ;  /* 0x0007880001467983 */ /* 0x000ea80000100a00 */
[----:B------:R-:W2:Y:S04]  /*1bf90*/  LDL.64 R68, [R1+0x768] ;  /* 0x0007680001447983 */ /* 0x000ea80000100a00 */
[----:B------:R-:W2:Y:S01]  /*1bfa0*/  LDL.64 R54, [R1+0x748] ;  /* 0x0007480001367983 */ /* 0x000ea20000100a00 */
[----:B------:R-:W-:-:S03]  /*1bfb0*/  IMAD.WIDE R250, R3, 0x4, R250 ;  /* 0x0000000403fa7825 */ /* 0x000fc600078e02fa */
        /* <DEDUP_REMOVED lines=11> */
[----:B------:R-:W2:Y:S04]  /*1c070*/  LDL.64 R60, [R1+0x708] ;  /* 0x00070800013c7983 */ /* 0x000ea80000100a00 */
        /* <DEDUP_REMOVED lines=24> */
[----:B-1----:R-:W2:Y:S04]  /*1c200*/  LDL.LU.64 R94, [R1+0x2cb0] ;  /* 0x002cb000015e7983 */ /* 0x002ea80000300a00 */
[----:B------:R-:W2:Y:S04]  /*1c210*/  LDL.LU.64 R92, [R1+0x2ca8] ;  /* 0x002ca800015c7983 */ /* 0x000ea80000300a00 */
[----:B---3--:R1:W-:Y:S04]  /*1c220*/  LDGSTS.E [R2+0x24200], [R4.64], P0 ;  /* 0x2420000004027fae */ /* 0x0083e80008121844 */
[----:B------:R3:W-:Y:S04]  /*1c230*/  LDGSTS.E [R2+0x24a00], [R86.64], P0 ;  /* 0x24a0000056027fae */ /* 0x0007e80008121844 */
[----:B------:R4:W-:Y:S04]  /*1c240*/  LDGSTS.E [R2+0x25200], [R84.64], P0 ;  /* 0x2520000054027fae */ /* 0x0009e80008121844 */
[----:B-1----:R-:W2:Y:S04]  /*1c250*/  LDL.LU.64 R4, [R1+0x2ca0] ;  /* 0x002ca00001047983 */ /* 0x002ea80000300a00 */
[----:B---3--:R-:W3:Y:S04]  /*1c260*/  LDL.LU.64 R86, [R1+0x2c98] ;  /* 0x002c980001567983 */ /* 0x008ee80000300a00 */
[----:B----4-:R-:W4:Y:S04]  /*1c270*/  LDL.LU.64 R84, [R1+0x2c90] ;  /* 0x002c900001547983 */ /* 0x010f280000300a00 */
[----:B------:R1:W-:Y:S04]  /*1c280*/  LDGSTS.E [R2+0x25a00], [R46.64], P0 ;  /* 0x25a000002e027fae */ /* 0x0003e80008121844 */
[----:B--2---:R2:W-:Y:S04]  /*1c290*/  LDGSTS.E [R2+0x26200], [R78.64], P0 ;  /* 0x262000004e027fae */ /* 0x0045e80008121844 */
[----:B------:R2:W-:Y:S04]  /*1c2a0*/  LDGSTS.E [R2+0x26a00], [R76.64], P0 ;  /* 0x26a000004c027fae */ /* 0x0005e80008121844 */
[----:B-1----:R-:W3:Y:S04]  /*1c2b0*/  LDL.LU.64 R46, [R1+0x2c88] ;  /* 0x002c8800012e7983 */ /* 0x002ee80000300a00 */
[----:B--2---:R-:W2:Y:S04]  /*1c2c0*/  LDL.LU.64 R78, [R1+0x2c80] ;  /* 0x002c8000014e7983 */ /* 0x004ea80000300a00 */
        /* <DEDUP_REMOVED lines=21> */
[----:B------:R-:W4:Y:S04]  /*1c420*/  LDL.LU.64 R62, [R1+0x2c50] ;  /* 0x002c5000013e7983 */ /* 0x000f280000300a00 */
[----:B------:R-:W4:Y:S01]  /*1c430*/  LDL.LU.64 R60, [R1+0x2c48] ;  /* 0x002c4800013c7983 */ /* 0x000f220000300a00 */
[----:B------:R-:W-:-:S03]  /*1c440*/  IMAD.WIDE R246, R3, 0x4, R246 ;  /* 0x0000000403f67825 */ /* 0x000fc600078e02f6 */
[----:B--2---:R2:W-:Y:S04]  /*1c450*/  LDGSTS.E [R2+0x2f200], [R54.64], P0 ;  /* 0x2f20000036027fae */ /* 0x0045e80008121844 */
[----:B------:R1:W-:Y:S04]  /*1c460*/  LDGSTS.E [R2+0x2fa00], [R248.64], P0 ;  /* 0x2fa00000f8027fae */ /* 0x0003e80008121844 */
[----:B---3--:R3:W-:Y:S04]  /*1c470*/  LDGSTS.E [R2+0x30200], [R46.64], P0 ;  /* 0x302000002e027fae */ /* 0x0087e80008121844 */
[----:B------:R1:W-:Y:S04]  /*1c480*/  LDGSTS.E [R2+0x30a00], [R4.64], P0 ;  /* 0x30a0000004027fae */ /* 0x0003e80008121844 */
[----:B------:R1:W-:Y:S04]  /*1c490*/  LDGSTS.E [R2+0x31200], [R38.64], P0 ;  /* 0x3120000026027fae */ /* 0x0003e80008121844 */
[----:B------:R1:W-:Y:S04]  /*1c4a0*/  LDGSTS.E [R2+0x31a00], [R16.64], P0 ;  /* 0x31a0000010027fae */ /* 0x0003e80008121844 */
[----:B------:R1:W-:Y:S04]  /*1c4b0*/  LDGSTS.E [R2+0x32200], [R6.64], P0 ;  /* 0x3220000006027fae */ /* 0x0003e80008121844 */
[----:B--2---:R-:W2:Y:S04]  /*1c4c0*/  LDL.LU.64 R54, [R1+0x2c40] ;  /* 0x002c400001367983 */ /* 0x004ea80000300a00 */
[----:B------:R3:W-:Y:S04]  /*1c4d0*/  LDGSTS.E [R2+0x32a00], [R122.64], P0 ;  /* 0x32a000007a027fae */ /* 0x0007e80008121844 */
[----:B-1----:R-:W2:Y:S04]  /*1c4e0*/  LDL.LU.64 R248, [R1+0x2c38] ;  /* 0x002c380001f87983 */ /* 0x002ea80000300a00 */
[----:B------:R1:W-:Y:S04]  /*1c4f0*/  LDGSTS.E [R2+0x33200], [R130.64], P0 ;  /* 0x3320000082027fae */ /* 0x0003e80008121844 */
[----:B---3--:R-:W3:Y:S04]  /*1c500*/  LDL.LU.64 R46, [R1+0x2c30] ;  /* 0x002c3000012e7983 */ /* 0x008ee80000300a00 */
[----:B------:R1:W-:Y:S04]  /*1c510*/  LDGSTS.E [R2+0x33a00], [R138.64], P0 ;  /* 0x33a000008a027fae */ /* 0x0003e80008121844 */
[----:B------:R-:W2:Y:S04]  /*1c520*/  LDL.LU.64 R4, [R1+0x2c28] ;  /* 0x002c280001047983 */ /* 0x000ea80000300a00 */
[----:B------:R1:W-:Y:S04]  /*1c530*/  LDGSTS.E [R2+0x34200], [R146.64], P0 ;  /* 0x3420000092027fae */ /* 0x0003e80008121844 */
[----:B------:R-:W2:Y:S04]  /*1c540*/  LDL R0, [R1+0x2558] ;  /* 0x0025580001007983 */ /* 0x000ea80000100800 */
[----:B------:R1:W-:Y:S04]  /*1c550*/  LDGSTS.E [R2+0x34a00], [R154.64], P0 ;  /* 0x34a000009a027fae */ /* 0x0003e80008121844 */
[----:B------:R-:W2:Y:S04]  /*1c560*/  LDL.LU.64 R38, [R1+0x2c20] ;  /* 0x002c200001267983 */ /* 0x000ea80000300a00 */
[----:B------:R1:W-:Y:S04]  /*1c570*/  LDGSTS.E [R2+0x35200], [R162.64], P0 ;  /* 0x35200000a2027fae */ /* 0x0003e80008121844 */
[----:B------:R-:W2:Y:S04]  /*1c580*/  LDL.LU.64 R16, [R1+0x2c18] ;  /* 0x002c180001107983 */ /* 0x000ea80000300a00 */
[----:B------:R1:W-:Y:S04]  /*1c590*/  LDGSTS.E [R2+0x35a00], [R170.64], P0 ;  /* 0x35a00000aa027fae */ /* 0x0003e80008121844 */
[----:B------:R-:W2:Y:S04]  /*1c5a0*/  LDL.LU.64 R6, [R1+0x2c10] ;  /* 0x002c100001067983 */ /* 0x000ea80000300a00 */
[----:B------:R4:W-:Y:S04]  /*1c5b0*/  LDGSTS.E [R2+0x36200], [R178.64], P0 ;  /* 0x36200000b2027fae */ /* 0x0009e80008121844 */
[----:B------:R-:W2:Y:S04]  /*1c5c0*/  LDL.64 R176, [R1+0x948] ;  /* 0x0009480001b07983 */ /* 0x000ea80000100a00 */
[----:B-1----:R-:W2:Y:S04]  /*1c5d0*/  LDL.64 R170, [R1+0x928] ;  /* 0x0009280001aa7983 */ /* 0x002ea80000100a00 */
[----:B----4-:R-:W2:Y:S04]  /*1c5e0*/  LDL.64 R178, [R1+0x968] ;  /* 0x0009680001b27983 */ /* 0x010ea80000100a00 */
[----:B------:R-:W4:Y:S04]  /*1c5f0*/  LDL.64 R168, [R1+0x908] ;  /* 0x0009080001a87983 */ /* 0x000f280000100a00 */
[----:B------:R-:W3:Y:S04]  /*1c600*/  LDL.64 R162, [R1+0x8e8] ;  /* 0x0008e80001a27983 */ /* 0x000ee80000100a00 */
[----:B------:R-:W3:Y:S04]  /*1c610*/  LDL.64 R160, [R1+0x8c8] ;  /* 0x0008c80001a07983 */ /* 0x000ee80000100a00 */
[----:B------:R-:W3:Y:S04]  /*1c620*/  LDL.64 R154, [R1+0x8a8] ;  /* 0x0008a800019a7983 */ /* 0x000ee80000100a00 */
[----:B------:R-:W3:Y:S04]  /*1c630*/  LDL.64 R152, [R1+0x888] ;  /* 0x0008880001987983 */ /* 0x000ee80000100a00 */
[----:B------:R-:W3:Y:S04]  /*1c640*/  LDL.64 R146, [R1+0x868] ;  /* 0x0008680001927983 */ /* 0x000ee80000100a00 */
[----:B------:R-:W3:Y:S04]  /*1c650*/  LDL.64 R144, [R1+0x840] ;  /* 0x0008400001907983 */ /* 0x000ee80000100a00 */
[----:B------:R-:W3:Y:S04]  /*1c660*/  LDL.64 R138, [R1+0x820] ;  /* 0x00082000018a7983 */ /* 0x000ee80000100a00 */
        /* <DEDUP_REMOVED lines=11> */
[----:B-1----:R-:W3:Y:S04]  /*1c720*/  LDL.64 R90, [R1+0x760] ;  /* 0x00076000015a7983 */ /* 0x002ee80000100a00 */
        /* <DEDUP_REMOVED lines=15> */
[----:B-1----:R-:W3:Y:S04]  /*1c820*/  LDL.64 R58, [R1+0x658] ;  /* 0x00065800013a7983 */ /* 0x002ee80000100a00 */
[----:B------:R1:W-:Y:S04]  /*1c830*/  LDGSTS.E [R2+0x3da00], [R200.64], P0 ;  /* 0x3da00000c8027fae */ /* 0x0003e80008121844 */
[----:B------:R-:W3:Y:S04]  /*1c840*/  LDL.64 R56, [R1+0x638] ;  /* 0x0006380001387983 */ /* 0x000ee80000100a00 */
[----:B------:R1:W-:Y:S04]  /*1c850*/  LDGSTS.E [R2+0x3e200], [R194.64], P0 ;  /* 0x3e200000c2027fae */ /* 0x0003e80008121844 */
[----:B------:R1:W-:Y:S04]  /*1c860*/  LDGSTS.E [R2+0x3ea00], [R192.64], P0 ;  /* 0x3ea00000c0027fae */ /* 0x0003e80008121844 */
[----:B------:R1:W-:Y:S04]  /*1c870*/  LDGSTS.E [R2+0x3f200], [R186.64], P0 ;  /* 0x3f200000ba027fae */ /* 0x0003e80008121844 */
[----:B------:R1:W-:Y:S04]  /*1c880*/  LDGSTS.E [R2+0x3fa00], [R184.64], P0 ;  /* 0x3fa00000b8027fae */ /* 0x0003e80008121844 */
[----:B--2---:R3:W-:Y:S04]  /*1c890*/  LDGSTS.E [R0+0x20400], [R178.64], P0 ;  /* 0x20400000b2007fae */ /* 0x0047e80008121844 */
[----:B------:R3:W-:Y:S04]  /*1c8a0*/  LDGSTS.E [R0+0x20c00], [R176.64], P0 ;  /* 0x20c00000b0007fae */ /* 0x0007e80008121844 */
[----:B------:R3:W-:Y:S04]  /*1c8b0*/  LDGSTS.E [R0+0x21400], [R170.64], P0 ;  /* 0x21400000aa007fae */ /* 0x0007e80008121844 */
[----:B----4-:R3:W-:Y:S04]  /*1c8c0*/  LDGSTS.E [R0+0x21c00], [R168.64], P0 ;  /* 0x21c00000a8007fae */ /* 0x0107e80008121844 */
[----:B---3--:R3:W-:Y:S04]  /*1c8d0*/  LDGSTS.E [R0+0x22400], [R162.64], P0 ;  /* 0x22400000a2007fae */ /* 0x0087e80008121844 */
        /* <DEDUP_REMOVED lines=26> */
[----:B-1----:R-:W2:Y:S04]  /*1ca80*/  LDL.LU.64 R16, [R1+0x2c08] ;  /* 0x002c080001107983 */ /* 0x002ea80000300a00 */
[----:B------:R1:W-:Y:S04]  /*1ca90*/  LDGSTS.E [R0+0x2fc00], [R76.64], P0 ;  /* 0x2fc000004c007fae */ /* 0x0003e80008121844 */
[----:B------:R-:W2:Y:S04]  /*1caa0*/  LDL.LU.64 R4, [R1+0x2c00] ;  /* 0x002c000001047983 */ /* 0x000ea80000300a00 */
[----:B------:R1:W-:Y:S04]  /*1cab0*/  LDGSTS.E [R0+0x30400], [R84.64], P0 ;  /* 0x3040000054007fae */ /* 0x0003e80008121844 */
[----:B------:R-:W2:Y:S04]  /*1cac0*/  LDL.LU.64 R248, [R1+0x2bf8] ;  /* 0x002bf80001f87983 */ /* 0x000ea80000300a00 */
[----:B------:R1:W-:Y:S04]  /*1cad0*/  LDGSTS.E [R0+0x30c00], [R92.64], P0 ;  /* 0x30c000005c007fae */ /* 0x0003e80008121844 */
[----:B------:R-:W2:Y:S04]  /*1cae0*/  LDL R2, [R1+0x2554] ;  /* 0x0025540001027983 */ /* 0x000ea80000100800 */
[----:B------:R4:W-:Y:S04]  /*1caf0*/  LDGSTS.E [R0+0x31400], [R52.64], P0 ;  /* 0x3140000034007fae */ /* 0x0009e80008121844 */
[----:B-1----:R-:W2:Y:S04]  /*1cb00*/  LDL.64 R92, [R1+0x960] ;  /* 0x00096000015c7983 */ /* 0x002ea80000100a00 */
[----:B---3--:R-:W3:Y:S04]  /*1cb10*/  LDL.64 R90, [R1+0x940] ;  /* 0x00094000015a7983 */ /* 0x008ee80000100a00 */
[----:B------:R1:W-:Y:S04]  /*1cb20*/  LDGSTS.E [R0+0x31c00], [R50.64], P0 ;  /* 0x31c0000032007fae */ /* 0x0003e80008121844 */
[----:B----4-:R-:W4:Y:S04]  /*1cb30*/  LDL.64 R88, [R1+0x920] ;  /* 0x0009200001587983 */ /* 0x010f280000100a00 */
[----:B------:R1:W-:Y:S04]  /*1cb40*/  LDGSTS.E [R0+0x32400], [R48.64], P0 ;  /* 0x3240000030007fae */ /* 0x0003e80008121844 */
[----:B------:R-:W4:Y:S04]  /*1cb50*/  LDL.64 R84, [R1+0x900] ;  /* 0x0009000001547983 */ /* 0x000f280000100a00 */
        /* <DEDUP_REMOVED lines=25> */
[----:B-1----:R-:W4:Y:S04]  /*1ccf0*/  LDL.64 R50, [R1+0x758] ;  /* 0x0007580001327983 */ /* 0x002f280000100a00 */
        /* <DEDUP_REMOVED lines=8> */
[----:B------:R-:W4:Y:S01]  /*1cd80*/  LDL.64 R36, [R1+0x6b8] ;  /* 0x0006b80001247983 */ /* 0x000f220000100a00 */
[----:B------:R-:W-:-:S05]  /*1cd90*/  IMAD.WIDE R244, R3, 0x4, R244 ;  /* 0x0000000403f47825 */ /* 0x000fca00078e02f4 */
        /* <DEDUP_REMOVED lines=10> */
[----:B--2---:R2:W-:Y:S04]  /*1ce40*/  LDGSTS.E [R2+0x20600], [R92.64], P0 ;  /* 0x206000005c027fae */ /* 0x0045e80008121844 */
[----:B---3--:R2:W-:Y:S04]  /*1ce50*/  LDGSTS.E [R2+0x20e00], [R90.64], P0 ;  /* 0x20e000005a027fae */ /* 0x0085e80008121844 */
[----:B----4-:R2:W-:Y:S04]  /*1ce60*/  LDGSTS.E [R2+0x21600], [R88.64], P0 ;  /* 0x2160000058027fae */ /* 0x0105e80008121844 */
        /* <DEDUP_REMOVED lines=22> */
[----:B---3--:R-:W3:Y:S04]  /*1cfd0*/  LDL.LU.64 R248, [R1+0x2bf0] ;  /* 0x002bf00001f87983 */ /* 0x008ee80000300a00 */
[----:B----4-:R-:W4:Y:S04]  /*1cfe0*/  LDL.LU.64 R4, [R1+0x2be8] ;  /* 0x002be80001047983 */ /* 0x010f280000300a00 */
[----:B------:R2:W-:Y:S04]  /*1cff0*/  LDGSTS.E [R2+0x2ce00], [R6.64], P0 ;  /* 0x2ce0000006027fae */ /* 0x0005e80008121844 */
[----:B-1----:R-:W3:Y:S04]  /*1d000*/  LDL.LU.64 R16, [R1+0xd68] ;  /* 0x000d680001107983 */ /* 0x002ee80000300a00 */
[----:B------:R1:W-:Y:S04]  /*1d010*/  LDGSTS.E [R2+0x2d600], [R38.64], P0 ;  /* 0x2d60000026027fae */ /* 0x0003e80008121844 */
[----:B--2---:R-:W2:Y:S04]  /*1d020*/  LDL.LU.64 R6, [R1+0xd60] ;  /* 0x000d600001067983 */ /* 0x004ea80000300a00 */
        /* <DEDUP_REMOVED lines=28> */
[----:B-1----:R-:W3:Y:S04]  /*1d1f0*/  LDL.LU.64 R14, [R1+0xd28] ;  /* 0x000d2800010e7983 */ /* 0x002ee80000300a00 */
        /* <DEDUP_REMOVED lines=9> */
[----:B-1----:R-:W4:Y:S04]  /*1d290*/  LDL.LU.64 R20, [R1+0xce8] ;  /* 0x000ce80001147983 */ /* 0x002f280000300a00 */
[----:B------:R-:W4:Y:S01]  /*1d2a0*/  LDL.LU.64 R10, [R1+0xce0] ;  /* 0x000ce000010a7983 */ /* 0x000f220000300a00 */
[----:B---3--:R-:W-:-:S04]  /*1d2b0*/  IMAD.WIDE R222, R248, 0x4, R14 ;  /* 0x00000004f8de7825 */ /* 0x008fc800078e020e */
[C---:B--2---:R-:W-:Y:S01]  /*1d2c0*/  IMAD.WIDE R220, R248.reuse, 0x4, R12 ;  /* 0x00000004f8dc7825 */ /* 0x044fe200078e020c */
[----:B------:R-:W1:Y:S03]  /*1d2d0*/  S2R R8, SR_TID.X ;  /* 0x0000000000087919 */ /* 0x000e660000002100 */
[C---:B------:R-:W-:Y:S01]  /*1d2e0*/  IMAD.WIDE R24, R248.reuse, 0x4, R16 ;  /* 0x00000004f8187825 */ /* 0x040fe200078e0210 */
[----:B------:R2:W-:Y:S03]  /*1d2f0*/  LDGSTS.E [R2+0x3fe00], [R18.64], P0 ;  /* 0x3fe0000012027fae */ /* 0x0005e60008121844 */
[C---:B------:R-:W-:Y:S01]  /*1d300*/  IMAD.WIDE R22, R248.reuse, 0x4, R6 ;  /* 0x00000004f8167825 */ /* 0x040fe200078e0206 */
[----:B------:R-:W3:Y:S04]  /*1d310*/  LDL.LU.64 R16, [R1+0xca8] ;  /* 0x000ca80001107983 */ /* 0x000ee80000300a00 */
[----:B------:R-:W2:Y:S04]  /*1d320*/  LDL.LU.64 R6, [R1+0xca0] ;  /* 0x000ca00001067983 */ /* 0x000ea80000300a00 */
[----:B------:R1:W-:Y:S04]  /*1d330*/  STL.64 [R1+0x120], R24 ;  /* 0x0001201801007387 */ /* 0x0003e80000100a00 */
[----:B------:R1:W-:Y:S04]  /*1d340*/  STL.64 [R1+0x118], R22 ;  /* 0x0001181601007387 */ /* 0x0003e80000100a00 */
[----:B------:R-:W2:Y:S04]  /*1d350*/  LDL.LU.64 R14, [R1+0xc68] ;  /* 0x000c6800010e7983 */ /* 0x000ea80000300a00 */
[----:B------:R-:W2:Y:S04]  /*1d360*/  LDL.LU.64 R12, [R1+0xc60] ;  /* 0x000c6000010c7983 */ /* 0x000ea80000300a00 */
[----:B------:R-:W-:Y:S01]  /*1d370*/  STL.64 [R1+0x2578], R222 ;  /* 0x002578de01007387 */ /* 0x000fe20000100a00 */
[----:B----4-:R-:W-:-:S03]  /*1d380*/  IMAD.WIDE R218, R248, 0x4, R20 ;  /* 0x00000004f8da7825 */ /* 0x010fc600078e0214 */
[----:B------:R-:W-:Y:S01]  /*1d390*/  STL.64 [R1+0x2580], R220 ;  /* 0x002580dc01007387 */ /* 0x000fe20000100a00 */
[----:B------:R-:W-:-:S03]  /*1d3a0*/  IMAD.WIDE R216, R248, 0x4, R10 ;  /* 0x00000004f8d87825 */ /* 0x000fc600078e020a */
[----:B------:R-:W4:Y:S04]  /*1d3b0*/  LDL.LU.64 R20, [R1+0xc28] ;  /* 0x000c280001147983 */ /* 0x000f280000300a00 */
[----:B------:R-:W4:Y:S04]  /*1d3c0*/  LDL.LU.64 R10, [R1+0xc20] ;  /* 0x000c2000010a7983 */ /* 0x000f280000300a00 */
[----:B------:R-:W-:Y:S04]  /*1d3d0*/  STL.64 [R1+0x2588], R218 ;  /* 0x002588da01007387 */ /* 0x000fe80000100a00 */
[----:B------:R-:W-:Y:S04]  /*1d3e0*/  STL.64 [R1+0x2590], R216 ;  /* 0x002590d801007387 */ /* 0x000fe80000100a00 */
[----:B------:R-:W0:Y:S01]  /*1d3f0*/  LDGDEPBAR ;  /* 0x00000000000079af */ /* 0x000e220000000000 */
[----:B-1----:R-:W-:Y:S01]  /*1d400*/  LOP3.LUT R9, R8, 0x7f, RZ, 0xc0, !PT ;  /* 0x0000007f08097812 */ /* 0x002fe200078ec0ff */
[----:B---3--:R-:W-:-:S02]  /*1d410*/  IMAD.WIDE R214, R248, 0x4, R16 ;  /* 0x00000004f8d67825 */ /* 0x008fc400078e0210 */
[----:B------:R-:W3:Y:S02]  /*1d420*/  LDL.LU.64 R16, [R1+0xbe8] ;  /* 0x000be80001107983 */ /* 0x000ee40000300a00 */
[C---:B--2---:R-:W-:Y:S02]  /*1d430*/  IMAD.WIDE R212, R248.reuse, 0x4, R6 ;  /* 0x00000004f8d47825 */ /* 0x044fe400078e0206 */
[----:B------:R-:W2:Y:S04]  /*1d440*/  LDL.LU.64 R6, [R1+0xbe0] ;  /* 0x000be00001067983 */ /* 0x000ea80000300a00 */
[----:B------:R-:W-:Y:S04]  /*1d450*/  STL.64 [R1+0x2598], R214 ;  /* 0x002598d601007387 */ /* 0x000fe80000100a00 */
[----:B------:R-:W-:Y:S01]  /*1d460*/  STL.64 [R1+0x25a0], R212 ;  /* 0x0025a0d401007387 */ /* 0x000fe20000100a00 */
[----:B------:R-:W-:-:S03]  /*1d470*/  IMAD.WIDE R210, R248, 0x4, R14 ;  /* 0x00000004f8d27825 */ /* 0x000fc600078e020e */
[----:B------:R-:W2:Y:S01]  /*1d480*/  LDL.LU.64 R14, [R1+0xba8] ;  /* 0x000ba800010e7983 */ /* 0x000ea20000300a00 */
[----:B------:R-:W-:-:S03]  /*1d490*/  IMAD.WIDE R208, R248, 0x4, R12 ;  /* 0x00000004f8d07825 */ /* 0x000fc600078e020c */
[----:B------:R-:W2:Y:S04]  /*1d4a0*/  LDL.LU.64 R12, [R1+0xba0] ;  /* 0x000ba000010c7983 */ /* 0x000ea80000300a00 */
[----:B------:R-:W-:Y:S04]  /*1d4b0*/  STL.64 [R1+0x25a8], R210 ;  /* 0x0025a8d201007387 */ /* 0x000fe80000100a00 */
[----:B------:R-:W-:Y:S01]  /*1d4c0*/  STL.64 [R1+0x25b0], R208 ;  /* 0x0025b0d001007387 */ /* 0x000fe20000100a00 */
[----:B----4-:R-:W-:-:S03]  /*1d4d0*/  IMAD.WIDE R206, R248, 0x4, R20 ;  /* 0x00000004f8ce7825 */ /* 0x010fc600078e0214 */
[----:B------:R-:W4:Y:S01]  /*1d4e0*/  LDL.LU.64 R20, [R1+0xb68] ;  /* 0x000b680001147983 */ /* 0x000f220000300a00 */
[----:B------:R-:W-:-:S03]  /*1d4f0*/  IMAD.WIDE R204, R248, 0x4, R10 ;  /* 0x00000004f8cc7825 */ /* 0x000fc600078e020a */
[----:B------:R-:W4:Y:S04]  /*1d500*/  LDL.LU.64 R10, [R1+0xb60] ;  /* 0x000b6000010a7983 */ /* 0x000f280000300a00 */
[----:B------:R-:W-:Y:S04]  /*1d510*/  STL.64 [R1+0x25b8], R206 ;  /* 0x0025b8ce01007387 */ /* 0x000fe80000100a00 */
[----:B------:R-:W-:Y:S01]  /*1d520*/  STL.64 [R1+0x25c0], R204 ;  /* 0x0025c0cc01007387 */ /* 0x000fe20000100a00 */
[----:B------:R-:W-:-:S03]  /*1d530*/  IADD3 R0, R249, -0x89, RZ ;  /* 0xffffff77f9007810 */ /* 0x000fc60007ffe0ff */
[----:B------:R-:W-:Y:S01]  /*1d540*/  BAR.SYNC.DEFER_BLOCKING 0x0 ;  /* 0x0000000000007b1d */ /* 0x000fe20000010000 */
[----:B---3--:R-:W-:-:S05]  /*1d550*/  IMAD.WIDE R202, R248, 0x4, R16 ;  /* 0x00000004f8ca7825 */ /* 0x008fca00078e0210 */
[----:B------:R-:W3:Y:S01]  /*1d560*/  LDL.LU.64 R16, [R1+0xb28] ;  /* 0x000b280001107983 */ /* 0x000ee20000300a00 */
[----:B--2---:R-:W-:-:S03]  /*1d570*/  IMAD.WIDE R200, R248, 0x4, R6 ;  /* 0x00000004f8c87825 */ /* 0x004fc600078e0206 */
        /* <DEDUP_REMOVED lines=15> */
[----:B---3--:R-:W-:-:S03]  /*1d670*/  IMAD.WIDE R190, R248, 0x4, R16 ;  /* 0x00000004f8be7825 */ /* 0x008fc600078e0210 */
        /* <DEDUP_REMOVED lines=35> */
[----:B------:R-:W-:Y:S02]  /*1d8b0*/  IMAD.SHL.U32 R19, R9, 0x4, RZ ;  /* 0x0000000409137824 */ /* 0x000fe400078e00ff */
[----:B---3--:R-:W-:-:S02]  /*1d8c0*/  IMAD.WIDE R166, R248, 0x4, R16 ;  /* 0x00000004f8a67825 */ /* 0x008fc400078e0210 */
[----:B------:R-:W3:Y:S02]  /*1d8d0*/  LDL.LU.64 R16, [R1+0xcd8] ;  /* 0x000cd80001107983 */ /* 0x000ee40000300a00 */
[----:B--2---:R-:W-:Y:S02]  /*1d8e0*/  IMAD.WIDE R164, R248, 0x4, R6 ;  /* 0x00000004f8a47825 */ /* 0x004fe400078e0206 */
[----:B------:R-:W2:Y:S01]  /*1d8f0*/  LDL.LU.64 R6, [R1+0xcd0] ;  /* 0x000cd00001067983 */ /* 0x000ea20000300a00 */
[----:B------:R-:W-:Y:S02]  /*1d900*/  ISETP.GE.U32.AND P0, PT, R0, 0x7fffff38, PT ;  /* 0x7fffff380000780c */ /* 0x000fe40003f06070 */
[C---:B------:R-:W-:Y:S02]  /*1d910*/  IADD3 R2, R19.reuse, 0x100000, RZ ;  /* 0x0010000013027810 */ /* 0x040fe40007ffe0ff */
[----:B------:R-:W-:Y:S01]  /*1d920*/  IADD3 R0, R19, 0x100000, RZ ;  /* 0x0010000013007810 */ /* 0x000fe20007ffe0ff */
[----:B------:R-:W-:Y:S04]  /*1d930*/  STL.64 [R1+0x2658], R166 ;  /* 0x002658a601007387 */ /* 0x000fe80000100a00 */
[----:B------:R-:W-:Y:S01]  /*1d940*/  @!PT LDS RZ, [RZ] ;  /* 0x00000000fffff984 */ /* 0x000fe20000000800 */
[----:B------:R-:W-:Y:S01]  /*1d950*/  @!PT LDS RZ, [RZ] ;  /* 0x00000000fffff984 */ /* 0x000fe20000000800 */
[----:B------:R-:W-:Y:S01]  /*1d960*/  @!PT LDS RZ, [RZ] ;  /* 0x00000000fffff984 */ /* 0x000fe20000000800 */
[----:B------:R1:W-:Y:S04]  /*1d970*/  LDGSTS.E [R2+-0x60000], [R24.64], !P2 ;  /* 0xa000000018027fae */ /* 0x0003e8000d121844 */
[----:B------:R1:W-:Y:S04]  /*1d980*/  LDGSTS.E [R0+-0x5fe00], [R22.64], !P2 ;  /* 0xa020000016007fae */ /* 0x0003e8000d121844 */
[----:B------:R-:W-:Y:S01]  /*1d990*/  STL.64 [R1+0x2660], R164 ;  /* 0x002660a401007387 */ /* 0x000fe20000100a00 */
[----:B-1----:R-:W-:-:S03]  /*1d9a0*/  IMAD.WIDE R24, R248, 0x4, R14 ;  /* 0x00000004f8187825 */ /* 0x002fc600078e020e */
[----:B------:R1:W-:Y:S01]  /*1d9b0*/  LDGSTS.E [R2+-0x5f000], [R222.64], !P3 ;  /* 0xa1000000de027fae */ /* 0x0003e2000d921844 */
[----:B------:R-:W-:-:S03]  /*1d9c0*/  IMAD.WIDE R22, R248, 0x4, R12 ;  /* 0x00000004f8167825 */ /* 0x000fc600078e020c */
[----:B------:R-:W2:Y:S04]  /*1d9d0*/  LDL.LU.64 R14, [R1+0xc98] ;  /* 0x000c9800010e7983 */ /* 0x000ea80000300a00 */
[----:B------:R-:W2:Y:S01]  /*1d9e0*/  LDL.LU.64 R12, [R1+0xc90] ;  /* 0x000c9000010c7983 */ /* 0x000ea20000300a00 */
[----:B----4-:R-:W-:-:S03]  /*1d9f0*/  IMAD.WIDE R162, R248, 0x4, R20 ;  /* 0x00000004f8a27825 */ /* 0x010fc600078e0214 */
[----:B------:R4:W-:Y:S01]  /*1da00*/  STL.64 [R1+0x110], R24 ;  /* 0x0001101801007387 */ /* 0x0009e20000100a00 */
[----:B------:R-:W-:-:S03]  /*1da10*/  IMAD.WIDE R160, R248, 0x4, R10 ;  /* 0x00000004f8a07825 */ /* 0x000fc600078e020a */
[----:B------:R1:W-:Y:S04]  /*1da20*/  STL.64 [R1+0x108], R22 ;  /* 0x0001081601007387 */ /* 0x0003e80000100a00 */
[----:B------:R-:W4:Y:S04]  /*1da30*/  LDL.LU.64 R20, [R1+0xc58] ;  /* 0x000c580001147983 */ /* 0x000f280000300a00 */
        /* <DEDUP_REMOVED lines=75> */
[----:B------:R-:W-:-:S04]  /*1def0*/  IADD3 R0, R249, -0x8d, RZ ;  /* 0xffffff73f9007810 */ /* 0x000fc80007ffe0ff */
[----:B------:R-:W-:Y:S02]  /*1df00*/  ISETP.GE.U32.AND P2, PT, R0, 0x7fffff34, PT ;  /* 0x7fffff340000780c */ /* 0x000fe40003f46070 */
[----:B------:R-:W-:-:S05]  /*1df10*/  IADD3 R0, R19, 0x100000, RZ ;  /* 0x0010000013007810 */ /* 0x000fca0007ffe0ff */
[----:B------:R1:W-:Y:S04]  /*1df20*/  LDGSTS.E [R0+-0x5ee00], [R220.64], !P3 ;  /* 0xa1200000dc007fae */ /* 0x0003e8000d921844 */
[----:B------:R2:W-:Y:S01]  /*1df30*/  LDGSTS.E [R2+-0x5e000], [R218.64], !P0 ;  /* 0xa2000000da027fae */ /* 0x0005e2000c121844 */
[----:B-1----:R-:W-:-:S04]  /*1df40*/  IADD3 R0, R249, -0x91, RZ ;  /* 0xffffff6ff9007810 */ /* 0x002fc80007ffe0ff */
        /* <DEDUP_REMOVED lines=14> */
[----:B-1----:R-:W-:Y:S01]  /*1e030*/  IADD3 R0, R249, -0x9d, RZ ;  /* 0xffffff63f9007810 */ /* 0x002fe20007ffe0ff */
[C---:B---3--:R-:W-:Y:S02]  /*1e040*/  IMAD.WIDE R110, R248.reuse, 0x4, R16 ;  /* 0x00000004f86e7825 */ /* 0x048fe400078e0210 */
[----:B------:R-:W3:Y:S02]  /*1e050*/  LDL.LU.64 R16, [R1+0xd08] ;  /* 0x000d080001107983 */ /* 0x000ee40000300a00 */
[----:B--2---:R-:W-:-:S02]  /*1e060*/  IMAD.WIDE R108, R248, 0x4, R6 ;  /* 0x00000004f86c7825 */ /* 0x004fc400078e0206 */
[----:B------:R-:W3:Y:S01]  /*1e070*/  LDL.LU.64 R6, [R1+0xd00] ;  /* 0x000d000001067983 */ /* 0x000ee20000300a00 */
        /* <DEDUP_REMOVED lines=42> */
[----:B------:R1:W-:Y:S01]  /*1e320*/  LDGSTS.E [R0+-0x52e00], [R172.64], !P3 ;  /* 0xad200000ac007fae */ /* 0x0003e2000d921844 */
[----:B------:R-:W-:-:S03]  /*1e330*/  LOP3.LUT R8, R8, 0x7f, RZ, 0xc0, !PT ;  /* 0x0000007f08087812 */ /* 0x000fc600078ec0ff */
[----:B------:R4:W-:Y:S01]  /*1e340*/  LDGSTS.E [R2+-0x52000], [R170.64], !P0 ;  /* 0xae000000aa027fae */ /* 0x0009e2000c121844 */
[----:B-1----:R-:W-:-:S04]  /*1e350*/  IADD3 R0, R249, -0x82, RZ ;  /* 0xffffff7ef9007810 */ /* 0x002fc80007ffe0ff */
[----:B------:R-:W-:Y:S02]  /*1e360*/  ISETP.GE.U32.AND P3, PT, R0, 0x7fffff3f, PT ;  /* 0x7fffff3f0000780c */ /* 0x000fe40003f66070 */
[----:B------:R-:W-:-:S05]  /*1e370*/  IADD3 R0, R19, 0x100000, RZ ;  /* 0x0010000013007810 */ /* 0x000fca0007ffe0ff */
[----:B------:R1:W-:Y:S01]  /*1e380*/  LDGSTS.E [R0+-0x51e00], [R168.64], !P0 ;  /* 0xae200000a8007fae */ /* 0x0003e2000c121844 */
[----:B------:R-:W-:Y:S02]  /*1e390*/  IMAD.SHL.U32 R8, R8, 0x4, RZ ;  /* 0x0000000408087824 */ /* 0x000fe400078e00ff */
[----:B------:R-:W-:Y:S01]  /*1e3a0*/  IMAD.WIDE R106, R248, 0x4, R14 ;  /* 0x00000004f86a7825 */ /* 0x000fe200078e020e */
[----:B------:R-:W-:Y:S01]  /*1e3b0*/  STL.64 [R1+0x2738], R110 ;  /* 0x0027386e01007387 */ /* 0x000fe20000100a00 */
[----:B-1----:R-:W-:-:S03]  /*1e3c0*/  IADD3 R0, R249, -0x86, RZ ;  /* 0xffffff7af9007810 */ /* 0x002fc60007ffe0ff */
[----:B------:R4:W-:Y:S01]  /*1e3d0*/  LDGSTS.E [R2+-0x51000], [R166.64], !P2 ;  /* 0xaf000000a6027fae */ /* 0x0009e2000d121844 */
[----:B------:R-:W-:Y:S02]  /*1e3e0*/  ISETP.GE.U32.AND P0, PT, R0, 0x7fffff3b, PT ;  /* 0x7fffff3b0000780c */ /* 0x000fe40003f06070 */
[----:B------:R-:W-:Y:S01]  /*1e3f0*/  IADD3 R0, R19, 0x100000, RZ ;  /* 0x0010000013007810 */ /* 0x000fe20007ffe0ff */
[----:B------:R-:W-:Y:S01]  /*1e400*/  STL.64 [R1+0x2740], R108 ;  /* 0x0027406c01007387 */ /* 0x000fe20000100a00 */
[----:B------:R-:W-:Y:S01]  /*1e410*/  IMAD.WIDE R104, R248, 0x4, R12 ;  /* 0x00000004f8687825 */ /* 0x000fe200078e020c */
[----:B------:R-:W-:Y:S02]  /*1e420*/  LOP3.LUT R8, R8, 0x20, RZ, 0x3c, !PT ;  /* 0x0000002008087812 */ /* 0x000fe400078e3cff */
[----:B------:R-:W2:Y:S04]  /*1e430*/  LDL.LU.64 R14, [R1+0xcc8] ;  /* 0x000cc800010e7983 */ /* 0x000ea80000300a00 */
[----:B------:R1:W-:Y:S04]  /*1e440*/  LDGSTS.E [R0+-0x50e00], [R164.64], !P2 ;  /* 0xaf200000a4007fae */ /* 0x0003e8000d121844 */
[----:B------:R-:W2:Y:S01]  /*1e450*/  LDL.LU.64 R12, [R1+0xcc0] ;  /* 0x000cc000010c7983 */ /* 0x000ea20000300a00 */
[----:B----4-:R-:W-:-:S02]  /*1e460*/  IADD3 R2, R8, 0x100000, RZ ;  /* 0x0010000008027810 */ /* 0x010fc40007ffe0ff */
[----:B-1----:R-:W-:-:S03]  /*1e470*/  IADD3 R0, R249, -0x8a, RZ ;  /* 0xffffff76f9007810 */ /* 0x002fc60007ffe0ff */
[----:B------:R1:W-:Y:S01]  /*1e480*/  LDGSTS.E [R2+-0x5fc00], [R24.64], !P3 ;  /* 0xa040000018027fae */ /* 0x0003e2000d921844 */
[----:B------:R-:W-:Y:S02]  /*1e490*/  ISETP.GE.U32.AND P2, PT, R0, 0x7fffff37, PT ;  /* 0x7fffff370000780c */ /* 0x000fe40003f46070 */
[----:B------:R-:W-:Y:S01]  /*1e4a0*/  IADD3 R0, R8, 0x100000, RZ ;  /* 0x0010000008007810 */ /* 0x000fe20007ffe0ff */
[----:B------:R-:W-:Y:S04]  /*1e4b0*/  STL.64 [R1+0x2748], R106 ;  /* 0x0027486a01007387 */ /* 0x000fe80000100a00 */
[----:B------:R4:W-:Y:S01]  /*1e4c0*/  LDGSTS.E [R0+-0x5fa00], [R22.64], !P3 ;  /* 0xa060000016007fae */ /* 0x0009e2000d921844 */
[----:B-1----:R-:W-:-:S03]  /*1e4d0*/  IMAD.WIDE R24, R248, 0x4, R20 ;  /* 0x00000004f8187825 */ /* 0x002fc600078e0214 */
[----:B------:R-:W-:Y:S04]  /*1e4e0*/  STL.64 [R1+0x2750], R104 ;  /* 0x0027506801007387 */ /* 0x000fe80000100a00 */
[----:B------:R-:W2:Y:S01]  /*1e4f0*/  LDL.LU.64 R20, [R1+0xc88] ;  /* 0x000c880001147983 */ /* 0x000ea20000300a00 */
[----:B----4-:R-:W-:-:S04]  /*1e500*/  IMAD.WIDE R22, R248, 0x4, R10 ;  /* 0x00000004f8167825 */ /* 0x010fc800078e020a */
[C---:B---3--:R-:W-:Y:S01]  /*1e510*/  IMAD.WIDE R102, R248.reuse, 0x4, R16 ;  /* 0x00000004f8667825 */ /* 0x048fe200078e0210 */
[----:B------:R-:W3:Y:S04]  /*1e520*/  LDL.LU.64 R10, [R1+0xc80] ;  /* 0x000c8000010a7983 */ /* 0x000ee80000300a00 */
[----:B------:R1:W-:Y:S01]  /*1e530*/  STL.64 [R1+0x100], R24 ;  /* 0x0001001801007387 */ /* 0x0003e20000100a00 */
[----:B------:R-:W-:-:S03]  /*1e540*/  IMAD.WIDE R100, R248, 0x4, R6 ;  /* 0x00000004f8647825 */ /* 0x000fc600078e0206 */
[----:B------:R4:W-:Y:S04]  /*1e550*/  STL.64 [R1+0xf8], R22 ;  /* 0x0000f81601007387 */ /* 0x0009e80000100a00 */
[----:B------:R-:W4:Y:S04]  /*1e560*/  LDL.LU.64 R16, [R1+0xc48] ;  /* 0x000c480001107983 */ /* 0x000f280000300a00 */
[----:B------:R-:W4:Y:S04]  /*1e570*/  LDL.LU.64 R6, [R1+0xc40] ;  /* 0x000c400001067983 */ /* 0x000f280000300a00 */
[----:B------:R-:W-:Y:S04]  /*1e580*/  STL.64 [R1+0x2758], R102 ;  /* 0x0027586601007387 */ /* 0x000fe80000100a00 */
[----:B------:R-:W-:Y:S01]  /*1e590*/  STL.64 [R1+0x2760], R100 ;  /* 0x0027606401007387 */ /* 0x000fe20000100a00 */
[----:B--2---:R-:W-:-:S04]  /*1e5a0*/  IMAD.WIDE R98, R248, 0x4, R14 ;  /* 0x00000004f8627825 */ /* 0x004fc800078e020e */
[----:B------:R-:W-:Y:S01]  /*1e5b0*/  IMAD.WIDE R96, R248, 0x4, R12 ;  /* 0x00000004f8607825 */ /* 0x000fe200078e020c */
[----:B------:R-:W2:Y:S04]  /*1e5c0*/  LDL.LU.64 R14, [R1+0xc08] ;  /* 0x000c0800010e7983 */ /* 0x000ea80000300a00 */
[----:B------:R-:W2:Y:S04]  /*1e5d0*/  LDL.LU.64 R12, [R1+0xc00] ;  /* 0x000c0000010c7983 */ /* 0x000ea80000300a00 */
[----:B------:R-:W-:Y:S04]  /*1e5e0*/  STL.64 [R1+0x2768], R98 ;  /* 0x0027686201007387 */ /* 0x000fe80000100a00 */
[----:B------:R-:W-:Y:S01]  /*1e5f0*/  STL.64 [R1+0x2770], R96 ;  /* 0x0027706001007387 */ /* 0x000fe20000100a00 */
[----:B------:R-:W-:-:S03]  /*1e600*/  IADD3 R0, R249, -0x8e, RZ ;  /* 0xffffff72f9007810 */ /* 0x000fc60007ffe0ff */
[----:B------:R1:W-:Y:S01]  /*1e610*/  LDGSTS.E [R2+-0x5ec00], [R162.64], !P0 ;  /* 0xa1400000a2027fae */ /* 0x0003e2000c121844 */
[----:B------:R-:W-:-:S03]  /*1e620*/  IMAD.WIDE R94, R248, 0x4, R20 ;  /* 0x00000004f85e7825 */ /* 0x000fc600078e0214 */
[----:B------:R-:W2:Y:S01]  /*1e630*/  LDL.LU.64 R20, [R1+0xbc8] ;  /* 0x000bc80001147983 */ /* 0x000ea20000300a00 */
[----:B---3--:R-:W-:-:S03]  /*1e640*/  IMAD.WIDE R92, R248, 0x4, R10 ;  /* 0x00000004f85c7825 */ /* 0x008fc600078e020a */
[----:B------:R-:W3:Y:S04]  /*1e650*/  LDL.LU.64 R10, [R1+0xbc0] ;  /* 0x000bc000010a7983 */ /* 0x000ee80000300a00 */
        /* <DEDUP_REMOVED lines=8> */
[----:B--2---:R-:W-:-:S03]  /*1e6e0*/  IMAD.WIDE R86, R248, 0x4, R14 ;  /* 0x00000004f8567825 */ /* 0x004fc600078e020e */
[----:B------:R-:W2:Y:S01]  /*1e6f0*/  LDL.LU.64 R14, [R1+0xb48] ;  /* 0x000b4800010e7983 */ /* 0x000ea20000300a00 */
[----:B------:R-:W-:-:S03]  /*1e700*/  IMAD.WIDE R84, R248, 0x4, R12 ;  /* 0x00000004f8547825 */ /* 0x000fc600078e020c */
[----:B------:R-:W2:Y:S04]  /*1e710*/  LDL.LU.64 R12, [R1+0xb40] ;  /* 0x000b4000010c7983 */ /* 0x000ea80000300a00 */
[----:B------:R-:W-:Y:S04]  /*1e720*/  STL.64 [R1+0x2798], R86 ;  /* 0x0027985601007387 */ /* 0x000fe80000100a00 */
[----:B------:R-:W-:Y:S01]  /*1e730*/  STL.64 [R1+0x27a0], R84 ;  /* 0x0027a05401007387 */ /* 0x000fe20000100a00 */
        /* <DEDUP_REMOVED lines=27> */
[----:B------:R-:W4:Y:S01]  /*1e8f0*/  LDL.LU.64 R6, [R1+0xa00] ;  /* 0x000a000001067983 */ /* 0x000f220000300a00 */
[----:B------:R-:W-:Y:S02]  /*1e900*/  ISETP.GE.U32.AND P3, PT, R0, 0x7fffff33, PT ;  /* 0x7fffff330000780c */ /* 0x000fe40003f66070 */
[----:B------:R-:W-:-:S05]  /*1e910*/  IADD3 R0, R8, 0x100000, RZ ;  /* 0x0010000008007810 */ /* 0x000fca0007ffe0ff */
[----:B------:R1:W-:Y:S04]  /*1e920*/  LDGSTS.E [R0+-0x5ea00], [R160.64], !P0 ;  /* 0xa1600000a0007fae */ /* 0x0003e8000c121844 */
[----:B------:R-:W-:Y:S01]  /*1e930*/  STL.64 [R1+0x27e8], R66 ;  /* 0x0027e84201007387 */ /* 0x000fe20000100a00 */
[----:B-1----:R-:W-:-:S03]  /*1e940*/  IADD3 R0, R249, -0x92, RZ ;  /* 0xffffff6ef9007810 */ /* 0x002fc60007ffe0ff */
[----:B------:R1:W-:Y:S01]  /*1e950*/  LDGSTS.E [R2+-0x5dc00], [R158.64], !P2 ;  /* 0xa24000009e027fae */ /* 0x0003e2000d121844 */
[----:B------:R-:W-:Y:S02]  /*1e960*/  ISETP.GE.U32.AND P0, PT, R0, 0x7fffff2f, PT ;  /* 0x7fffff2f0000780c */ /* 0x000fe40003f06070 */
[----:B------:R-:W-:Y:S01]  /*1e970*/  IADD3 R0, R8, 0x100000, RZ ;  /* 0x0010000008007810 */ /* 0x000fe20007ffe0ff */
[----:B------:R-:W-:Y:S04]  /*1e980*/  STL.64 [R1+0x27f0], R64 ;  /* 0x0027f04001007387 */ /* 0x000fe80000100a00 */
        /* <DEDUP_REMOVED lines=32> */
[----:B--2---:R-:W-:-:S03]  /*1eb90*/  IMAD.WIDE R62, R248, 0x4, R14 ;  /* 0x00000004f83e7825 */ /* 0x004fc600078e020e */
[----:B------:R-:W2:Y:S01]  /*1eba0*/  LDL.LU.64 R14, [R1+0x9c8] ;  /* 0x0009c800010e7983 */ /* 0x000ea20000300a00 */
[----:B------:R-:W-:-:S03]  /*1ebb0*/  IMAD.WIDE R60, R248, 0x4, R12 ;  /* 0x00000004f83c7825 */ /* 0x000fc600078e020c */
[----:B------:R-:W2:Y:S04]  /*1ebc0*/  LDL.LU.64 R12, [R1+0x9c0] ;  /* 0x0009c000010c7983 */ /* 0x000ea80000300a00 */
[----:B------:R-:W-:Y:S04]  /*1ebd0*/  STL.64 [R1+0x27f8], R62 ;  /* 0x0027f83e01007387 */ /* 0x000fe80000100a00 */
[----:B------:R-:W-:Y:S01]  /*1ebe0*/  STL.64 [R1+0x2800], R60 ;  /* 0x0028003c01007387 */ /* 0x000fe20000100a00 */
[----:B------:R-:W-:-:S04]  /*1ebf0*/  IMAD.WIDE R58, R248, 0x4, R20 ;  /* 0x00000004f83a7825 */ /* 0x000fc800078e0214 */
[C---:B---3--:R-:W-:Y:S02]  /*1ec00*/  IMAD.WIDE R56, R248.reuse, 0x4, R10 ;  /* 0x00000004f8387825 */ /* 0x048fe400078e020a */
[----:B------:R-:W3:Y:S04]  /*1ec10*/  LDL.LU.64 R10, [R1+0x988] ;  /* 0x00098800010a7983 */ /* 0x000ee80000300a00 */
[----:B------:R-:W-:Y:S04]  /*1ec20*/  STL.64 [R1+0x2808], R58 ;  /* 0x0028083a01007387 */ /* 0x000fe80000100a00 */
[----:B------:R-:W-:Y:S01]  /*1ec30*/  STL.64 [R1+0x2810], R56 ;  /* 0x0028103801007387 */ /* 0x000fe20000100a00 */
[----:B----4-:R-:W-:-:S03]  /*1ec40*/  IMAD.WIDE R54, R248, 0x4, R16 ;  /* 0x00000004f8367825 */ /* 0x010fc600078e0210 */
[----:B------:R-:W4:Y:S01]  /*1ec50*/  LDL.LU.64 R16, [R1+0xd38] ;  /* 0x000d380001107983 */ /* 0x000f220000300a00 */
[----:B------:R-:W-:-:S03]  /*1ec60*/  IMAD.WIDE R52, R248, 0x4, R6 ;  /* 0x00000004f8347825 */ /* 0x000fc600078e0206 */
[----:B------:R-:W2:Y:S01]  /*1ec70*/  LDL.LU.64 R6, [R1+0xd30] ;  /* 0x000d300001067983 */ /* 0x000ea20000300a00 */
[----:B-1----:R-:W-:-:S04]  /*1ec80*/  IADD3 R0, R249, -0xae, RZ ;  /* 0xffffff52f9007810 */ /* 0x002fc80007ffe0ff */
[----:B------:R-:W-:Y:S02]  /*1ec90*/  ISETP.GE.U32.AND P2, PT, R0, 0x7fffff13, PT ;  /* 0x7fffff130000780c */ /* 0x000fe40003f46070 */
[----:B------:R-:W-:-:S05]  /*1eca0*/  IADD3 R0, R8, 0x100000, RZ ;  /* 0x0010000008007810 */ /* 0x000fca0007ffe0ff */
[----:B------:R1:W-:Y:S04]  /*1ecb0*/  LDGSTS.E [R0+-0x56a00], [R128.64], !P3 ;  /* 0xa960000080007fae */ /* 0x0003e8000d921844 */
[----:B------:R1:W-:Y:S02]  /*1ecc0*/  LDGSTS.E [R2+-0x55c00], [R126.64], !P0 ;  /* 0xaa4000007e027fae */ /* 0x0003e4000c121844 */
        /* <DEDUP_REMOVED lines=23> */
[----:B------:R1:W-:Y:S01]  /*1ee40*/  LDGSTS.E [R0+-0x51a00], [R108.64], !P2 ;  /* 0xae6000006c007fae */ /* 0x0003e2000d121844 */
[----:B------:R-:W-:-:S03]  /*1ee50*/  IMAD.SHL.U32 R9, R9, 0x4, RZ ;  /* 0x0000000409097824 */ /* 0x000fc600078e00ff */
[----:B------:R1:W-:Y:S02]  /*1ee60*/  LDGSTS.E [R2+-0x50c00], [R106.64], !P3 ;  /* 0xaf4000006a027fae */ /* 0x0003e4000d921844 */
[----:B-1----:R-:W-:-:S04]  /*1ee70*/  IADD3 R0, R249, -0x87, RZ ;  /* 0xffffff79f9007810 */ /* 0x002fc80007ffe0ff */
[----:B------:R-:W-:Y:S02]  /*1ee80*/  ISETP.GE.U32.AND P2, PT, R0, 0x7fffff3a, PT ;  /* 0x7fffff3a0000780c */ /* 0x000fe40003f46070 */
[----:B------:R-:W-:Y:S02]  /*1ee90*/  IADD3 R0, R8, 0x100000, RZ ;  /* 0x0010000008007810 */ /* 0x000fe40007ffe0ff */
[----:B------:R-:W-:-:S03]  /*1eea0*/  LOP3.LUT R9, R9, 0x40, RZ, 0x3c, !PT ;  /* 0x0000004009097812 */ /* 0x000fc600078e3cff */
[----:B------:R1:W-:Y:S01]  /*1eeb0*/  LDGSTS.E [R0+-0x50a00], [R104.64], !P3 ;  /* 0xaf60000068007fae */ /* 0x0003e2000d921844 */
[----:B------:R-:W-:-:S05]  /*1eec0*/  IADD3 R2, R9, 0x100000, RZ ;  /* 0x0010000009027810 */ /* 0x000fca0007ffe0ff */
        /* <DEDUP_REMOVED lines=65> */
[----:B--2---:R-:W-:-:S03]  /*1f2e0*/  IMAD.WIDE R50, R248, 0x4, R14 ;  /* 0x00000004f8327825 */ /* 0x004fc600078e020e */
[----:B------:R2:W-:Y:S01]  /*1f2f0*/  LDGSTS.E [R2+-0x52800], [R54.64], !P2 ;  /* 0xad80000036027fae */ /* 0x0005e2000d121844 */
[----:B-1----:R-:W-:-:S04]  /*1f300*/  IADD3 R0, R249, -0xbf, RZ ;  /* 0xffffff41f9007810 */ /* 0x002fc80007ffe0ff */
[----:B------:R-:W-:Y:S02]  /*1f310*/  ISETP.GE.U32.AND P0, PT, R0, 0x7fffff02, PT ;  /* 0x7fffff020000780c */ /* 0x000fe40003f06070 */
[----:B------:R-:W-:Y:S01]  /*1f320*/  IADD3 R0, R9, 0x100000, RZ ;  /* 0x0010000009007810 */ /* 0x000fe20007ffe0ff */
[----:B------:R-:W-:Y:S01]  /*1f330*/  STL.64 [R1+0x2818], R54 ;  /* 0x0028183601007387 */ /* 0x000fe20000100a00 */
[----:B------:R-:W-:-:S03]  /*1f340*/  IMAD.WIDE R48, R248, 0x4, R12 ;  /* 0x00000004f8307825 */ /* 0x000fc600078e020c */
[----:B------:R1:W-:Y:S04]  /*1f350*/  LDGSTS.E [R0+-0x52600], [R52.64], !P2 ;  /* 0xada0000034007fae */ /* 0x0003e8000d121844 */
[----:B------:R-:W-:Y:S04]  /*1f360*/  STL.64 [R1+0x2820], R52 ;  /* 0x0028203401007387 */ /* 0x000fe80000100a00 */
[----:B------:R-:W2:Y:S01]  /*1f370*/  LDL.LU.64 R14, [R1+0xcf8] ;  /* 0x000cf800010e7983 */ /* 0x000ea20000300a00 */
[----:B-1----:R-:W-:-:S03]  /*1f380*/  IADD3 R0, R249, -0x84, RZ ;  /* 0xffffff7cf9007810 */ /* 0x002fc60007ffe0ff */
[----:B------:R-:W2:Y:S01]  /*1f390*/  LDL.LU.64 R12, [R1+0xcf0] ;  /* 0x000cf000010c7983 */ /* 0x000ea20000300a00 */
[----:B------:R-:W-:-:S03]  /*1f3a0*/  ISETP.GE.U32.AND P2, PT, R0, 0x7fffff3d, PT ;  /* 0x7fffff3d0000780c */ /* 0x000fc60003f46070 */
[----:B------:R1:W-:Y:S01]  /*1f3b0*/  LDGSTS.E [R2+-0x51800], [R50.64], !P3 ;  /* 0xae80000032027fae */ /* 0x0003e2000d921844 */
[----:B------:R-:W-:-:S05]  /*1f3c0*/  IADD3 R0, R9, 0x100000, RZ ;  /* 0x0010000009007810 */ /* 0x000fca0007ffe0ff */
[----:B------:R1:W-:Y:S01]  /*1f3d0*/  LDGSTS.E [R0+-0x51600], [R48.64], !P3 ;  /* 0xaea0000030007fae */ /* 0x0003e2000d921844 */
[----:B---3--:R-:W-:-:S03]  /*1f3e0*/  IMAD.WIDE R46, R248, 0x4, R10 ;  /* 0x00000004f82e7825 */ /* 0x008fc600078e020a */
[----:B------:R-:W-:Y:S04]  /*1f3f0*/  STL.64 [R1+0x2828], R50 ;  /* 0x0028283201007387 */ /* 0x000fe80000100a00 */
[----:B------:R-:W-:Y:S01]  /*1f400*/  STL.64 [R1+0x2830], R48 ;  /* 0x0028303001007387 */ /* 0x000fe20000100a00 */
[----:B-1----:R-:W-:-:S03]  /*1f410*/  IADD3 R0, R249, -0x88, RZ ;  /* 0xffffff78f9007810 */ /* 0x002fc60007ffe0ff */
[----:B------:R-:W3:Y:S01]  /*1f420*/  LDL.LU.64 R10, [R1+0xcb8] ;  /* 0x000cb800010a7983 */ /* 0x000ee20000300a00 */
[----:B------:R-:W-:Y:S01]  /*1f430*/  ISETP.GE.U32.AND P3, PT, R0, 0x7fffff39, PT ;  /* 0x7fffff390000780c */ /* 0x000fe20003f66070 */
[C---:B------:R-:W-:Y:S01]  /*1f440*/  IMAD.WIDE R44, R248.reuse, 0x4, R4 ;  /* 0x00000004f82c7825 */ /* 0x040fe200078e0204 */
[----:B------:R-:W-:Y:S01]  /*1f450*/  IADD3 R0, R9, 0x100000, RZ ;  /* 0x0010000009007810 */ /* 0x000fe20007ffe0ff */
[----:B------:R1:W-:Y:S04]  /*1f460*/  LDGSTS.E [R2+-0x50800], [R46.64], !P0 ;  /* 0xaf8000002e027fae */ /* 0x0003e8000c121844 */
[----:B------:R-:W3:Y:S01]  /*1f470*/  LDL.LU.64 R8, [R1+0xcb0] ;  /* 0x000cb00001087983 */ /* 0x000ee20000300a00 */
[----:B----4-:R-:W-:-:S03]  /*1f480*/  IMAD.WIDE R42, R248, 0x4, R16 ;  /* 0x00000004f82a7825 */ /* 0x010fc600078e0210 */
[----:B------:R-:W-:Y:S01]  /*1f490*/  STL.64 [R1+0x2838], R46 ;  /* 0x0028382e01007387 */ /* 0x000fe20000100a00 */
[----:B------:R-:W-:-:S03]  /*1f4a0*/  IMAD.WIDE R40, R248, 0x4, R6 ;  /* 0x00000004f8287825 */ /* 0x000fc600078e0206 */
[----:B------:R-:W-:Y:S04]  /*1f4b0*/  STL.64 [R1+0x2840], R44 ;  /* 0x0028402c01007387 */ /* 0x000fe80000100a00 */
[----:B------:R-:W4:Y:S04]  /*1f4c0*/  LDL.LU.64 R16, [R1+0xc78] ;  /* 0x000c780001107983 */ /* 0x000f280000300a00 */
[----:B------:R-:W4:Y:S04]  /*1f4d0*/  LDL.LU.64 R6, [R1+0xc70] ;  /* 0x000c700001067983 */ /* 0x000f280000300a00 */
[----:B------:R-:W-:Y:S04]  /*1f4e0*/  STL.64 [R1+0x2848], R42 ;  /* 0x0028482a01007387 */ /* 0x000fe80000100a00 */
[----:B------:R-:W-:Y:S01]  /*1f4f0*/  STL.64 [R1+0x2850], R40 ;  /* 0x0028502801007387 */ /* 0x000fe20000100a00 */
[----:B------:R-:W-:-:S03]  /*1f500*/  LOP3.LUT R219, R19, 0x60, RZ, 0x3c, !PT ;  /* 0x0000006013db7812 */ /* 0x000fc600078e3cff */
[----:B------:R1:W-:Y:S01]  /*1f510*/  LDGSTS.E [R0+-0x50600], [R44.64], !P0 ;  /* 0xafa000002c007fae */ /* 0x0003e2000c121844 */
[----:B--2---:R-:W-:-:S03]  /*1f520*/  IMAD.WIDE R38, R248, 0x4, R14 ;  /* 0x00000004f8267825 */ /* 0x004fc600078e020e */
[----:B------:R-:W2:Y:S01]  /*1f530*/  LDL.LU.64 R14, [R1+0xc38] ;  /* 0x000c3800010e7983 */ /* 0x000ea20000300a00 */
[----:B------:R-:W-:-:S03]  /*1f540*/  IMAD.WIDE R36, R248, 0x4, R12 ;  /* 0x00000004f8247825 */ /* 0x000fc600078e020c */
[----:B------:R-:W2:Y:S04]  /*1f550*/  LDL.LU.64 R12, [R1+0xc30] ;  /* 0x000c3000010c7983 */ /* 0x000ea80000300a00 */
[----:B------:R-:W-:Y:S04]  /*1f560*/  STL.64 [R1+0x2858], R38 ;  /* 0x0028582601007387 */ /* 0x000fe80000100a00 */
[----:B------:R-:W-:Y:S01]  /*1f570*/  STL.64 [R1+0x2860], R36 ;  /* 0x0028602401007387 */ /* 0x000fe20000100a00 */
[----:B---3--:R-:W-:-:S03]  /*1f580*/  IMAD.WIDE R34, R248, 0x4, R10 ;  /* 0x00000004f8227825 */ /* 0x008fc600078e020a */
[----:B------:R-:W3:Y:S01]  /*1f590*/  LDL.LU.64 R10, [R1+0xbf8] ;  /* 0x000bf800010a7983 */ /* 0x000ee20000300a00 */
[----:B------:R-:W-:-:S03]  /*1f5a0*/  IMAD.WIDE R32, R248, 0x4, R8 ;  /* 0x00000004f8207825 */ /* 0x000fc600078e0208 */
        /* <DEDUP_REMOVED lines=21> */
[----:B----4-:R-:W-:-:S04]  /*1f700*/  IMAD.WIDE R18, R248, 0x4, R16 ;  /* 0x00000004f8127825 */ /* 0x010fc800078e0210 */
[----:B------:R-:W-:Y:S02]  /*1f710*/  IMAD.WIDE R16, R248, 0x4, R6 ;  /* 0x00000004f8107825 */ /* 0x000fe400078e0206 */
[----:B------:R-:W4:Y:S04]  /*1f720*/  LDL.LU.64 R6, [R1+0xaf8] ;  /* 0x000af80001067983 */ /* 0x000f280000300a00 */
[----:B------:R-:W4:Y:S04]  /*1f730*/  LDL.LU.64 R212, [R1+0xaf0] ;  /* 0x000af00001d47983 */ /* 0x000f280000300a00 */
[----:B------:R-:W-:Y:S04]  /*1f740*/  STL.64 [R1+0x28a8], R18 ;  /* 0x0028a81201007387 */ /* 0x000fe80000100a00 */
[----:B------:R-:W-:Y:S04]  /*1f750*/  STL.64 [R1+0x28b0], R16 ;  /* 0x0028b01001007387 */ /* 0x000fe80000100a00 */
[----:B------:R-:W4:Y:S04]  /*1f760*/  LDL.LU.64 R206, [R1+0xab8] ;  /* 0x000ab80001ce7983 */ /* 0x000f280000300a00 */
[----:B------:R-:W4:Y:S01]  /*1f770*/  LDL.LU.64 R222, [R1+0xab0] ;  /* 0x000ab00001de7983 */ /* 0x000f220000300a00 */
[----:B-1----:R-:W-:-:S02]  /*1f780*/  IADD3 R0, R249, -0x8c, RZ ;  /* 0xffffff74f9007810 */ /* 0x002fc40007ffe0ff */
[C---:B------:R-:W-:Y:S02]  /*1f790*/  IADD3 R2, R219.reuse, 0x100000, RZ ;  /* 0x00100000db027810 */ /* 0x040fe40007ffe0ff */
[----:B------:R-:W-:Y:S02]  /*1f7a0*/  ISETP.GE.U32.AND P0, PT, R0, 0x7fffff35, PT ;  /* 0x7fffff350000780c */ /* 0x000fe40003f06070 */
[----:B------:R-:W-:Y:S01]  /*1f7b0*/  IADD3 R0, R219, 0x100000, RZ ;  /* 0x00100000db007810 */ /* 0x000fe20007ffe0ff */
[----:B------:R1:W-:Y:S04]  /*1f7c0*/  LDGSTS.E [R2+-0x5f400], [R42.64], !P2 ;  /* 0xa0c000002a027fae */ /* 0x0003e8000d121844 */
        /* <DEDUP_REMOVED lines=30> */
[----:B------:R1:W-:Y:S02]  /*1f9b0*/  LDGSTS.E [R0+-0x59200], [R16.64], !P2 ;  /* 0xa6e0000010007fae */ /* 0x0003e4000d121844 */
[----:B-1----:R-:W-:-:S04]  /*1f9c0*/  IADD3 R0, R249, -0xa8, RZ ;  /* 0xffffff58f9007810 */ /* 0x002fc80007ffe0ff */
[----:B------:R-:W-:Y:S02]  /*1f9d0*/  ISETP.GE.U32.AND P2, PT, R0, 0x7fffff19, PT ;  /* 0x7fffff190000780c */ /* 0x000fe40003f46070 */
[----:B------:R-:W-:Y:S01]  /*1f9e0*/  IADD3 R0, R219, 0x100000, RZ ;  /* 0x00100000db007810 */ /* 0x000fe20007ffe0ff */
[----:B--2---:R-:W-:-:S04]  /*1f9f0*/  IMAD.WIDE R14, R248, 0x4, R14 ;  /* 0x00000004f80e7825 */ /* 0x004fc800078e020e */
[C---:B------:R-:W-:Y:S01]  /*1fa00*/  IMAD.WIDE R12, R248.reuse, 0x4, R12 ;  /* 0x00000004f80c7825 */ /* 0x040fe200078e020c */
[----:B------:R-:W-:Y:S04]  /*1fa10*/  STL.64 [R1+0x28b8], R14 ;  /* 0x0028b80e01007387 */ /* 0x000fe80000100a00 */
[----:B------:R-:W-:Y:S04]  /*1fa20*/  STL.64 [R1+0x28c0], R12 ;  /* 0x0028c00c01007387 */ /* 0x000fe80000100a00 */
[----:B------:R-:W2:Y:S04]  /*1fa30*/  LDL.LU.64 R220, [R1+0xa78] ;  /* 0x000a780001dc7983 */ /* 0x000ea80000300a00 */
[----:B------:R-:W2:Y:S04]  /*1fa40*/  LDL.LU.64 R208, [R1+0xa70] ;  /* 0x000a700001d07983 */ /* 0x000ea80000300a00 */
[----:B------:R1:W-:Y:S04]  /*1fa50*/  LDGSTS.E [R2+-0x58400], [R14.64], !P3 ;  /* 0xa7c000000e027fae */ /* 0x0003e8000d921844 */
[----:B------:R1:W-:Y:S01]  /*1fa60*/  LDGSTS.E [R0+-0x58200], [R12.64], !P3 ;  /* 0xa7e000000c007fae */ /* 0x0003e2000d921844 */
[----:B---3--:R-:W-:-:S05]  /*1fa70*/  IMAD.WIDE R10, R248, 0x4, R10 ;  /* 0x00000004f80a7825 */ /* 0x008fca00078e020a */
[----:B------:R-:W-:Y:S04]  /*1fa80*/  STL.64 [R1+0x28c8], R10 ;  /* 0x0028c80a01007387 */ /* 0x000fe80000100a00 */
[----:B------:R3:W-:Y:S01]  /*1fa90*/  LDGSTS.E [R2+-0x57400], [R10.64], !P0 ;  /* 0xa8c000000a027fae */ /* 0x0007e2000c121844 */
[----:B------:R-:W-:-:S05]  /*1faa0*/  IMAD.WIDE R8, R248, 0x4, R8 ;  /* 0x00000004f8087825 */ /* 0x000fca00078e0208 */
[----:B------:R-:W-:Y:S04]  /*1fab0*/  STL.64 [R1+0x28d0], R8 ;  /* 0x0028d00801007387 */ /* 0x000fe80000100a00 */
[----:B------:R-:W3:Y:S04]  /*1fac0*/  LDL.LU.64 R214, [R1+0xa38] ;  /* 0x000a380001d67983 */ /* 0x000ee80000300a00 */
[----:B------:R-:W3:Y:S01]  /*1fad0*/  LDL.LU.64 R216, [R1+0xa30] ;  /* 0x000a300001d87983 */ /* 0x000ee20000300a00 */
[----:B----4-:R-:W-:-:S04]  /*1fae0*/  IMAD.WIDE R6, R248, 0x4, R6 ;  /* 0x00000004f8067825 */ /* 0x010fc800078e0206 */
[----:B------:R-:W-:Y:S01]  /*1faf0*/  IMAD.WIDE R4, R248, 0x4, R212 ;  /* 0x00000004f8047825 */ /* 0x000fe200078e02d4 */
[----:B-1----:R-:W-:-:S04]  /*1fb00*/  IADD3 R0, R249, -0xac, RZ ;  /* 0xffffff54f9007810 */ /* 0x002fc80007ffe0ff */
[----:B------:R-:W-:Y:S01]  /*1fb10*/  STL.64 [R1+0x1a8], R4 ;  /* 0x0001a80401007387 */ /* 0x000fe20000100a00 */
[----:B------:R-:W-:-:S03]  /*1fb20*/  ISETP.GE.U32.AND P3, PT, R0, 0x7fffff15, PT ;  /* 0x7fffff150000780c */ /* 0x000fc60003f66070 */
[----:B------:R1:W-:Y:S01]  /*1fb30*/  STL.64 [R1+0x28d8], R6 ;  /* 0x0028d80601007387 */ /* 0x0003e20000100a00 */
[----:B------:R-:W-:-:S03]  /*1fb40*/  IADD3 R0, R219, 0x100000, RZ ;  /* 0x00100000db007810 */ /* 0x000fc60007ffe0ff */
[----:B------:R-:W4:Y:S04]  /*1fb50*/  LDL.LU.64 R210, [R1+0x9f8] ;  /* 0x0009f80001d27983 */ /* 0x000f280000300a00 */
[----:B------:R-:W4:Y:S04]  /*1fb60*/  LDL.LU.64 R212, [R1+0x9f0] ;  /* 0x0009f00001d47983 */ /* 0x000f280000300a00 */
[----:B------:R1:W-:Y:S04]  /*1fb70*/  LDGSTS.E [R0+-0x57200], [R8.64], !P0 ;  /* 0xa8e0000008007fae */ /* 0x0003e8000c121844 */
[----:B------:R1:W-:Y:S02]  /*1fb80*/  LDGSTS.E [R2+-0x56400], [R6.64], !P2 ;  /* 0xa9c0000006027fae */ /* 0x0003e4000d121844 */
[----:B-1----:R-:W-:-:S02]  /*1fb90*/  IMAD.WIDE R6, R248, 0x4, R222 ;  /* 0x00000004f8067825 */ /* 0x002fc400078e02de */
[----:B------:R-:W4:Y:S01]  /*1fba0*/  LDL.LU.64 R222, [R1+0x9b8] ;  /* 0x0009b80001de7983 */ /* 0x000f220000300a00 */
[----:B------:R-:W-:-:S04]  /*1fbb0*/  IADD3 R0, R249, -0xb0, RZ ;  /* 0xffffff50f9007810 */ /* 0x000fc80007ffe0ff */
[----:B------:R-:W-:Y:S02]  /*1fbc0*/  ISETP.GE.U32.AND P0, PT, R0, 0x7fffff11, PT ;  /* 0x7fffff110000780c */ /* 0x000fe40003f06070 */
[----:B------:R-:W-:-:S05]  /*1fbd0*/  IADD3 R0, R219, 0x100000, RZ ;  /* 0x00100000db007810 */ /* 0x000fca0007ffe0ff */
[----:B------:R1:W-:Y:S02]  /*1fbe0*/  LDGSTS.E [R0+-0x56200], [R4.64], !P2 ;  /* 0xa9e0000004007fae */ /* 0x0003e4000d121844 */
[----:B-1----:R-:W-:Y:S01]  /*1fbf0*/  IADD3 R0, R249, -0xb4, RZ ;  /* 0xffffff4cf9007810 */ /* 0x002fe20007ffe0ff */
[----:B------:R-:W-:-:S03]  /*1fc00*/  IMAD.WIDE R4, R248, 0x4, R206 ;  /* 0x00000004f8047825 */ /* 0x000fc600078e02ce */
[----:B------:R-:W-:Y:S02]  /*1fc10*/  ISETP.GE.U32.AND P2, PT, R0, 0x7fffff0d, PT ;  /* 0x7fffff0d0000780c */ /* 0x000fe40003f46070 */
[----:B------:R-:W-:Y:S01]  /*1fc20*/  IADD3 R0, R219, 0x100000, RZ ;  /* 0x00100000db007810 */ /* 0x000fe20007ffe0ff */
[----:B------:R1:W-:Y:S04]  /*1fc30*/  LDGSTS.E [R2+-0x55400], [R4.64], !P3 ;  /* 0xaac0000004027fae */ /* 0x0003e8000d921844 */
[----:B------:R2:W-:Y:S04]  /*1fc40*/  STL.64 [R1+0x240], R6 ;  /* 0x0002400601007387 */ /* 0x0005e80000100a00 */
[----:B------:R1:W-:Y:S04]  /*1fc50*/  LDGSTS.E [R0+-0x55200], [R6.64], !P3 ;  /* 0xaae0000006007fae */ /* 0x0003e8000d921844 */
[----:B------:R2:W-:Y:S01]  /*1fc60*/  STL.64 [R1+0x28e0], R4 ;  /* 0x0028e00401007387 */ /* 0x0005e20000100a00 */
[----:B-1----:R-:W-:-:S04]  /*1fc70*/  IADD3 R0, R249, -0xb8, RZ ;  /* 0xffffff48f9007810 */ /* 0x002fc80007ffe0ff */
[----:B------:R-:W-:Y:S02]  /*1fc80*/  ISETP.GE.U32.AND P3, PT, R0, 0x7fffff09, PT ;  /* 0x7fffff090000780c */ /* 0x000fe40003f66070 */
[----:B------:R-:W-:Y:S01]  /*1fc90*/  IADD3 R0, R219, 0x100000, RZ ;  /* 0x00100000db007810 */ /* 0x000fe20007ffe0ff */
[C---:B--2---:R-:W-:Y:S02]  /*1fca0*/  IMAD.WIDE R6, R248.reuse, 0x4, R220 ;  /* 0x00000004f8067825 */ /* 0x044fe400078e02dc */
[----:B------:R-:W2:Y:S02]  /*1fcb0*/  LDL.LU.64 R220, [R1+0x9b0] ;  /* 0x0009b00001dc7983 */ /* 0x000ea40000300a00 */
[C---:B------:R-:W-:Y:S02]  /*1fcc0*/  IMAD.WIDE R4, R248.reuse, 0x4, R208 ;  /* 0x00000004f8047825 */ /* 0x040fe400078e02d0 */
[----:B------:R3:W-:Y:S04]  /*1fcd0*/  STL.64 [R1+0x238], R6 ;  /* 0x0002380601007387 */ /* 0x0007e80000100a00 */
[----:B------:R3:W-:Y:S04]  /*1fce0*/  LDGSTS.E [R2+-0x54400], [R6.64], !P0 ;  /* 0xabc0000006027fae */ /* 0x0007e8000c121844 */
[----:B------:R1:W-:Y:S04]  /*1fcf0*/  STL.64 [R1+0x278], R4 ;  /* 0x0002780401007387 */ /* 0x0003e80000100a00 */
[----:B------:R1:W-:Y:S01]  /*1fd00*/  LDGSTS.E [R0+-0x54200], [R4.64], !P0 ;  /* 0xabe0000004007fae */ /* 0x0003e2000c121844 */
[----:B---3--:R-:W-:-:S04]  /*1fd10*/  IMAD.WIDE R6, R248, 0x4, R214 ;  /* 0x00000004f8067825 */ /* 0x008fc800078e02d6 */
[----:B-1----:R-:W-:Y:S01]  /*1fd20*/  IMAD.WIDE R4, R248, 0x4, R216 ;  /* 0x00000004f8047825 */ /* 0x002fe200078e02d8 */
[----:B------:R4:W-:Y:S04]  /*1fd30*/  STL.64 [R1+0x270], R6 ;  /* 0x0002700601007387 */ /* 0x0009e80000100a00 */
[----:B------:R1:W-:Y:S04]  /*1fd40*/  STL.64 [R1+0x2a0], R4 ;  /* 0x0002a00401007387 */ /* 0x0003e80000100a00 */
[----:B------:R-:W3:Y:S04]  /*1fd50*/  LDL.LU.64 R214, [R1+0x980] ;  /* 0x0009800001d67983 */ /* 0x000ee80000300a00 */
[----:B------:R-:W3:Y:S01]  /*1fd60*/  LDL.LU.64 R216, [R1+0x978] ;  /* 0x0009780001d87983 */ /* 0x000ee20000300a00 */
[----:B------:R-:W-:-:S03]  /*1fd70*/  IADD3 R0, R249, -0xbc, RZ ;  /* 0xffffff44f9007810 */ /* 0x000fc60007ffe0ff */
[----:B------:R4:W-:Y:S01]  /*1fd80*/  LDGSTS.E [R2+-0x53400], [R6.64], !P2 ;  /* 0xacc0000006027fae */ /* 0x0009e2000d121844 */
[----:B------:R-:W-:Y:S02]  /*1fd90*/  ISETP.GE.U32.AND P0, PT, R0, 0x7fffff05, PT ;  /* 0x7fffff050000780c */ /* 0x000fe40003f06070 */
[----:B------:R-:W-:-:S05]  /*1fda0*/  IADD3 R0, R219, 0x100000, RZ ;  /* 0x00100000db007810 */ /* 0x000fca0007ffe0ff */
[----:B------:R1:W-:Y:S01]  /*1fdb0*/  LDGSTS.E [R0+-0x53200], [R4.64], !P2 ;  /* 0xace0000004007fae */ /* 0x0003e2000d121844 */
[----:B----4-:R-:W-:-:S04]  /*1fdc0*/  IMAD.WIDE R6, R248, 0x4, R210 ;  /* 0x00000004f8067825 */ /* 0x010fc800078e02d2 */
[C---:B-1----:R-:W-:Y:S01]  /*1fdd0*/  IMAD.WIDE R4, R248.reuse, 0x4, R212 ;  /* 0x00000004f8047825 */ /* 0x042fe200078e02d4 */
[----:B------:R1:W-:Y:S04]  /*1fde0*/  STL.64 [R1+0x298], R6 ;  /* 0x0002980601007387 */ /* 0x0003e80000100a00 */
[----:B------:R2:W-:Y:S04]  /*1fdf0*/  STL.64 [R1+0x2c8], R4 ;  /* 0x0002c80401007387 */ /* 0x0005e80000100a00 */
[----:B------:R-:W4:Y:S04]  /*1fe00*/  LDL.LU.64 R194, [R1+0x970] ;  /* 0x0009700001c27983 */ /* 0x000f280000300a00 */
[----:B------:R1:W-:Y:S04]  /*1fe10*/  LDGSTS.E [R2+-0x52400], [R6.64], !P3 ;  /* 0xadc0000006027fae */ /* 0x0003e8000d921844 */
[----:B------:R-:W4:Y:S01]  /*1fe20*/  LDL.LU.64 R196, [R1+0x660] ;  /* 0x0006600001c47983 */ /* 0x000f220000300a00 */
[----:B-1----:R-:W-:-:S03]  /*1fe30*/  IMAD.WIDE R6, R248, 0x4, R222 ;  /* 0x00000004f8067825 */ /* 0x002fc600078e02de */
[----:B------:R-:W4:Y:S01]  /*1fe40*/  LDL.LU.64 R222, [R1+0x968] ;  /* 0x0009680001de7983 */ /* 0x000f220000300a00 */
[----:B------:R-:W-:-:S03]  /*1fe50*/  IADD3 R0, R249, -0xc1, RZ ;  /* 0xffffff3ff9007810 */ /* 0x000fc60007ffe0ff */
[----:B------:R3:W-:Y:S01]  /*1fe60*/  STL.64 [R1+0x2c0], R6 ;  /* 0x0002c00601007387 */ /* 0x0007e20000100a00 */
[----:B------:R-:W-:-:S03]  /*1fe70*/  ISETP.GE.U32.AND P2, PT, R0, 0x7fffff00, PT ;  /* 0x7fffff000000780c */ /* 0x000fc60003f46070 */
[----:B------:R-:W4:Y:S01]  /*1fe80*/  LDL.LU.64 R200, [R1+0x960] ;  /* 0x0009600001c87983 */ /* 0x000f220000300a00 */
[----:B------:R-:W-:-:S03]  /*1fe90*/  IADD3 R0, R219, 0x100000, RZ ;  /* 0x00100000db007810 */ /* 0x000fc60007ffe0ff */
[----:B------:R-:W4:Y:S04]  /*1fea0*/  LDL.LU.64 R202, [R1+0x958] ;  /* 0x0009580001ca7983 */ /* 0x000f280000300a00 */
[----:B------:R-:W4:Y:S04]  /*1feb0*/  LDL.LU.64 R212, [R1+0x950] ;  /* 0x0009500001d47983 */ /* 0x000f280000300a00 */
[----:B------:R1:W-:Y:S04]  /*1fec0*/  LDGSTS.E [R0+-0x52200], [R4.64], !P3 ;  /* 0xade0000004007fae */ /* 0x0003e8000d921844 */
[----:B------:R3:W-:Y:S01]  /*1fed0*/  LDGSTS.E [R2+-0x51400], [R6.64], !P0 ;  /* 0xaec0000006027fae */ /* 0x0007e2000c121844 */
[----:B-1----:R-:W-:-:S04]  /*1fee0*/  IADD3 R0, R249, -0xc2, RZ ;  /* 0xffffff3ef9007810 */ /* 0x002fc80007ffe0ff */
[----:B------:R-:W-:Y:S02]  /*1fef0*/  ISETP.GE.U32.AND P3, PT, R0, 0x7ffffeff, PT ;  /* 0x7ffffeff0000780c */ /* 0x000fe40003f66070 */
[----:B------:R-:W-:Y:S01]  /*1ff00*/  IADD3 R0, R219, 0x100000, RZ ;  /* 0x00100000db007810 */ /* 0x000fe20007ffe0ff */
[----:B--2---:R-:W-:-:S05]  /*1ff10*/  IMAD.WIDE R4, R248, 0x4, R220 ;  /* 0x00000004f8047825 */ /* 0x004fca00078e02dc */
[----:B------:R1:W-:Y:S04]  /*1ff20*/  STL.64 [R1+0x2d8], R4 ;  /* 0x0002d80401007387 */ /* 0x0003e80000100a00 */
[----:B------:R-:W2:Y:S04]  /*1ff30*/  LDL.LU.64 R198, [R1+0x948] ;  /* 0x0009480001c67983 */ /* 0x000ea80000300a00 */
[----:B------:R-:W2:Y:S04]  /*1ff40*/  LDL.LU.64 R206, [R1+0x940] ;  /* 0x0009400001ce7983 */ /* 0x000ea80000300a00 */
[----:B------:R-:W2:Y:S04]  /*1ff50*/  LDL.LU.64 R208, [R1+0x938] ;  /* 0x0009380001d07983 */ /* 0x000ea80000300a00 */
[----:B------:R-:W2:Y:S04]  /*1ff60*/  LDL.LU.64 R220, [R1+0x930] ;  /* 0x0009300001dc7983 */ /* 0x000ea80000300a00 */
[----:B------:R1:W-:Y:S04]  /*1ff70*/  LDGSTS.E [R0+-0x51200], [R4.64], !P0 ;  /* 0xaee0000004007fae */ /* 0x0003e8000c121844 */
[----:B------:R-:W2:Y:S01]  /*1ff80*/  LDL.LU.64 R204, [R1+0x928] ;  /* 0x0009280001cc7983 */ /* 0x000ea20000300a00 */
[----:B---3--:R-:W-:-:S04]  /*1ff90*/  IMAD.WIDE R6, R248, 0x4, R214 ;  /* 0x00000004f8067825 */ /* 0x008fc800078e02d6 */
[----:B-1----:R-:W-:Y:S01]  /*1ffa0*/  IMAD.WIDE R4, R248, 0x4, R216 ;  /* 0x00000004f8047825 */ /* 0x002fe200078e02d8 */
[----:B------:R1:W-:Y:S04]  /*1ffb0*/  STL.64 [R1+0x2d0], R6 ;  /* 0x0002d00601007387 */ /* 0x0003e80000100a00 */
[----:B------:R3:W-:Y:S04]  /*1ffc0*/  STL.64 [R1+0x338], R4 ;  /* 0x0003380401007387 */ /* 0x0007e80000100a00 */
[----:B------:R-:W3:Y:S01]  /*1ffd0*/  LDL.LU.64 R214, [R1+0x920] ;  /* 0x0009200001d67983 */ /* 0x000ee20000300a00 */
[----:B------:R-:W-:-:S03]  /*1ffe0*/  IADD3 R0, R249, -0xc3, RZ ;  /* 0xffffff3df9007810 */ /* 0x000fc60007ffe0ff */
[----:B------:R-:W3:Y:S01]  /*1fff0*/  LDL.LU.64 R216, [R1+0x918] ;  /* 0x0009180001d87983 */ /* 0x000ee20000300a00 */
[----:B------:R-:W-:-:S03]  /*20000*/  ISETP.GE.U32.AND P0, PT, R0, 0x7ffffefe, PT ;  /* 0x7ffffefe0000780c */ /* 0x000fc60003f06070 */
[----:B------:R-:W3:Y:S01]  /*20010*/  LDL.LU.64 R210, [R1+0x910] ;  /* 0x0009100001d27983 */ /* 0x000ee20000300a00 */
[----:B------:R-:W-:-:S03]  /*20020*/  IADD3 R0, R219, 0x100000, RZ ;  /* 0x00100000db007810 */ /* 0x000fc60007ffe0ff */
[----:B------:R-:W3:Y:S04]  /*20030*/  LDL.LU.64 R218, [R1+0x908] ;  /* 0x0009080001da7983 */ /* 0x000ee80000300a00 */
[----:B------:R1:W-:Y:S04]  /*20040*/  LDGSTS.E [R2+-0x50400], [R6.64], !P1 ;  /* 0xafc0000006027fae */ /* 0x0003e8000c921844 */
[----:B------:R1:W-:Y:S01]  /*20050*/  LDGSTS.E [R0+-0x50200], [R4.64], !P1 ;  /* 0xafe0000004007fae */ /* 0x0003e2000c921844 */
[----:B----4-:R-:W-:-:S03]  /*20060*/  IMAD.WIDE R8, R3, 0x4, R194 ;  /* 0x0000000403087825 */ /* 0x010fc600078e02c2 */
[----:B------:R-:W-:Y:S04]  /*20070*/  STL [R1+0x28e8], R249 ;  /* 0x0028e8f901007387 */ /* 0x000fe80000100800 */
[----:B------:R-:W-:Y:S01]  /*20080*/  STL.64 [R1+0x330], R8 ;  /* 0x0003300801007387 */ /* 0x000fe20000100a00 */
[----:B-1----:R-:W-:-:S04]  /*20090*/  IMAD.WIDE R6, R3, 0x4, R196 ;  /* 0x0000000403067825 */ /* 0x002fc800078e02c4 */
[----:B------:R-:W-:-:S04]  /*200a0*/  IMAD.WIDE R96, R3, 0x4, R200 ;  /* 0x0000000403607825 */ /* 0x000fc800078e02c8 */
[----:B--2---:R-:W-:-:S04]  /*200b0*/  IMAD.WIDE R98, R3, 0x4, R206 ;  /* 0x0000000403627825 */ /* 0x004fc800078e02ce */
[----:B---3--:R-:W-:Y:S01]  /*200c0*/  IMAD.WIDE R100, R3, 0x4, R214 ;  /* 0x0000000403647825 */ /* 0x008fe200078e02d6 */
[----:B------:R-:W-:Y:S01]  /*200d0*/  IADD3 R0, R249, -0xc4, RZ ;  /* 0xffffff3cf9007810 */ /* 0x000fe20007ffe0ff */
[----:B------:R-:W0:Y:S02]  /*200e0*/  LDGDEPBAR ;  /* 0x00000000000079af */ /* 0x000e240000000000 */
[C---:B------:R-:W-:Y:S02]  /*200f0*/  IMAD.WIDE R4, R3.reuse, 0x4, R222 ;  /* 0x0000000403047825 */ /* 0x040fe400078e02de */
[----:B------:R-:W2:Y:S04]  /*20100*/  LDL.LU.64 R222, [R1+0x900] ;  /* 0x0009000001de7983 */ /* 0x000ea80000300a00 */
[----:B------:R1:W-:Y:S04]  /*20110*/  STL.64 [R1+0x660], R6 ;  /* 0x0006600601007387 */ /* 0x0003e80000100a00 */
[----:B------:R3:W-:Y:S04]  /*20120*/  STL.64 [R1+0x968], R4 ;  /* 0x0009680401007387 */ /* 0x0007e80000100a00 */
[----:B------:R-:W4:Y:S01]  /*20130*/  LDL.LU.64 R200, [R1+0x8f8] ;  /* 0x0008f80001c87983 */ /* 0x000f220000300a00 */
[----:B-1----:R-:W-:-:S04]  /*20140*/  IMAD.WIDE R6, R3, 0x4, R202 ;  /* 0x0000000403067825 */ /* 0x002fc800078e02ca */
[C---:B---3--:R-:W-:Y:S01]  /*20150*/  IMAD.WIDE R4, R3.reuse, 0x4, R212 ;  /* 0x0000000403047825 */ /* 0x048fe200078e02d4 */
[----:B------:R1:W-:Y:S04]  /*20160*/  STL.64 [R1+0x328], R6 ;  /* 0x0003280601007387 */ /* 0x0003e80000100a00 */
[----:B------:R-:W3:Y:S04]  /*20170*/  LDL.LU.64 R202, [R1+0x8f0] ;  /* 0x0008f00001ca7983 */ /* 0x000ee80000300a00 */
[----:B------:R1:W-:Y:S04]  /*20180*/  STL.64 [R1+0x950], R4 ;  /* 0x0009500401007387 */ /* 0x0003e80000100a00 */
[----:B------:R-:W3:Y:S01]  /*20190*/  LDL.LU.64 R212, [R1+0x8e8] ;  /* 0x0008e80001d47983 */ /* 0x000ee20000300a00 */
[----:B-1----:R-:W-:-:S03]  /*201a0*/  IMAD.WIDE R6, R3, 0x4, R208 ;  /* 0x0000000403067825 */ /* 0x002fc600078e02d0 */
[----:B------:R-:W-:Y:S01]  /*201b0*/  STL.64 [R1+0x960], R96 ;  /* 0x0009606001007387 */ /* 0x000fe20000100a00 */
[----:B------:R-:W-:-:S03]  /*201c0*/  IMAD.WIDE R4, R3, 0x4, R198 ;  /* 0x0000000403047825 */ /* 0x000fc600078e02c6 */
[----:B------:R-:W-:Y:S04]  /*201d0*/  STL.64 [R1+0x28f0], R96 ;  /* 0x0028f06001007387 */ /* 0x000fe80000100a00 */
[----:B------:R1:W-:Y:S04]  /*201e0*/  STL.64 [R1+0x948], R4 ;  /* 0x0009480401007387 */ /* 0x0003e80000100a00 */
[----:B------:R-:W3:Y:S04]  /*201f0*/  LDL.LU.64 R208, [R1+0x8e0] ;  /* 0x0008e00001d07983 */ /* 0x000ee80000300a00 */
[----:B------:R-:W-:Y:S01]  /*20200*/  STL.64 [R1+0x320], R6 ;  /* 0x0003200601007387 */ /* 0x000fe20000100a00 */
[----:B-1----:R-:W-:-:S03]  /*20210*/  IMAD.WIDE R4, R3, 0x4, R220 ;  /* 0x0000000403047825 */ /* 0x002fc600078e02dc */
[----:B------:R-:W3:Y:S04]  /*20220*/  LDL.LU.64 R194, [R1+0x8d8] ;  /* 0x0008d80001c27983 */ /* 0x000ee80000300a00 */
[----:B------:R-:W3:Y:S04]  /*20230*/  LDL.LU.64 R206, [R1+0x8d0] ;  /* 0x0008d00001ce7983 */ /* 0x000ee80000300a00 */
[----:B------:R1:W-:Y:S04]  /*20240*/  STL.64 [R1+0x930], R4 ;  /* 0x0009300401007387 */ /* 0x0003e80000100a00 */
[----:B------:R-:W3:Y:S04]  /*20250*/  LDL.LU.64 R220, [R1+0x8c8] ;  /* 0x0008c80001dc7983 */ /* 0x000ee80000300a00 */
[----:B------:R-:W-:Y:S01]  /*20260*/  STL.64 [R1+0x940], R98 ;  /* 0x0009406201007387 */ /* 0x000fe20000100a00 */
[----:B-1----:R-:W-:-:S03]  /*20270*/  IMAD.WIDE R4, R3, 0x4, R204 ;  /* 0x0000000403047825 */ /* 0x002fc600078e02cc */
[----:B------:R-:W-:Y:S04]  /*20280*/  STL.64 [R1+0x28f8], R98 ;  /* 0x0028f86201007387 */ /* 0x000fe80000100a00 */
[----:B------:R1:W-:Y:S04]  /*20290*/  STL.64 [R1+0x928], R4 ;  /* 0x0009280401007387 */ /* 0x0003e80000100a00 */
[----:B------:R-:W3:Y:S04]  /*202a0*/  LDL.LU.64 R196, [R1+0x8c0] ;  /* 0x0008c00001c47983 */ /* 0x000ee80000300a00 */
[----:B------:R-:W3:Y:S01]  /*202b0*/  LDL.LU.64 R214, [R1+0x8b8] ;  /* 0x0008b80001d67983 */ /* 0x000ee20000300a00 */
[----:B-1----:R-:W-:-:S03]  /*202c0*/  IMAD.WIDE R4, R3, 0x4, R216 ;  /* 0x0000000403047825 */ /* 0x002fc600078e02d8 */
[----:B------:R-:W3:Y:S01]  /*202d0*/  LDL.LU.64 R216, [R1+0x8b0] ;  /* 0x0008b00001d87983 */ /* 0x000ee20000300a00 */
[----:B------:R-:W-:-:S03]  /*202e0*/  IMAD.WIDE R6, R3, 0x4, R210 ;  /* 0x0000000403067825 */ /* 0x000fc600078e02d2 */
[----:B------:R1:W-:Y:S04]  /*202f0*/  STL.64 [R1+0x318], R4 ;  /* 0x0003180401007387 */ /* 0x0003e80000100a00 */
[----:B------:R-:W3:Y:S04]  /*20300*/  LDL.LU.64 R210, [R1+0x8a8] ;  /* 0x0008a80001d27983 */ /* 0x000ee80000300a00 */
[----:B------:R3:W-:Y:S01]  /*20310*/  STL.64 [R1+0x910], R6 ;  /* 0x0009100601007387 */ /* 0x0007e20000100a00 */
[----:B-1----:R-:W-:-:S03]  /*20320*/  IMAD.WIDE R4, R3, 0x4, R218 ;  /* 0x0000000403047825 */ /* 0x002fc600078e02da */
[----:B------:R-:W3:Y:S04]  /*20330*/  LDL.LU.64 R218, [R1+0x8a0] ;  /* 0x0008a00001da7983 */ /* 0x000ee80000300a00 */
[----:B------:R-:W-:Y:S04]  /*20340*/  STL.64 [R1+0x920], R100 ;  /* 0x0009206401007387 */ /* 0x000fe80000100a00 */
[----:B------:R1:W-:Y:S04]  /*20350*/  STL.64 [R1+0x908], R4 ;  /* 0x0009080401007387 */ /* 0x0003e80000100a00 */
[----:B------:R-:W-:Y:S04]  /*20360*/  STL.64 [R1+0x2900], R100 ;  /* 0x0029006401007387 */ /* 0x000fe80000100a00 */
[----:B------:R-:W3:Y:S04]  /*20370*/  LDL.LU.64 R198, [R1+0x898] ;  /* 0x0008980001c67983 */ /* 0x000ee80000300a00 */
[----:B------:R-:W3:Y:S01]  /*20380*/  LDL.LU.64 R204, [R1+0x890] ;  /* 0x0008900001cc7983 */ /* 0x000ee20000300a00 */
[----:B--2---:R-:W-:-:S03]  /*20390*/  IMAD.WIDE R102, R3, 0x4, R222 ;  /* 0x0000000403667825 */ /* 0x004fc600078e02de */
[----:B------:R-:W2:Y:S01]  /*203a0*/  LDL.LU.64 R222, [R1+0x888] ;  /* 0x0008880001de7983 */ /* 0x000ea20000300a00 */
[----:B----4-:R-:W-:-:S05]  /*203b0*/  IMAD.WIDE R8, R3, 0x4, R200 ;  /* 0x0000000403087825 */ /* 0x010fca00078e02c8 */
[----:B------:R4:W-:Y:S04]  /*203c0*/  STL.64 [R1+0x310], R8 ;  /* 0x0003100801007387 */ /* 0x0009e80000100a00 */
[----:B------:R-:W2:Y:S01]  /*203d0*/  LDL.LU.64 R200, [R1+0x880] ;  /* 0x0008800001c87983 */ /* 0x000ea20000300a00 */
[----:B---3--:R-:W-:-:S05]  /*203e0*/  IMAD.WIDE R6, R3, 0x4, R202 ;  /* 0x0000000403067825 */ /* 0x008fca00078e02ca */
[----:B------:R3:W-:Y:S01]  /*203f0*/  STL.64 [R1+0x8f0], R6 ;  /* 0x0008f00601007387 */ /* 0x0007e20000100a00 */
[----:B-1----:R-:W-:-:S03]  /*20400*/  IMAD.WIDE R4, R3, 0x4, R212 ;  /* 0x0000000403047825 */ /* 0x002fc600078e02d4 */
[----:B------:R-:W2:Y:S04]  /*20410*/  LDL.LU.64 R212, [R1+0x878] ;  /* 0x0008780001d47983 */ /* 0x000ea80000300a00 */
[----:B------:R1:W-:Y:S04]  /*20420*/  STL.64 [R1+0x8e8], R4 ;  /* 0x0008e80401007387 */ /* 0x0003e80000100a00 */
[----:B------:R-:W2:Y:S04]  /*20430*/  LDL.LU.64 R202, [R1+0x870] ;  /* 0x0008700001ca7983 */ /* 0x000ea80000300a00 */
[----:B------:R-:W-:Y:S01]  /*20440*/  STL.64 [R1+0x900], R102 ;  /* 0x0009006601007387 */ /* 0x000fe20000100a00 */
[----:B------:R-:W-:-:S03]  /*20450*/  IMAD.WIDE R104, R3, 0x4, R208 ;  /* 0x0000000403687825 */ /* 0x000fc600078e02d0 */
[----:B------:R-:W-:Y:S04]  /*20460*/  STL.64 [R1+0x2908], R102 ;  /* 0x0029086601007387 */ /* 0x000fe80000100a00 */
[----:B------:R-:W2:Y:S01]  /*20470*/  LDL.LU.64 R208, [R1+0x868] ;  /* 0x0008680001d07983 */ /* 0x000ea20000300a00 */
[----:B----4-:R-:W-:-:S04]  /*20480*/  IMAD.WIDE R8, R3, 0x4, R194 ;  /* 0x0000000403087825 */ /* 0x010fc800078e02c2 */
[C---:B---3--:R-:W-:Y:S01]  /*20490*/  IMAD.WIDE R6, R3.reuse, 0x4, R206 ;  /* 0x0000000403067825 */ /* 0x048fe200078e02ce */
[----:B------:R-:W-:Y:S03]  /*204a0*/  STL.64 [R1+0x308], R8 ;  /* 0x0003080801007387 */ /* 0x000fe60000100a00 */
[C---:B-1----:R-:W-:Y:S02]  /*204b0*/  IMAD.WIDE R4, R3.reuse, 0x4, R220 ;  /* 0x0000000403047825 */ /* 0x042fe400078e02dc */
[----:B------:R-:W3:Y:S04]  /*204c0*/  LDL.LU.64 R220, [R1+0x860] ;  /* 0x0008600001dc7983 */ /* 0x000ee80000300a00 */
[----:B------:R-:W-:Y:S04]  /*204d0*/  STL.64 [R1+0x8d0], R6 ;  /* 0x0008d00601007387 */ /* 0x000fe80000100a00 */
[----:B------:R-:W4:Y:S04]  /*204e0*/  LDL.LU.64 R206, [R1+0x850] ;  /* 0x0008500001ce7983 */ /* 0x000f280000300a00 */
[----:B------:R1:W-:Y:S04]  /*204f0*/  STL.64 [R1+0x8c8], R4 ;  /* 0x0008c80401007387 */ /* 0x0003e80000100a00 */
[----:B------:R-:W-:Y:S04]  /*20500*/  STL.64 [R1+0x8e0], R104 ;  /* 0x0008e06801007387 */ /* 0x000fe80000100a00 */
[----:B------:R-:W-:Y:S01]  /*20510*/  STL.64 [R1+0x2910], R104 ;  /* 0x0029106801007387 */ /* 0x000fe20000100a00 */
[----:B-1----:R-:W-:-:S03]  /*20520*/  IMAD.WIDE R4, R3, 0x4, R214 ;  /* 0x0000000403047825 */ /* 0x002fc600078e02d6 */
[----:B------:R-:W4:Y:S01]  /*20530*/  LDL.LU.64 R214, [R1+0x848] ;  /* 0x0008480001d67983 */ /* 0x000f220000300a00 */
[----:B------:R-:W-:-:S03]  /*20540*/  IMAD.WIDE R6, R3, 0x4, R216 ;  /* 0x0000000403067825 */ /* 0x000fc600078e02d8 */
[----:B------:R1:W-:Y:S04]  /*20550*/  STL.64 [R1+0x300], R4 ;  /* 0x0003000401007387 */ /* 0x0003e80000100a00 */
[----:B------:R-:W4:Y:S01]  /*20560*/  LDL.LU.64 R216, [R1+0x840] ;  /* 0x0008400001d87983 */ /* 0x000f220000300a00 */
[----:B------:R-:W-:-:S03]  /*20570*/  IMAD.WIDE R106, R3, 0x4, R196 ;  /* 0x00000004036a7825 */ /* 0x000fc600078e02c4 */
[----:B------:R-:W-:Y:S01]  /*20580*/  STL.64 [R1+0x8b0], R6 ;  /* 0x0008b00601007387 */ /* 0x000fe20000100a00 */
[----:B-1----:R-:W-:-:S03]  /*20590*/  IMAD.WIDE R4, R3, 0x4, R210 ;  /* 0x0000000403047825 */ /* 0x002fc600078e02d2 */
[----:B------:R-:W4:Y:S01]  /*205a0*/  LDL.LU.64 R210, [R1+0x838] ;  /* 0x0008380001d27983 */ /* 0x000f220000300a00 */
[----:B------:R-:W-:-:S03]  /*205b0*/  IMAD.WIDE R108, R3, 0x4, R218 ;  /* 0x00000004036c7825 */ /* 0x000fc600078e02da */
[----:B------:R-:W-:Y:S04]  /*205c0*/  STL.64 [R1+0x8c0], R106 ;  /* 0x0008c06a01007387 */ /* 0x000fe80000100a00 */
[----:B------:R2:W-:Y:S04]  /*205d0*/  STL.64 [R1+0x8a8], R4 ;  /* 0x0008a80401007387 */ /* 0x0005e80000100a00 */
[----:B------:R-:W-:Y:S04]  /*205e0*/  STL.64 [R1+0x2918], R106 ;  /* 0x0029186a01007387 */ /* 0x000fe80000100a00 */
[----:B------:R-:W4:Y:S01]  /*205f0*/  LDL.LU.64 R218, [R1+0x830] ;  /* 0x0008300001da7983 */ /* 0x000f220000300a00 */
[----:B------:R-:W-:-:S05]  /*20600*/  IMAD.WIDE R8, R3, 0x4, R198 ;  /* 0x0000000403087825 */ /* 0x000fca00078e02c6 */
[----:B------:R-:W-:Y:S01]  /*20610*/  STL.64 [R1+0x2f8], R8 ;  /* 0x0002f80801007387 */ /* 0x000fe20000100a00 */
[----:B--2---:R-:W-:-:S03]  /*20620*/  IMAD.WIDE R4, R3, 0x4, R222 ;  /* 0x0000000403047825 */ /* 0x004fc600078e02de */
[----:B------:R-:W2:Y:S01]  /*20630*/  LDL.LU.64 R222, [R1+0x828] ;  /* 0x0008280001de7983 */ /* 0x000ea20000300a00 */
[----:B------:R-:W-:-:S05]  /*20640*/  IMAD.WIDE R6, R3, 0x4, R204 ;  /* 0x0000000403067825 */ /* 0x000fca00078e02cc */
[----:B------:R1:W-:Y:S04]  /*20650*/  STL.64 [R1+0x890], R6 ;  /* 0x0008900601007387 */ /* 0x0003e80000100a00 */
[----:B------:R-:W2:Y:S04]  /*20660*/  LDL.LU.64 R204, [R1+0x820] ;  /* 0x0008200001cc7983 */ /* 0x000ea80000300a00 */
[----:B------:R1:W-:Y:S04]  /*20670*/  STL.64 [R1+0x888], R4 ;  /* 0x0008880401007387 */ /* 0x0003e80000100a00 */
[----:B------:R-:W-:Y:S04]  /*20680*/  STL.64 [R1+0x8a0], R108 ;  /* 0x0008a06c01007387 */ /* 0x000fe80000100a00 */
[----:B------:R1:W-:Y:S02]  /*20690*/  STL.64 [R1+0x2920], R108 ;  /* 0x0029206c01007387 */ /* 0x0003e40000100a00 */
[----:B-1----:R-:W-:-:S02]  /*206a0*/  IMAD.WIDE R6, R3, 0x4, R212 ;  /* 0x0000000403067825 */ /* 0x002fc400078e02d4 */
[----:B------:R-:W2:Y:S04]  /*206b0*/  LDL.LU.64 R212, [R1+0x818] ;  /* 0x0008180001d47983 */ /* 0x000ea80000300a00 */
[----:B------:R-:W-:Y:S01]  /*206c0*/  STL.64 [R1+0x2f0], R6 ;  /* 0x0002f00601007387 */ /* 0x000fe20000100a00 */
[----:B------:R-:W-:-:S03]  /*206d0*/  IMAD.WIDE R4, R3, 0x4, R202 ;  /* 0x0000000403047825 */ /* 0x000fc600078e02ca */
[----:B------:R-:W2:Y:S01]  /*206e0*/  LDL.LU.64 R202, [R1+0x810] ;  /* 0x0008100001ca7983 */ /* 0x000ea20000300a00 */
[----:B------:R-:W-:-:S03]  /*206f0*/  IMAD.WIDE R110, R3, 0x4, R200 ;  /* 0x00000004036e7825 */ /* 0x000fc600078e02c8 */
[----:B------:R4:W-:Y:S01]  /*20700*/  STL.64 [R1+0x870], R4 ;  /* 0x0008700401007387 */ /* 0x0009e20000100a00 */
[----:B------:R-:W-:-:S03]  /*20710*/  IMAD.WIDE R108, R3, 0x4, R208 ;  /* 0x00000004036c7825 */ /* 0x000fc600078e02d0 */
[----:B------:R-:W2:Y:S04]  /*20720*/  LDL.LU.64 R208, [R1+0x808] ;  /* 0x0008080001d07983 */ /* 0x000ea80000300a00 */
[----:B------:R-:W-:Y:S04]  /*20730*/  STL.64 [R1+0x880], R110 ;  /* 0x0008806e01007387 */ /* 0x000fe80000100a00 */
[----:B------:R-:W-:Y:S01]  /*20740*/  STL.64 [R1+0x2928], R110 ;  /* 0x0029286e01007387 */ /* 0x000fe20000100a00 */
[----:B---3--:R-:W-:-:S03]  /*20750*/  IMAD.WIDE R112, R3, 0x4, R220 ;  /* 0x0000000403707825 */ /* 0x008fc600078e02dc */
[----:B------:R-:W3:Y:S01]  /*20760*/  LDL.LU.64 R220, [R1+0x800] ;  /* 0x0008000001dc7983 */ /* 0x000ee20000300a00 */
[----:B----4-:R-:W-:-:S03]  /*20770*/  IMAD.WIDE R4, R3, 0x4, R206 ;  /* 0x0000000403047825 */ /* 0x010fc600078e02ce */
[----:B------:R-:W4:Y:S04]  /*20780*/  LDL.LU.64 R206, [R1+0x7f8] ;  /* 0x0007f80001ce7983 */ /* 0x000f280000300a00 */
[----:B------:R-:W-:Y:S04]  /*20790*/  STL.64 [R1+0x868], R108 ;  /* 0x0008686c01007387 */ /* 0x000fe80000100a00 */
[----:B------:R1:W-:Y:S04]  /*207a0*/  STL.64 [R1+0x388], R4 ;  /* 0x0003880401007387 */ /* 0x0003e80000100a00 */
[----:B------:R-:W-:Y:S01]  /*207b0*/  STL.64 [R1+0x2930], R108 ;  /* 0x0029306c01007387 */ /* 0x000fe20000100a00 */
[----:B-1----:R-:W-:-:S03]  /*207c0*/  IMAD.WIDE R4, R3, 0x4, R214 ;  /* 0x0000000403047825 */ /* 0x002fc600078e02d6 */
[----:B------:R-:W4:Y:S01]  /*207d0*/  LDL.LU.64 R214, [R1+0x7f0] ;  /* 0x0007f00001d67983 */ /* 0x000f220000300a00 */
[----:B------:R-:W-:-:S03]  /*207e0*/  IMAD.WIDE R106, R3, 0x4, R216 ;  /* 0x00000004036a7825 */ /* 0x000fc600078e02d8 */
[----:B------:R1:W-:Y:S04]  /*207f0*/  STL.64 [R1+0x848], R4 ;  /* 0x0008480401007387 */ /* 0x0003e80000100a00 */
[----:B------:R-:W4:Y:S04]  /*20800*/  LDL.LU.64 R216, [R1+0x7e8] ;  /* 0x0007e80001d87983 */ /* 0x000f280000300a00 */
[----:B------:R-:W-:Y:S01]  /*20810*/  STL.64 [R1+0x860], R112 ;  /* 0x0008607001007387 */ /* 0x000fe20000100a00 */
[----:B------:R-:W-:-:S03]  /*20820*/  IMAD.WIDE R114, R3, 0x4, R210 ;  /* 0x0000000403727825 */ /* 0x000fc600078e02d2 */
[----:B------:R-:W-:Y:S04]  /*20830*/  STL.64 [R1+0x2938], R112 ;  /* 0x0029387001007387 */ /* 0x000fe80000100a00 */
[----:B------:R-:W4:Y:S01]  /*20840*/  LDL.LU.64 R210, [R1+0x7e0] ;  /* 0x0007e00001d27983 */ /* 0x000f220000300a00 */
[----:B-1----:R-:W-:-:S03]  /*20850*/  IMAD.WIDE R4, R3, 0x4, R218 ;  /* 0x0000000403047825 */ /* 0x002fc600078e02da */
[----:B------:R-:W4:Y:S04]  /*20860*/  LDL.LU.64 R218, [R1+0x7d8] ;  /* 0x0007d80001da7983 */ /* 0x000f280000300a00 */
[----:B------:R-:W-:Y:S04]  /*20870*/  STL.64 [R1+0x840], R106 ;  /* 0x0008406a01007387 */ /* 0x000fe80000100a00 */
[----:B------:R2:W-:Y:S04]  /*20880*/  STL.64 [R1+0x380], R4 ;  /* 0x0003800401007387 */ /* 0x0005e80000100a00 */
[----:B------:R-:W-:Y:S01]  /*20890*/  STL.64 [R1+0x2940], R106 ;  /* 0x0029406a01007387 */ /* 0x000fe20000100a00 */
[----:B--2---:R-:W-:-:S03]  /*208a0*/  IMAD.WIDE R4, R3, 0x4, R222 ;  /* 0x0000000403047825 */ /* 0x004fc600078e02de */
[----:B------:R-:W2:Y:S04]  /*208b0*/  LDL.LU.64 R222, [R1+0x7d0] ;  /* 0x0007d00001de7983 */ /* 0x000ea80000300a00 */
[----:B------:R1:W-:Y:S01]  /*208c0*/  STL.64 [R1+0x828], R4 ;  /* 0x0008280401007387 */ /* 0x0003e20000100a00 */
[----:B------:R-:W-:-:S03]  /*208d0*/  IMAD.WIDE R104, R3, 0x4, R204 ;  /* 0x0000000403687825 */ /* 0x000fc600078e02cc */
[----:B------:R-:W2:Y:S04]  /*208e0*/  LDL.LU.64 R204, [R1+0x7c8] ;  /* 0x0007c80001cc7983 */ /* 0x000ea80000300a00 */
[----:B------:R-:W-:Y:S04]  /*208f0*/  STL.64 [R1+0x838], R114 ;  /* 0x0008387201007387 */ /* 0x000fe80000100a00 */
[----:B------:R-:W-:Y:S01]  /*20900*/  STL.64 [R1+0x2948], R114 ;  /* 0x0029487201007387 */ /* 0x000fe20000100a00 */
[----:B------:R-:W-:-:S03]  /*20910*/  IMAD.WIDE R116, R3, 0x4, R212 ;  /* 0x0000000403747825 */ /* 0x000fc600078e02d4 */
[----:B------:R-:W2:Y:S01]  /*20920*/  LDL.LU.64 R212, [R1+0x7c0] ;  /* 0x0007c00001d47983 */ /* 0x000ea20000300a00 */
[----:B-1----:R-:W-:-:S03]  /*20930*/  IMAD.WIDE R4, R3, 0x4, R202 ;  /* 0x0000000403047825 */ /* 0x002fc600078e02ca */
[----:B------:R-:W2:Y:S04]  /*20940*/  LDL.LU.64 R202, [R1+0x7b8] ;  /* 0x0007b80001ca7983 */ /* 0x000ea80000300a00 */
[----:B------:R-:W-:Y:S04]  /*20950*/  STL.64 [R1+0x820], R104 ;  /* 0x0008206801007387 */ /* 0x000fe80000100a00 */
[----:B------:R1:W-:Y:S04]  /*20960*/  STL.64 [R1+0x398], R4 ;  /* 0x0003980401007387 */ /* 0x0003e80000100a00 */
[----:B------:R-:W-:Y:S01]  /*20970*/  STL.64 [R1+0x2950], R104 ;  /* 0x0029506801007387 */ /* 0x000fe20000100a00 */
[----:B-1----:R-:W-:-:S03]  /*20980*/  IMAD.WIDE R4, R3, 0x4, R208 ;  /* 0x0000000403047825 */ /* 0x002fc600078e02d0 */
[----:B------:R-:W2:Y:S04]  /*20990*/  LDL.LU.64 R208, [R1+0x7b0] ;  /* 0x0007b00001d07983 */ /* 0x000ea80000300a00 */
[----:B------:R1:W-:Y:S01]  /*209a0*/  STL.64 [R1+0x808], R4 ;  /* 0x0008080401007387 */ /* 0x0003e20000100a00 */
[----:B---3--:R-:W-:-:S03]  /*209b0*/  IMAD.WIDE R102, R3, 0x4, R220 ;  /* 0x0000000403667825 */ /* 0x008fc600078e02dc */
[----:B------:R-:W3:Y:S04]  /*209c0*/  LDL.LU.64 R220, [R1+0x7a8] ;  /* 0x0007a80001dc7983 */ /* 0x000ee80000300a00 */
[----:B------:R-:W-:Y:S01]  /*209d0*/  STL.64 [R1+0x818], R116 ;  /* 0x0008187401007387 */ /* 0x000fe20000100a00 */
[----:B----4-:R-:W-:-:S03]  /*209e0*/  IMAD.WIDE R118, R3, 0x4, R206 ;  /* 0x0000000403767825 */ /* 0x010fc600078e02ce */
[----:B------:R-:W-:Y:S04]  /*209f0*/  STL.64 [R1+0x2958], R116 ;  /* 0x0029587401007387 */ /* 0x000fe80000100a00 */
[----:B------:R-:W4:Y:S01]  /*20a00*/  LDL.LU.64 R206, [R1+0x7a0] ;  /* 0x0007a00001ce7983 */ /* 0x000f220000300a00 */
[----:B-1----:R-:W-:-:S03]  /*20a10*/  IMAD.WIDE R4, R3, 0x4, R214 ;  /* 0x0000000403047825 */ /* 0x002fc600078e02d6 */
        /* <DEDUP_REMOVED lines=8> */
[----:B------:R-:W4:Y:S01]  /*20aa0*/  LDL.LU.64 R210, [R1+0x788] ;  /* 0x0007880001d27983 */ /* 0x000f220000300a00 */
[----:B------:R-:W-:-:S03]  /*20ab0*/  IMAD.WIDE R120, R3, 0x4, R218 ;  /* 0x0000000403787825 */ /* 0x000fc600078e02da */
[----:B------:R-:W-:Y:S04]  /*20ac0*/  STL.64 [R1+0x7f8], R118 ;  /* 0x0007f87601007387 */ /* 0x000fe80000100a00 */
[----:B------:R-:W-:Y:S04]  /*20ad0*/  STL.64 [R1+0x2968], R118 ;  /* 0x0029687601007387 */ /* 0x000fe80000100a00 */
[----:B------:R-:W4:Y:S01]  /*20ae0*/  LDL.LU.64 R218, [R1+0x780] ;  /* 0x0007800001da7983 */ /* 0x000f220000300a00 */
[----:B--2---:R-:W-:-:S03]  /*20af0*/  IMAD.WIDE R4, R3, 0x4, R222 ;  /* 0x0000000403047825 */ /* 0x004fc600078e02de */
[----:B------:R-:W2:Y:S04]  /*20b00*/  LDL.LU.64 R222, [R1+0x778] ;  /* 0x0007780001de7983 */ /* 0x000ea80000300a00 */
[----:B------:R-:W-:Y:S04]  /*20b10*/  STL.64 [R1+0x7e0], R100 ;  /* 0x0007e06401007387 */ /* 0x000fe80000100a00 */
[----:B------:R1:W-:Y:S04]  /*20b20*/  STL.64 [R1+0x3a8], R4 ;  /* 0x0003a80401007387 */ /* 0x0003e80000100a00 */
[----:B------:R-:W-:Y:S01]  /*20b30*/  STL.64 [R1+0x2970], R100 ;  /* 0x0029706401007387 */ /* 0x000fe20000100a00 */
[----:B-1----:R-:W-:-:S03]  /*20b40*/  IMAD.WIDE R4, R3, 0x4, R204 ;  /* 0x0000000403047825 */ /* 0x002fc600078e02cc */
[----:B------:R-:W2:Y:S04]  /*20b50*/  LDL.LU.64 R204, [R1+0x770] ;  /* 0x0007700001cc7983 */ /* 0x000ea80000300a00 */
[----:B------:R1:W-:Y:S01]  /*20b60*/  STL.64 [R1+0x7c8], R4 ;  /* 0x0007c80401007387 */ /* 0x0003e20000100a00 */
[----:B------:R-:W-:-:S03]  /*20b70*/  IMAD.WIDE R98, R3, 0x4, R212 ;  /* 0x0000000403627825 */ /* 0x000fc600078e02d4 */
[----:B------:R-:W2:Y:S04]  /*20b80*/  LDL.LU.64 R212, [R1+0x768] ;  /* 0x0007680001d47983 */ /* 0x000ea80000300a00 */
[----:B------:R-:W-:Y:S01]  /*20b90*/  STL.64 [R1+0x7d8], R120 ;  /* 0x0007d87801007387 */ /* 0x000fe20000100a00 */
[----:B------:R-:W-:-:S03]  /*20ba0*/  IMAD.WIDE R122, R3, 0x4, R202 ;  /* 0x00000004037a7825 */ /* 0x000fc600078e02ca */
[----:B------:R-:W-:Y:S04]  /*20bb0*/  STL.64 [R1+0x2978], R120 ;  /* 0x0029787801007387 */ /* 0x000fe80000100a00 */
[----:B------:R-:W2:Y:S01]  /*20bc0*/  LDL.LU.64 R202, [R1+0x760] ;  /* 0x0007600001ca7983 */ /* 0x000ea20000300a00 */
[----:B-1----:R-:W-:-:S03]  /*20bd0*/  IMAD.WIDE R4, R3, 0x4, R208 ;  /* 0x0000000403047825 */ /* 0x002fc600078e02d0 */
[----:B------:R-:W2:Y:S04]  /*20be0*/  LDL.LU.64 R208, [R1+0x758] ;  /* 0x0007580001d07983 */ /* 0x000ea80000300a00 */
[----:B------:R-:W-:Y:S04]  /*20bf0*/  STL.64 [R1+0x7c0], R98 ;  /* 0x0007c06201007387 */ /* 0x000fe80000100a00 */
[----:B------:R3:W-:Y:S04]  /*20c00*/  STL.64 [R1+0x3a0], R4 ;  /* 0x0003a00401007387 */ /* 0x0007e80000100a00 */
[----:B------:R-:W-:Y:S01]  /*20c10*/  STL.64 [R1+0x2980], R98 ;  /* 0x0029806201007387 */ /* 0x000fe20000100a00 */
[----:B---3--:R-:W-:-:S03]  /*20c20*/  IMAD.WIDE R4, R3, 0x4, R220 ;  /* 0x0000000403047825 */ /* 0x008fc600078e02dc */
[----:B------:R-:W3:Y:S01]  /*20c30*/  LDL.LU.64 R220, [R1+0x750] ;  /* 0x0007500001dc7983 */ /* 0x000ee20000300a00 */
[----:B----4-:R-:W-:-:S03]  /*20c40*/  IMAD.WIDE R96, R3, 0x4, R206 ;  /* 0x0000000403607825 */ /* 0x010fc600078e02ce */
        /* <DEDUP_REMOVED lines=16> */
[----:B------:R-:W-:Y:S04]  /*20d50*/  STL.64 [R1+0x798], R124 ;  /* 0x0007987c01007387 */ /* 0x000fe80000100a00 */
[----:B------:R-:W-:Y:S01]  /*20d60*/  STL.64 [R1+0x2998], R124 ;  /* 0x0029987c01007387 */ /* 0x000fe20000100a00 */
[----:B--2---:R-:W-:-:S03]  /*20d70*/  IMAD.WIDE R126, R3, 0x4, R222 ;  /* 0x00000004037e7825 */ /* 0x004fc600078e02de */
[----:B------:R-:W2:Y:S01]  /*20d80*/  LDL.LU.64 R222, [R1+0x720] ;  /* 0x0007200001de7983 */ /* 0x000ea20000300a00 */
[----:B-1----:R-:W-:-:S03]  /*20d90*/  IMAD.WIDE R4, R3, 0x4, R204 ;  /* 0x0000000403047825 */ /* 0x002fc600078e02cc */
[----:B------:R-:W2:Y:S04]  /*20da0*/  LDL.LU.64 R204, [R1+0x718] ;  /* 0x0007180001cc7983 */ /* 0x000ea80000300a00 */
[----:B------:R-:W-:Y:S04]  /*20db0*/  STL.64 [R1+0x780], R248 ;  /* 0x000780f801007387 */ /* 0x000fe80000100a00 */
[----:B------:R1:W-:Y:S01]  /*20dc0*/  STL.64 [R1+0x3b0], R4 ;  /* 0x0003b00401007387 */ /* 0x0003e20000100a00 */
[----:B------:R-:W-:-:S03]  /*20dd0*/  IMAD.WIDE R6, R3, 0x4, R212 ;  /* 0x0000000403067825 */ /* 0x000fc600078e02d4 */
[----:B------:R-:W-:Y:S04]  /*20de0*/  STL.64 [R1+0x29a0], R248 ;  /* 0x0029a0f801007387 */ /* 0x000fe80000100a00 */
[----:B------:R-:W2:Y:S04]  /*20df0*/  LDL.LU.64 R212, [R1+0x710] ;  /* 0x0007100001d47983 */ /* 0x000ea80000300a00 */
[----:B------:R3:W-:Y:S01]  /*20e00*/  STL.64 [R1+0x768], R6 ;  /* 0x0007680601007387 */ /* 0x0007e20000100a00 */
[----:B-1----:R-:W-:-:S03]  /*20e10*/  IMAD.WIDE R4, R3, 0x4, R202 ;  /* 0x0000000403047825 */ /* 0x002fc600078e02ca */
        /* <DEDUP_REMOVED lines=8> */
[----:B------:R-:W-:Y:S04]  /*20ea0*/  STL.64 [R1+0x3c0], R6 ;  /* 0x0003c00601007387 */ /* 0x000fe80000100a00 */
[----:B------:R4:W-:Y:S02]  /*20eb0*/  STL.64 [R1+0x29b0], R4 ;  /* 0x0029b00401007387 */ /* 0x0009e40000100a00 */
[----:B----4-:R-:W-:-:S02]  /*20ec0*/  IMAD.WIDE R4, R3, 0x4, R206 ;  /* 0x0000000403047825 */ /* 0x010fc400078e02ce */
[----:B------:R-:W4:Y:S02]  /*20ed0*/  LDL.LU.64 R206, [R1+0x6f0] ;  /* 0x0006f00001ce7983 */ /* 0x000f240000300a00 */
[C---:B------:R-:W-:Y:S02]  /*20ee0*/  IMAD.WIDE R6, R3.reuse, 0x4, R214 ;  /* 0x0000000403067825 */ /* 0x040fe400078e02d6 */
[----:B------:R1:W-:Y:S04]  /*20ef0*/  STL.64 [R1+0x748], R4 ;  /* 0x0007480401007387 */ /* 0x0003e80000100a00 */
[----:B------:R-:W4:Y:S01]  /*20f00*/  LDL.LU.64 R214, [R1+0x6e8] ;  /* 0x0006e80001d67983 */ /* 0x000f220000300a00 */
[----:B------:R-:W-:-:S03]  /*20f10*/  IMAD.WIDE R130, R3, 0x4, R216 ;  /* 0x0000000403827825 */ /* 0x000fc600078e02d8 */
[----:B------:R-:W-:Y:S04]  /*20f20*/  STL.64 [R1+0x758], R128 ;  /* 0x0007588001007387 */ /* 0x000fe80000100a00 */
        /* <DEDUP_REMOVED lines=8> */
[----:B------:R-:W4:Y:S04]  /*20fb0*/  LDL.LU.64 R218, [R1+0x6d0] ;  /* 0x0006d00001da7983 */ /* 0x000f280000300a00 */
[----:B------:R1:W-:Y:S01]  /*20fc0*/  STL.64 [R1+0x728], R4 ;  /* 0x0007280401007387 */ /* 0x0003e20000100a00 */
[----:B--2---:R-:W-:-:S03]  /*20fd0*/  IMAD.WIDE R8, R3, 0x4, R222 ;  /* 0x0000000403087825 */ /* 0x004fc600078e02de */
        /* <DEDUP_REMOVED lines=11> */
[----:B------:R-:W2:Y:S01]  /*21090*/  LDL.LU.64 R202, [R1+0x6b0] ;  /* 0x0006b00001ca7983 */ /* 0x000ea20000300a00 */
[----:B------:R-:W-:-:S03]  /*210a0*/  IMAD.WIDE R10, R3, 0x4, R208 ;  /* 0x00000004030a7825 */ /* 0x000fc600078e02d0 */
[----:B------:R4:W-:Y:S04]  /*210b0*/  STL.64 [R1+0x708], R4 ;  /* 0x0007080401007387 */ /* 0x0009e80000100a00 */
        /* <DEDUP_REMOVED lines=18> */
[----:B------:R-:W4:Y:S04]  /*211e0*/  LDL.LU.64 R210, [R1+0x680] ;  /* 0x0006800001d27983 */ /* 0x000f280000300a00 */
[----:B------:R-:W-:Y:S04]  /*211f0*/  STL.64 [R1+0x6e0], R12 ;  /* 0x0006e00c01007387 */ /* 0x000fe80000100a00 */
[----:B------:R-:W-:Y:S01]  /*21200*/  STL.64 [R1+0x29f0], R12 ;  /* 0x0029f00c01007387 */ /* 0x000fe20000100a00 */
[----:B-1----:R-:W-:-:S05]  /*21210*/  IMAD.WIDE R4, R3, 0x4, R218 ;  /* 0x0000000403047825 */ /* 0x002fca00078e02da */
[----:B------:R2:W-:Y:S04]  /*21220*/  STL.64 [R1+0x3e0], R4 ;  /* 0x0003e00401007387 */ /* 0x0005e80000100a00 */
[----:B------:R-:W4:Y:S01]  /*21230*/  LDL.LU.64 R218, [R1+0x678] ;  /* 0x0006780001da7983 */ /* 0x000f220000300a00 */
[----:B--2---:R-:W-:-:S03]  /*21240*/  IMAD.WIDE R4, R3, 0x4, R222 ;  /* 0x0000000403047825 */ /* 0x004fc600078e02de */
[----:B------:R-:W2:Y:S04]  /*21250*/  LDL.LU.64 R222, [R1+0x670] ;  /* 0x0006700001de7983 */ /* 0x000ea80000300a00 */
[----:B------:R1:W-:Y:S04]  /*21260*/  STL.64 [R1+0x6c8], R4 ;  /* 0x0006c80401007387 */ /* 0x0003e80000100a00 */
        /* <DEDUP_REMOVED lines=8> */
[----:B-1----:R-:W-:-:S05]  /*212f0*/  IMAD.WIDE R4, R3, 0x4, R202 ;  /* 0x0000000403047825 */ /* 0x002fca00078e02ca */
[----:B------:R1:W-:Y:S04]  /*21300*/  STL.64 [R1+0x3f0], R4 ;  /* 0x0003f00401007387 */ /* 0x0003e80000100a00 */
[----:B------:R-:W2:Y:S01]  /*21310*/  LDL.LU.64 R200, [R1+0x650] ;  /* 0x0006500001c87983 */ /* 0x000ea20000300a00 */
[----:B-1----:R-:W-:-:S03]  /*21320*/  IMAD.WIDE R4, R3, 0x4, R208 ;  /* 0x0000000403047825 */ /* 0x002fc600078e02d0 */
[----:B------:R-:W2:Y:S04]  /*21330*/  LDL.LU.64 R208, [R1+0x648] ;  /* 0x0006480001d07983 */ /* 0x000ea80000300a00 */
[----:B------:R1:W-:Y:S01]  /*21340*/  STL.64 [R1+0x6a8], R4 ;  /* 0x0006a80401007387 */ /* 0x0003e20000100a00 */
[----:B---3--:R-:W-:-:S03]  /*21350*/  IMAD.WIDE R16, R3, 0x4, R220 ;  /* 0x0000000403107825 */ /* 0x008fc600078e02dc */
[----:B------:R-:W3:Y:S04]  /*21360*/  LDL.LU.64 R220, [R1+0x640] ;  /* 0x0006400001dc7983 */ /* 0x000ee80000300a00 */
[----:B------:R-:W-:Y:S04]  /*21370*/  STL.64 [R1+0x6b8], R138 ;  /* 0x0006b88a01007387 */ /* 0x000fe80000100a00 */
[----:B------:R-:W-:Y:S01]  /*21380*/  STL.64 [R1+0x2a08], R138 ;  /* 0x002a088a01007387 */ /* 0x000fe20000100a00 */
[----:B----4-:R-:W-:-:S03]  /*21390*/  IMAD.WIDE R140, R3, 0x4, R206 ;  /* 0x00000004038c7825 */ /* 0x010fc600078e02ce */
        /* <DEDUP_REMOVED lines=11> */
[----:B------:R-:W4:Y:S04]  /*21450*/  LDL.LU.64 R210, [R1+0x620] ;  /* 0x0006200001d27983 */ /* 0x000f280000300a00 */
[----:B------:R-:W-:Y:S01]  /*21460*/  STL.64 [R1+0x698], R140 ;  /* 0x0006988c01007387 */ /* 0x000fe20000100a00 */
[----:B------:R-:W-:-:S03]  /*21470*/  IMAD.WIDE R142, R3, 0x4, R218 ;  /* 0x00000004038e7825 */ /* 0x000fc600078e02da */
[----:B------:R-:W-:Y:S04]  /*21480*/  STL.64 [R1+0x2a18], R140 ;  /* 0x002a188c01007387 */ /* 0x000fe80000100a00 */
[----:B------:R-:W4:Y:S01]  /*21490*/  LDL.LU.64 R218, [R1+0x618] ;  /* 0x0006180001da7983 */ /* 0x000f220000300a00 */
[----:B--2---:R-:W-:-:S03]  /*214a0*/  IMAD.WIDE R4, R3, 0x4, R222 ;  /* 0x0000000403047825 */ /* 0x004fc600078e02de */
[----:B------:R-:W2:Y:S04]  /*214b0*/  LDL.LU.64 R222, [R1+0x608] ;  /* 0x0006080001de7983 */ /* 0x000ea80000300a00 */
[----:B------:R1:W-:Y:S04]  /*214c0*/  STL.64 [R1+0x410], R4 ;  /* 0x0004100401007387 */ /* 0x0003e80000100a00 */
[----:B------:R-:W-:Y:S04]  /*214d0*/  STL.64 [R1+0x680], R18 ;  /* 0x0006801201007387 */ /* 0x000fe80000100a00 */
[----:B------:R-:W-:Y:S01]  /*214e0*/  STL.64 [R1+0x2a20], R18 ;  /* 0x002a201201007387 */ /* 0x000fe20000100a00 */
[----:B-1----:R-:W-:-:S03]  /*214f0*/  IMAD.WIDE R4, R3, 0x4, R204 ;  /* 0x0000000403047825 */ /* 0x002fc600078e02cc */
[----:B------:R-:W2:Y:S04]  /*21500*/  LDL.LU.64 R204, [R1+0x600] ;  /* 0x0006000001cc7983 */ /* 0x000ea80000300a00 */
[----:B------:R1:W-:Y:S01]  /*21510*/  STL.64 [R1+0x668], R4 ;  /* 0x0006680401007387 */ /* 0x0003e20000100a00 */
[----:B------:R-:W-:-:S03]  /*21520*/  IMAD.WIDE R20, R3, 0x4, R212 ;  /* 0x0000000403147825 */ /* 0x000fc600078e02d4 */
[----:B------:R-:W2:Y:S04]  /*21530*/  LDL.LU.64 R212, [R1+0x5f8] ;  /* 0x0005f80001d47983 */ /* 0x000ea80000300a00 */
[----:B------:R-:W-:Y:S04]  /*21540*/  STL.64 [R1+0x678], R142 ;  /* 0x0006788e01007387 */ /* 0x000fe80000100a00 */
[----:B------:R-:W-:Y:S01]  /*21550*/  STL.64 [R1+0x2a28], R142 ;  /* 0x002a288e01007387 */ /* 0x000fe20000100a00 */
[----:B-1----:R-:W-:-:S03]  /*21560*/  IMAD.WIDE R4, R3, 0x4, R208 ;  /* 0x0000000403047825 */ /* 0x002fc600078e02d0 */
[----:B------:R-:W2:Y:S04]  /*21570*/  LDL.LU.64 R208, [R1+0x5f0] ;  /* 0x0005f00001d07983 */ /* 0x000ea80000300a00 */
[----:B------:R-:W-:Y:S04]  /*21580*/  STL.64 [R1+0x658], R20 ;  /* 0x0006581401007387 */ /* 0x000fe80000100a00 */
[----:B------:R3:W-:Y:S04]  /*21590*/  STL.64 [R1+0x420], R4 ;  /* 0x0004200401007387 */ /* 0x0007e80000100a00 */
[----:B------:R-:W-:Y:S01]  /*215a0*/  STL.64 [R1+0x2a30], R20 ;  /* 0x002a301401007387 */ /* 0x000fe20000100a00 */
[----:B---3--:R-:W-:-:S03]  /*215b0*/  IMAD.WIDE R4, R3, 0x4, R220 ;  /* 0x0000000403047825 */ /* 0x008fc600078e02dc */
[----:B------:R-:W3:Y:S01]  /*215c0*/  LDL.LU.64 R220, [R1+0x5e8] ;  /* 0x0005e80001dc7983 */ /* 0x000ee20000300a00 */
[----:B------:R-:W-:-:S03]  /*215d0*/  IMAD.WIDE R144, R3, 0x4, R200 ;  /* 0x0000000403907825 */ /* 0x000fc600078e02c8 */
[----:B------:R1:W-:Y:S04]  /*215e0*/  STL.64 [R1+0x640], R4 ;  /* 0x0006400401007387 */ /* 0x0003e80000100a00 */
[----:B------:R-:W-:Y:S01]  /*215f0*/  STL.64 [R1+0x650], R144 ;  /* 0x0006509001007387 */ /* 0x000fe20000100a00 */
[----:B----4-:R-:W-:-:S03]  /*21600*/  IMAD.WIDE R22, R3, 0x4, R206 ;  /* 0x0000000403167825 */ /* 0x010fc600078e02ce */
[----:B------:R-:W-:Y:S04]  /*21610*/  STL.64 [R1+0x2a38], R144 ;  /* 0x002a389001007387 */ /* 0x000fe80000100a00 */
[----:B------:R-:W4:Y:S01]  /*21620*/  LDL.LU.64 R206, [R1+0x5e0] ;  /* 0x0005e00001ce7983 */ /* 0x000f220000300a00 */
[----:B------:R-:W-:-:S03]  /*21630*/  IMAD.WIDE R146, R3, 0x4, R214 ;  /* 0x0000000403927825 */ /* 0x000fc600078e02d6 */
[----:B------:R-:W4:Y:S01]  /*21640*/  LDL.LU.64 R214, [R1+0x5d8] ;  /* 0x0005d80001d67983 */ /* 0x000f220000300a00 */
[----:B-1----:R-:W-:-:S03]  /*21650*/  IMAD.WIDE R4, R3, 0x4, R216 ;  /* 0x0000000403047825 */ /* 0x002fc600078e02d8 */
[----:B------:R-:W4:Y:S04]  /*21660*/  LDL.LU.64 R216, [R1+0x5d0] ;  /* 0x0005d00001d87983 */ /* 0x000f280000300a00 */
[----:B------:R-:W-:Y:S04]  /*21670*/  STL.64 [R1+0x638], R22 ;  /* 0x0006381601007387 */ /* 0x000fe80000100a00 */
[----:B------:R1:W-:Y:S01]  /*21680*/  STL.64 [R1+0x610], R4 ;  /* 0x0006100401007387 */ /* 0x0003e20000100a00 */
[----:B------:R-:W-:-:S03]  /*21690*/  IMAD.WIDE R24, R3, 0x4, R210 ;  /* 0x0000000403187825 */ /* 0x000fc600078e02d2 */
[----:B------:R-:W-:Y:S04]  /*216a0*/  STL.64 [R1+0x2a40], R22 ;  /* 0x002a401601007387 */ /* 0x000fe80000100a00 */
[----:B------:R-:W4:Y:S01]  /*216b0*/  LDL.LU.64 R210, [R1+0x5c8] ;  /* 0x0005c80001d27983 */ /* 0x000f220000300a00 */
[----:B-1----:R-:W-:-:S05]  /*216c0*/  IMAD.WIDE R4, R3, 0x4, R202 ;  /* 0x0000000403047825 */ /* 0x002fca00078e02ca */
[----:B------:R2:W-:Y:S01]  /*216d0*/  STL.64 [R1+0x628], R4 ;  /* 0x0006280401007387 */ /* 0x0005e20000100a00 */
[----:B------:R-:W-:-:S03]  /*216e0*/  IMAD.WIDE R148, R3, 0x4, R218 ;  /* 0x0000000403947825 */ /* 0x000fc600078e02da */
[----:B------:R-:W-:Y:S04]  /*216f0*/  STL.64 [R1+0x630], R146 ;  /* 0x0006309201007387 */ /* 0x000fe80000100a00 */
[----:B------:R-:W-:Y:S04]  /*21700*/  STL.64 [R1+0x2a48], R146 ;  /* 0x002a489201007387 */ /* 0x000fe80000100a00 */
[----:B------:R-:W4:Y:S01]  /*21710*/  LDL.LU.64 R218, [R1+0x5c0] ;  /* 0x0005c00001da7983 */ /* 0x000f220000300a00 */
[----:B--2---:R-:W-:-:S03]  /*21720*/  IMAD.WIDE R4, R3, 0x4, R222 ;  /* 0x0000000403047825 */ /* 0x004fc600078e02de */
[----:B------:R-:W2:Y:S04]  /*21730*/  LDL.LU.64 R222, [R1+0x5b8] ;  /* 0x0005b80001de7983 */ /* 0x000ea80000300a00 */
[----:B------:R3:W-:Y:S04]  /*21740*/  STL.64 [R1+0x428], R4 ;  /* 0x0004280401007387 */ /* 0x0007e80000100a00 */
[----:B------:R-:W-:Y:S04]  /*21750*/  STL.64 [R1+0x620], R24 ;  /* 0x0006201801007387 */ /* 0x000fe80000100a00 */
[----:B------:R-:W-:Y:S01]  /*21760*/  STL.64 [R1+0x2a50], R24 ;  /* 0x002a501801007387 */ /* 0x000fe20000100a00 */
[----:B------:R-:W-:-:S04]  /*21770*/  IMAD.WIDE R22, R3, 0x4, R204 ;  /* 0x0000000403167825 */ /* 0x000fc800078e02cc */
[C---:B------:R-:W-:Y:S02]  /*21780*/  IMAD.WIDE R26, R3.reuse, 0x4, R212 ;  /* 0x00000004031a7825 */ /* 0x040fe400078e02d4 */
[----:B------:R-:W2:Y:S04]  /*21790*/  LDL.LU.64 R212, [R1+0x5b0] ;  /* 0x0005b00001d47983 */ /* 0x000ea80000300a00 */
[----:B------:R-:W-:Y:S04]  /*217a0*/  STL.64 [R1+0x618], R148 ;  /* 0x0006189401007387 */ /* 0x000fe80000100a00 */
[----:B------:R-:W-:Y:S01]  /*217b0*/  STL.64 [R1+0x2a58], R148 ;  /* 0x002a589401007387 */ /* 0x000fe20000100a00 */
[----:B------:R-:W-:-:S03]  /*217c0*/  IMAD.WIDE R150, R3, 0x4, R208 ;  /* 0x0000000403967825 */ /* 0x000fc600078e02d0 */
[----:B------:R-:W2:Y:S04]  /*217d0*/  LDL.LU.64 R208, [R1+0x5a8] ;  /* 0x0005a80001d07983 */ /* 0x000ea80000300a00 */
[----:B------:R-:W-:Y:S04]  /*217e0*/  STL.64 [R1+0x600], R22 ;  /* 0x0006001601007387 */ /* 0x000fe80000100a00 */
[----:B------:R-:W-:Y:S04]  /*217f0*/  STL.64 [R1+0x2a60], R22 ;  /* 0x002a601601007387 */ /* 0x000fe80000100a00 */
[----:B------:R-:W2:Y:S01]  /*21800*/  LDL.LU.64 R204, [R1+0x5a0] ;  /* 0x0005a00001cc7983 */ /* 0x000ea20000300a00 */
[----:B---3--:R-:W-:-:S03]  /*21810*/  IMAD.WIDE R4, R3, 0x4, R220 ;  /* 0x0000000403047825 */ /* 0x008fc600078e02dc */
[----:B------:R-:W3:Y:S04]  /*21820*/  LDL.LU.64 R220, [R1+0x598] ;  /* 0x0005980001dc7983 */ /* 0x000ee80000300a00 */
[----:B------:R1:W-:Y:S04]  /*21830*/  STL.64 [R1+0x418], R4 ;  /* 0x0004180401007387 */ /* 0x0003e80000100a00 */
[----:B------:R-:W-:Y:S04]  /*21840*/  STL.64 [R1+0x5f8], R26 ;  /* 0x0005f81a01007387 */ /* 0x000fe80000100a00 */
[----:B------:R-:W-:Y:S01]  /*21850*/  STL.64 [R1+0x2a68], R26 ;  /* 0x002a681a01007387 */ /* 0x000fe20000100a00 */
[----:B----4-:R-:W-:-:S04]  /*21860*/  IMAD.WIDE R144, R3, 0x4, R206 ;  /* 0x0000000403907825 */ /* 0x010fc800078e02ce */
[C---:B------:R-:W-:Y:S02]  /*21870*/  IMAD.WIDE R28, R3.reuse, 0x4, R214 ;  /* 0x00000004031c7825 */ /* 0x040fe400078e02d6 */
[----:B------:R-:W4:Y:S04]  /*21880*/  LDL.LU.64 R214, [R1+0x590] ;  /* 0x0005900001d67983 */ /* 0x000f280000300a00 */
[----:B------:R-:W-:Y:S04]  /*21890*/  STL.64 [R1+0x5f0], R150 ;  /* 0x0005f09601007387 */ /* 0x000fe80000100a00 */
[----:B------:R-:W-:Y:S01]  /*218a0*/  STL.64 [R1+0x2a70], R150 ;  /* 0x002a709601007387 */ /* 0x000fe20000100a00 */
[----:B------:R-:W-:-:S03]  /*218b0*/  IMAD.WIDE R152, R3, 0x4, R216 ;  /* 0x0000000403987825 */ /* 0x000fc600078e02d8 */
[----:B------:R-:W4:Y:S04]  /*218c0*/  LDL.LU.64 R216, [R1+0x588] ;  /* 0x0005880001d87983 */ /* 0x000f280000300a00 */
[----:B------:R-:W-:Y:S04]  /*218d0*/  STL.64 [R1+0x5e0], R144 ;  /* 0x0005e09001007387 */ /* 0x000fe80000100a00 */
[----:B------:R-:W-:Y:S04]  /*218e0*/  STL.64 [R1+0x2a78], R144 ;  /* 0x002a789001007387 */ /* 0x000fe80000100a00 */
[----:B------:R-:W4:Y:S01]  /*218f0*/  LDL.LU.64 R206, [R1+0x580] ;  /* 0x0005800001ce7983 */ /* 0x000f220000300a00 */
[----:B-1----:R-:W-:-:S03]  /*21900*/  IMAD.WIDE R4, R3, 0x4, R210 ;  /* 0x0000000403047825 */ /* 0x002fc600078e02d2 */
[----:B------:R-:W4:Y:S04]  /*21910*/  LDL.LU.64 R210, [R1+0x578] ;  /* 0x0005780001d27983 */ /* 0x000f280000300a00 */
[----:B------:R1:W-:Y:S04]  /*21920*/  STL.64 [R1+0x408], R4 ;  /* 0x0004080401007387 */ /* 0x0003e80000100a00 */
[----:B------:R-:W-:Y:S04]  /*21930*/  STL.64 [R1+0x5d8], R28 ;  /* 0x0005d81c01007387 */ /* 0x000fe80000100a00 */
[----:B------:R-:W-:Y:S01]  /*21940*/  STL.64 [R1+0x2a80], R28 ;  /* 0x002a801c01007387 */ /* 0x000fe20000100a00 */
[----:B------:R-:W-:-:S03]  /*21950*/  IMAD.WIDE R20, R3, 0x4, R218 ;  /* 0x0000000403147825 */ /* 0x000fc600078e02da */
[----:B------:R-:W4:Y:S01]  /*21960*/  LDL.LU.64 R218, [R1+0x570] ;  /* 0x0005700001da7983 */ /* 0x000f220000300a00 */
[----:B--2---:R-:W-:-:S03]  /*21970*/  IMAD.WIDE R30, R3, 0x4, R222 ;  /* 0x00000004031e7825 */ /* 0x004fc600078e02de */
[----:B------:R-:W2:Y:S04]  /*21980*/  LDL.LU.64 R222, [R1+0x568] ;  /* 0x0005680001de7983 */ /* 0x000ea80000300a00 */
[----:B------:R-:W-:Y:S04]  /*21990*/  STL.64 [R1+0x5d0], R152 ;  /* 0x0005d09801007387 */ /* 0x000fe80000100a00 */
[----:B------:R-:W-:Y:S01]  /*219a0*/  STL.64 [R1+0x2a88], R152 ;  /* 0x002a889801007387 */ /* 0x000fe20000100a00 */
        /* <DEDUP_REMOVED lines=12> */
[----:B------:R-:W-:Y:S04]  /*21a70*/  STL.64 [R1+0x5b0], R154 ;  /* 0x0005b09a01007387 */ /* 0x000fe80000100a00 */
[----:B------:R2:W-:Y:S01]  /*21a80*/  STL.64 [R1+0x2aa0], R154 ;  /* 0x002aa09a01007387 */ /* 0x0005e20000100a00 */
[----:B----4-:R-:W-:-:S03]  /*21a90*/  IMAD.WIDE R156, R3, 0x4, R214 ;  /* 0x00000004039c7825 */ /* 0x010fc600078e02d6 */
[----:B------:R-:W4:Y:S04]  /*21aa0*/  LDL.LU.64 R214, [R1+0x548] ;  /* 0x0005480001d67983 */ /* 0x000f280000300a00 */
[----:B------:R-:W-:Y:S04]  /*21ab0*/  STL.64 [R1+0x5a0], R142 ;  /* 0x0005a08e01007387 */ /* 0x000fe80000100a00 */
[----:B------:R1:W-:Y:S02]  /*21ac0*/  STL.64 [R1+0x2aa8], R142 ;  /* 0x002aa88e01007387 */ /* 0x0003e40000100a00 */
[----:B-1----:R-:W-:-:S02]  /*21ad0*/  IMAD.WIDE R4, R3, 0x4, R216 ;  /* 0x0000000403047825 */ /* 0x002fc400078e02d8 */
[----:B------:R-:W4:Y:S04]  /*21ae0*/  LDL.LU.64 R216, [R1+0x540] ;  /* 0x0005400001d87983 */ /* 0x000f280000300a00 */
[----:B------:R-:W-:Y:S04]  /*21af0*/  STL.64 [R1+0x598], R32 ;  /* 0x0005982001007387 */ /* 0x000fe80000100a00 */
[----:B------:R-:W-:Y:S01]  /*21b00*/  STL.64 [R1+0x3e8], R4 ;  /* 0x0003e80401007387 */ /* 0x000fe20000100a00 */
[----:B------:R-:W-:-:S03]  /*21b10*/  IMAD.WIDE R18, R3, 0x4, R206 ;  /* 0x0000000403127825 */ /* 0x000fc600078e02ce */
[----:B------:R-:W-:Y:S01]  /*21b20*/  STL.64 [R1+0x2ab0], R32 ;  /* 0x002ab02001007387 */ /* 0x000fe20000100a00 */
[----:B------:R-:W-:-:S03]  /*21b30*/  IMAD.WIDE R34, R3, 0x4, R210 ;  /* 0x0000000403227825 */ /* 0x000fc600078e02d2 */
[----:B------:R-:W4:Y:S04]  /*21b40*/  LDL.LU.64 R210, [R1+0x538] ;  /* 0x0005380001d27983 */ /* 0x000f280000300a00 */
[----:B------:R-:W-:Y:S04]  /*21b50*/  STL.64 [R1+0x590], R156 ;  /* 0x0005909c01007387 */ /* 0x000fe80000100a00 */
[----:B------:R-:W-:Y:S01]  /*21b60*/  STL.64 [R1+0x2ab8], R156 ;  /* 0x002ab89c01007387 */ /* 0x000fe20000100a00 */
[----:B------:R-:W-:-:S03]  /*21b70*/  IMAD.WIDE R158, R3, 0x4, R218 ;  /* 0x00000004039e7825 */ /* 0x000fc600078e02da */
[----:B------:R-:W4:Y:S04]  /*21b80*/  LDL.LU.64 R218, [R1+0x530] ;  /* 0x0005300001da7983 */ /* 0x000f280000300a00 */
[----:B------:R-:W-:Y:S04]  /*21b90*/  STL.64 [R1+0x580], R18 ;  /* 0x0005801201007387 */ /* 0x000fe80000100a00 */
[----:B------:R-:W-:Y:S01]  /*21ba0*/  STL.64 [R1+0x2ac0], R18 ;  /* 0x002ac01201007387 */ /* 0x000fe20000100a00 */
[----:B--2---:R-:W-:-:S03]  /*21bb0*/  IMAD.WIDE R154, R3, 0x4, R222 ;  /* 0x00000004039a7825 */ /* 0x004fc600078e02de */
[----:B------:R-:W2:Y:S04]  /*21bc0*/  LDL.LU.64 R222, [R1+0x528] ;  /* 0x0005280001de7983 */ /* 0x000ea80000300a00 */
[----:B------:R-:W-:Y:S04]  /*21bd0*/  STL.64 [R1+0x578], R34 ;  /* 0x0005782201007387 */ /* 0x000fe80000100a00 */
[----:B------:R-:W-:Y:S01]  /*21be0*/  STL.64 [R1+0x2ac8], R34 ;  /* 0x002ac82201007387 */ /* 0x000fe20000100a00 */
[----:B------:R-:W-:-:S03]  /*21bf0*/  IMAD.WIDE R140, R3, 0x4, R212 ;  /* 0x00000004038c7825 */ /* 0x000fc600078e02d4 */
[----:B------:R-:W2:Y:S04]  /*21c00*/  LDL.LU.64 R212, [R1+0x520] ;  /* 0x0005200001d47983 */ /* 0x000ea80000300a00 */
[----:B------:R-:W-:Y:S04]  /*21c10*/  STL.64 [R1+0x3d8], R154 ;  /* 0x0003d89a01007387 */ /* 0x000fe80000100a00 */
[----:B------:R-:W-:Y:S04]  /*21c20*/  STL.64 [R1+0x2b20], R154 ;  /* 0x002b209a01007387 */ /* 0x000fe80000100a00 */
[----:B------:R-:W2:Y:S04]  /*21c30*/  LDL.LU.64 R206, [R1+0x518] ;  /* 0x0005180001ce7983 */ /* 0x000ea80000300a00 */
[----:B------:R-:W-:Y:S04]  /*21c40*/  STL.64 [R1+0x570], R158 ;  /* 0x0005709e01007387 */ /* 0x000fe80000100a00 */
[----:B------:R-:W-:Y:S01]  /*21c50*/  STL.64 [R1+0x2ad0], R158 ;  /* 0x002ad09e01007387 */ /* 0x000fe20000100a00 */
[----:B------:R-:W-:-:S04]  /*21c60*/  IMAD.WIDE R36, R3, 0x4, R208 ;  /* 0x0000000403247825 */ /* 0x000fc800078e02d0 */
[C---:B---3--:R-:W-:Y:S02]  /*21c70*/  IMAD.WIDE R160, R3.reuse, 0x4, R220 ;  /* 0x0000000403a07825 */ /* 0x048fe400078e02dc */
[----:B------:R-:W3:Y:S04]  /*21c80*/  LDL.LU.64 R220, [R1+0x510] ;  /* 0x0005100001dc7983 */ /* 0x000ee80000300a00 */
[----:B------:R-:W-:Y:S04]  /*21c90*/  STL.64 [R1+0x560], R140 ;  /* 0x0005608c01007387 */ /* 0x000fe80000100a00 */
[----:B------:R1:W-:Y:S01]  /*21ca0*/  STL.64 [R1+0x2ad8], R140 ;  /* 0x002ad88c01007387 */ /* 0x0003e20000100a00 */
[----:B----4-:R-:W-:-:S03]  /*21cb0*/  IMAD.WIDE R152, R3, 0x4, R214 ;  /* 0x0000000403987825 */ /* 0x010fc600078e02d6 */
[----:B------:R-:W4:Y:S04]  /*21cc0*/  LDL.LU.64 R214, [R1+0x508] ;  /* 0x0005080001d67983 */ /* 0x000f280000300a00 */
[----:B------:R-:W-:Y:S04]  /*21cd0*/  STL.64 [R1+0x558], R36 ;  /* 0x0005582401007387 */ /* 0x000fe80000100a00 */
[----:B------:R-:W-:Y:S01]  /*21ce0*/  STL.64 [R1+0x2ae0], R36 ;  /* 0x002ae02401007387 */ /* 0x000fe20000100a00 */
[----:B------:R-:W-:-:S03]  /*21cf0*/  IMAD.WIDE R116, R3, 0x4, R216 ;  /* 0x0000000403747825 */ /* 0x000fc600078e02d8 */
[----:B------:R-:W4:Y:S04]  /*21d00*/  LDL.LU.64 R216, [R1+0x500] ;  /* 0x0005000001d87983 */ /* 0x000f280000300a00 */
[----:B------:R-:W-:Y:S04]  /*21d10*/  STL.64 [R1+0x378], R152 ;  /* 0x0003789801007387 */ /* 0x000fe80000100a00 */
[----:B------:R-:W-:Y:S04]  /*21d20*/  STL.64 [R1+0x2b28], R152 ;  /* 0x002b289801007387 */ /* 0x000fe80000100a00 */
[----:B------:R-:W4:Y:S04]  /*21d30*/  LDL.LU.64 R208, [R1+0x4f8] ;  /* 0x0004f80001d07983 */ /* 0x000f280000300a00 */
[----:B------:R-:W-:Y:S04]  /*21d40*/  STL.64 [R1+0x730], R160 ;  /* 0x000730a001007387 */ /* 0x000fe80000100a00 */
[----:B------:R-:W-:Y:S01]  /*21d50*/  STL.64 [R1+0x2ae8], R160 ;  /* 0x002ae8a001007387 */ /* 0x000fe20000100a00 */
[----:B------:R-:W-:-:S03]  /*21d60*/  IMAD.WIDE R162, R3, 0x4, R218 ;  /* 0x0000000403a27825 */ /* 0x000fc600078e02da */
[----:B------:R-:W4:Y:S04]  /*21d70*/  LDL.LU.64 R218, [R1+0x4f0] ;  /* 0x0004f00001da7983 */ /* 0x000f280000300a00 */
[----:B------:R-:W-:Y:S04]  /*21d80*/  STL.64 [R1+0x540], R116 ;  /* 0x0005407401007387 */ /* 0x000fe80000100a00 */
[----:B------:R1:W-:Y:S01]  /*21d90*/  STL.64 [R1+0x2af0], R116 ;  /* 0x002af07401007387 */ /* 0x0003e20000100a00 */
[----:B--2---:R-:W-:-:S03]  /*21da0*/  IMAD.WIDE R150, R3, 0x4, R222 ;  /* 0x0000000403967825 */ /* 0x004fc600078e02de */
[----:B------:R-:W2:Y:S01]  /*21db0*/  LDL.LU.64 R222, [R1+0x4e8] ;  /* 0x0004e80001de7983 */ /* 0x000ea20000300a00 */
[----:B------:R-:W-:-:S05]  /*21dc0*/  IMAD.WIDE R38, R3, 0x4, R210 ;  /* 0x0000000403267825 */ /* 0x000fca00078e02d2 */
[----:B------:R-:W-:Y:S04]  /*21dd0*/  STL.64 [R1+0x538], R38 ;  /* 0x0005382601007387 */ /* 0x000fe80000100a00 */
[----:B------:R-:W-:Y:S04]  /*21de0*/  STL.64 [R1+0x2af8], R38 ;  /* 0x002af82601007387 */ /* 0x000fe80000100a00 */
[----:B------:R-:W2:Y:S01]  /*21df0*/  LDL.LU.64 R210, [R1+0x4e0] ;  /* 0x0004e00001d27983 */ /* 0x000ea20000300a00 */
[----:B------:R-:W-:-:S03]  /*21e00*/  IMAD.WIDE R114, R3, 0x4, R212 ;  /* 0x0000000403727825 */ /* 0x000fc600078e02d4 */
[----:B------:R-:W2:Y:S04]  /*21e10*/  LDL.LU.64 R212, [R1+0x4d8] ;  /* 0x0004d80001d47983 */ /* 0x000ea80000300a00 */
[----:B------:R-:W-:Y:S04]  /*21e20*/  STL.64 [R1+0x370], R150 ;  /* 0x0003709601007387 */ /* 0x000fe80000100a00 */
[----:B------:R-:W-:Y:S04]  /*21e30*/  STL.64 [R1+0x2b30], R150 ;  /* 0x002b309601007387 */ /* 0x000fe80000100a00 */
        /* <DEDUP_REMOVED lines=10> */
[----:B------:R1:W-:Y:S01]  /*21ee0*/  STL.64 [R1+0x2b10], R40 ;  /* 0x002b102801007387 */ /* 0x0003e20000100a00 */
[----:B------:R-:W-:-:S03]  /*21ef0*/  IMAD.WIDE R112, R3, 0x4, R216 ;  /* 0x0000000403707825 */ /* 0x000fc600078e02d8 */
[----:B------:R-:W4:Y:S04]  /*21f00*/  LDL.LU.64 R216, [R1+0x4c0] ;  /* 0x0004c00001d87983 */ /* 0x000f280000300a00 */
[----:B------:R-:W4:Y:S04]  /*21f10*/  LDL.LU.64 R206, [R1+0x4b8] ;  /* 0x0004b80001ce7983 */ /* 0x000f280000300a00 */
[----:B------:R-:W-:Y:S04]  /*21f20*/  STL.64 [R1+0x368], R148 ;  /* 0x0003689401007387 */ /* 0x000fe80000100a00 */
[----:B------:R-:W-:Y:S04]  /*21f30*/  STL.64 [R1+0x2b38], R148 ;  /* 0x002b389401007387 */ /* 0x000fe80000100a00 */
[----:B------:R-:W-:Y:S04]  /*21f40*/  STL.64 [R1+0x6f0], R164 ;  /* 0x0006f0a401007387 */ /* 0x000fe80000100a00 */
[----:B------:R-:W-:Y:S01]  /*21f50*/  STL.64 [R1+0x2b18], R164 ;  /* 0x002b18a401007387 */ /* 0x000fe20000100a00 */
[----:B------:R-:W-:-:S03]  /*21f60*/  IMAD.WIDE R166, R3, 0x4, R218 ;  /* 0x0000000403a67825 */ /* 0x000fc600078e02da */
[----:B------:R-:W4:Y:S04]  /*21f70*/  LDL.LU.64 R218, [R1+0x4b0] ;  /* 0x0004b00001da7983 */ /* 0x000f280000300a00 */
[----:B------:R-:W-:Y:S04]  /*21f80*/  STL.64 [R1+0x500], R112 ;  /* 0x0005007001007387 */ /* 0x000fe80000100a00 */
[----:B------:R-:W-:Y:S01]  /*21f90*/  STL.64 [R1+0x2b40], R112 ;  /* 0x002b407001007387 */ /* 0x000fe20000100a00 */
[----:B--2---:R-:W-:-:S03]  /*21fa0*/  IMAD.WIDE R146, R3, 0x4, R222 ;  /* 0x0000000403927825 */ /* 0x004fc600078e02de */
[----:B------:R-:W2:Y:S01]  /*21fb0*/  LDL.LU.64 R222, [R1+0x4a8] ;  /* 0x0004a80001de7983 */ /* 0x000ea20000300a00 */
[----:B------:R-:W-:-:S05]  /*21fc0*/  IMAD.WIDE R42, R3, 0x4, R208 ;  /* 0x00000004032a7825 */ /* 0x000fca00078e02d0 */
[----:B------:R-:W-:Y:S04]  /*21fd0*/  STL.64 [R1+0x4f8], R42 ;  /* 0x0004f82a01007387 */ /* 0x000fe80000100a00 */
[----:B------:R-:W-:Y:S01]  /*21fe0*/  STL.64 [R1+0x2b48], R42 ;  /* 0x002b482a01007387 */ /* 0x000fe20000100a00 */
[----:B------:R-:W-:-:S03]  /*21ff0*/  IMAD.WIDE R110, R3, 0x4, R210 ;  /* 0x00000004036e7825 */ /* 0x000fc600078e02d2 */
[----:B------:R-:W2:Y:S04]  /*22000*/  LDL.LU.64 R208, [R1+0x4a0] ;  /* 0x0004a00001d07983 */ /* 0x000ea80000300a00 */
[----:B------:R-:W2:Y:S04]  /*22010*/  LDL.LU.64 R210, [R1+0x498] ;  /* 0x0004980001d27983 */ /* 0x000ea80000300a00 */
[----:B------:R-:W-:Y:S04]  /*22020*/  STL.64 [R1+0x360], R146 ;  /* 0x0003609201007387 */ /* 0x000fe80000100a00 */
[----:B------:R-:W-:Y:S04]  /*22030*/  STL.64 [R1+0x2b50], R146 ;  /* 0x002b509201007387 */ /* 0x000fe80000100a00 */
[----:B------:R-:W-:Y:S04]  /*22040*/  STL.64 [R1+0x6d0], R166 ;  /* 0x0006d0a601007387 */ /* 0x000fe80000100a00 */
[----:B------:R-:W-:Y:S01]  /*22050*/  STL.64 [R1+0x2b58], R166 ;  /* 0x002b58a601007387 */ /* 0x000fe20000100a00 */
[----:B------:R-:W-:-:S03]  /*22060*/  IMAD.WIDE R44, R3, 0x4, R212 ;  /* 0x00000004032c7825 */ /* 0x000fc600078e02d4 */
[----:B------:R-:W2:Y:S01]  /*22070*/  LDL.LU.64 R212, [R1+0x490] ;  /* 0x0004900001d47983 */ /* 0x000ea20000300a00 */
[----:B---3--:R-:W-:-:S03]  /*22080*/  IMAD.WIDE R168, R3, 0x4, R220 ;  /* 0x0000000403a87825 */ /* 0x008fc600078e02dc */
[----:B------:R-:W1:Y:S04]  /*22090*/  LDL.LU.64 R220, [R1+0x488] ;  /* 0x0004880001dc7983 */ /* 0x000e680000300a00 */
[----:B------:R-:W-:Y:S04]  /*220a0*/  STL.64 [R1+0x4e0], R110 ;  /* 0x0004e06e01007387 */ /* 0x000fe80000100a00 */
[----:B------:R-:W-:Y:S01]  /*220b0*/  STL.64 [R1+0x2b60], R110 ;  /* 0x002b606e01007387 */ /* 0x000fe20000100a00 */
[----:B----4-:R-:W-:-:S03]  /*220c0*/  IMAD.WIDE R144, R3, 0x4, R214 ;  /* 0x0000000403907825 */ /* 0x010fc600078e02d6 */
[----:B------:R-:W3:Y:S04]  /*220d0*/  LDL.LU.64 R214, [R1+0x480] ;  /* 0x0004800001d67983 */ /* 0x000ee80000300a00 */
[----:B------:R-:W-:Y:S04]  /*220e0*/  STL.64 [R1+0x4d8], R44 ;  /* 0x0004d82c01007387 */ /* 0x000fe80000100a00 */
[----:B------:R-:W-:Y:S01]  /*220f0*/  STL.64 [R1+0x2b68], R44 ;  /* 0x002b682c01007387 */ /* 0x000fe20000100a00 */
[----:B------:R-:W-:-:S03]  /*22100*/  IMAD.WIDE R108, R3, 0x4, R216 ;  /* 0x00000004036c7825 */ /* 0x000fc600078e02d8 */
        /* <DEDUP_REMOVED lines=15> */
[----:B------:R-:W2:Y:S01]  /*22200*/  LDL.LU.64 R208, [R1+0x460] ;  /* 0x0004600001d07983 */ /* 0x000ea20000300a00 */
[----:B------:R-:W-:-:S03]  /*22210*/  IMAD.WIDE R48, R3, 0x4, R210 ;  /* 0x0000000403307825 */ /* 0x000fc600078e02d2 */
[----:B------:R-:W2:Y:S04]  /*22220*/  LDL.LU.64 R210, [R1+0x458] ;  /* 0x0004580001d27983 */ /* 0x000ea80000300a00 */
[----:B------:R-:W-:Y:S04]  /*22230*/  STL.64 [R1+0x350], R142 ;  /* 0x0003508e01007387 */ /* 0x000fe80000100a00 */
[----:B------:R-:W-:Y:S04]  /*22240*/  STL.64 [R1+0x2b90], R142 ;  /* 0x002b908e01007387 */ /* 0x000fe80000100a00 */
[----:B------:R-:W-:Y:S04]  /*22250*/  STL.64 [R1+0x690], R170 ;  /* 0x000690aa01007387 */ /* 0x000fe80000100a00 */
[----:B------:R-:W-:Y:S04]  /*22260*/  STL.64 [R1+0x2b98], R170 ;  /* 0x002b98aa01007387 */ /* 0x000fe80000100a00 */
[----:B------:R-:W-:Y:S04]  /*22270*/  STL.64 [R1+0x4a0], R106 ;  /* 0x0004a06a01007387 */ /* 0x000fe80000100a00 */
[----:B------:R-:W-:Y:S01]  /*22280*/  STL.64 [R1+0x2ba0], R106 ;  /* 0x002ba06a01007387 */ /* 0x000fe20000100a00 */
[----:B------:R-:W-:-:S04]  /*22290*/  IMAD.WIDE R172, R3, 0x4, R212 ;  /* 0x0000000403ac7825 */ /* 0x000fc800078e02d4 */
[C---:B-1----:R-:W-:Y:S02]  /*222a0*/  IMAD.WIDE R140, R3.reuse, 0x4, R220 ;  /* 0x00000004038c7825 */ /* 0x042fe400078e02dc */
[----:B------:R-:W2:Y:S04]  /*222b0*/  LDL.LU.64 R220, [R1+0x450] ;  /* 0x0004500001dc7983 */ /* 0x000ea80000300a00 */
[----:B------:R-:W-:Y:S04]  /*222c0*/  STL.64 [R1+0x498], R48 ;  /* 0x0004983001007387 */ /* 0x000fe80000100a00 */
[----:B------:R-:W-:Y:S04]  /*222d0*/  STL.64 [R1+0x2ba8], R48 ;  /* 0x002ba83001007387 */ /* 0x000fe80000100a00 */
[----:B------:R-:W2:Y:S04]  /*222e0*/  LDL.LU.64 R204, [R1+0x448] ;  /* 0x0004480001cc7983 */ /* 0x000ea80000300a00 */
[----:B------:R-:W2:Y:S01]  /*222f0*/  LDL.LU.64 R212, [R1+0x440] ;  /* 0x0004400001d47983 */ /* 0x000ea20000300a00 */
[----:B---3--:R-:W-:-:S03]  /*22300*/  IMAD.WIDE R104, R3, 0x4, R214 ;  /* 0x0000000403687825 */ /* 0x008fc600078e02d6 */
[----:B------:R-:W3:Y:S01]  /*22310*/  LDL.LU.64 R214, [R1+0x438] ;  /* 0x0004380001d67983 */ /* 0x000ee20000300a00 */
[----:B----4-:R-:W-:-:S03]  /*22320*/  IMAD.WIDE R50, R3, 0x4, R216 ;  /* 0x0000000403327825 */ /* 0x010fc600078e02d8 */
[----:B------:R-:W4:Y:S04]  /*22330*/  LDL.LU.64 R216, [R1+0x430] ;  /* 0x0004300001d87983 */ /* 0x000f280000300a00 */
[----:B------:R-:W-:Y:S04]  /*22340*/  STL.64 [R1+0x348], R140 ;  /* 0x0003488c01007387 */ /* 0x000fe80000100a00 */
[----:B------:R-:W-:Y:S04]  /*22350*/  STL.64 [R1+0x2bb0], R140 ;  /* 0x002bb08c01007387 */ /* 0x000fe80000100a00 */
[----:B------:R-:W-:Y:S04]  /*22360*/  STL.64 [R1+0x670], R172 ;  /* 0x000670ac01007387 */ /* 0x000fe80000100a00 */
[----:B------:R-:W-:Y:S04]  /*22370*/  STL.64 [R1+0x2bb8], R172 ;  /* 0x002bb8ac01007387 */ /* 0x000fe80000100a00 */
[----:B------:R-:W4:Y:S04]  /*22380*/  LDL.LU.64 R206, [R1+0x2b8] ;  /* 0x0002b80001ce7983 */ /* 0x000f280000300a00 */
        /* <DEDUP_REMOVED lines=18> */
[----:B------:R-:W2:Y:S04]  /*224b0*/  LDL.LU.64 R220, [R1+0x268] ;  /* 0x0002680001dc7983 */ /* 0x000ea80000300a00 */
[----:B------:R-:W-:Y:S04]  /*224c0*/  STL.64 [R1+0x460], R102 ;  /* 0x0004606601007387 */ /* 0x000fe80000100a00 */
[----:B------:R1:W-:Y:S01]  /*224d0*/  STL.64 [R1+0x2be0], R102 ;  /* 0x002be06601007387 */ /* 0x0003e20000100a00 */
[----:B------:R-:W-:-:S03]  /*224e0*/  IMAD.WIDE R114, R3, 0x4, R204 ;  /* 0x0000000403727825 */ /* 0x000fc600078e02cc */
[----:B------:R-:W-:Y:S01]  /*224f0*/  STL.64 [R1+0x458], R52 ;  /* 0x0004583401007387 */ /* 0x000fe20000100a00 */
[----:B------:R-:W-:-:S03]  /*22500*/  IMAD.WIDE R16, R3, 0x4, R212 ;  /* 0x0000000403107825 */ /* 0x000fc600078e02d4 */
[----:B------:R-:W2:Y:S04]  /*22510*/  LDL.LU.64 R204, [R1+0x260] ;  /* 0x0002600001cc7983 */ /* 0x000ea80000300a00 */
        /* <DEDUP_REMOVED lines=8> */
[----:B------:R-:W-:Y:S01]  /*225a0*/  STL.64 [R1+0x450], R54 ;  /* 0x0004503601007387 */ /* 0x000fe20000100a00 */
[----:B------:R-:W-:-:S03]  /*225b0*/  IMAD.WIDE R40, R3, 0x4, R206 ;  /* 0x0000000403287825 */ /* 0x000fc600078e02ce */
[----:B------:R-:W4:Y:S01]  /*225c0*/  LDL.LU.64 R206, [R1+0x230] ;  /* 0x0002300001ce7983 */ /* 0x000f220000300a00 */
[----:B--2---:R-:W-:-:S03]  /*225d0*/  IMAD.WIDE R56, R3, 0x4, R222 ;  /* 0x0000000403387825 */ /* 0x004fc600078e02de */
[----:B------:R-:W2:Y:S01]  /*225e0*/  LDL.LU.64 R222, [R1+0x228] ;  /* 0x0002280001de7983 */ /* 0x000ea20000300a00 */
[----:B------:R-:W-:-:S03]  /*225f0*/  IMAD.WIDE R138, R3, 0x4, R218 ;  /* 0x00000004038a7825 */ /* 0x000fc600078e02da */
[----:B------:R-:W2:Y:S04]  /*22600*/  LDL.LU.64 R218, [R1+0x220] ;  /* 0x0002200001da7983 */ /* 0x000ea80000300a00 */
[----:B------:R1:W-:Y:S04]  /*22610*/  STL.64 [R1+0x2b8], R40 ;  /* 0x0002b82801007387 */ /* 0x0003e80000100a00 */
[----:B------:R-:W-:Y:S01]  /*22620*/  STL.64 [R1+0x5e8], R178 ;  /* 0x0005e8b201007387 */ /* 0x000fe20000100a00 */
[----:B------:R-:W-:-:S03]  /*22630*/  IMAD.WIDE R180, R3, 0x4, R208 ;  /* 0x0000000403b47825 */ /* 0x000fc600078e02d0 */
[----:B------:R-:W2:Y:S01]  /*22640*/  LDL.LU.64 R208, [R1+0x218] ;  /* 0x0002180001d07983 */ /* 0x000ea20000300a00 */
[----:B------:R-:W-:-:S03]  /*22650*/  IMAD.WIDE R38, R3, 0x4, R202 ;  /* 0x0000000403267825 */ /* 0x000fc600078e02ca */
[----:B------:R-:W-:Y:S01]  /*22660*/  STL.64 [R1+0x2b0], R138 ;  /* 0x0002b08a01007387 */ /* 0x000fe20000100a00 */
[----:B------:R-:W-:-:S03]  /*22670*/  IMAD.WIDE R14, R3, 0x4, R210 ;  /* 0x00000004030e7825 */ /* 0x000fc600078e02d2 */
[----:B------:R-:W-:Y:S04]  /*22680*/  STL.64 [R1+0x448], R56 ;  /* 0x0004483801007387 */ /* 0x000fe80000100a00 */
[----:B------:R-:W2:Y:S04]  /*22690*/  LDL.LU.64 R200, [R1+0x210] ;  /* 0x0002100001c87983 */ /* 0x000ea80000300a00 */
[----:B------:R-:W2:Y:S04]  /*226a0*/  LDL.LU.64 R202, [R1+0x208] ;  /* 0x0002080001ca7983 */ /* 0x000ea80000300a00 */
[----:B------:R-:W2:Y:S01]  /*226b0*/  LDL.LU.64 R210, [R1+0x200] ;  /* 0x0002000001d27983 */ /* 0x000ea20000300a00 */
[----:B------:R-:W-:-:S03]  /*226c0*/  IMAD.WIDE R58, R3, 0x4, R220 ;  /* 0x00000004033a7825 */ /* 0x000fc600078e02dc */
        /* <DEDUP_REMOVED lines=8> */
[----:B------:R-:W-:Y:S01]  /*22750*/  STL.64 [R1+0x438], R58 ;  /* 0x0004383a01007387 */ /* 0x000fe20000100a00 */
[----:B---3--:R-:W-:-:S03]  /*22760*/  IMAD.WIDE R136, R3, 0x4, R214 ;  /* 0x0000000403887825 */ /* 0x008fc600078e02d6 */
[----:B------:R-:W3:Y:S01]  /*22770*/  LDL.LU.64 R214, [R1+0x1e0] ;  /* 0x0001e00001d67983 */ /* 0x000ee20000300a00 */
[----:B----4-:R-:W-:-:S03]  /*22780*/  IMAD.WIDE R60, R3, 0x4, R216 ;  /* 0x00000004033c7825 */ /* 0x010fc600078e02d8 */
[----:B------:R-:W4:Y:S04]  /*22790*/  LDL.LU.64 R216, [R1+0x1d8] ;  /* 0x0001d80001d87983 */ /* 0x000f280000300a00 */
[----:B------:R1:W-:Y:S04]  /*227a0*/  STL.64 [R1+0x258], R36 ;  /* 0x0002582401007387 */ /* 0x0003e80000100a00 */
[----:B------:R-:W-:Y:S04]  /*227b0*/  STL.64 [R1+0x5a8], R182 ;  /* 0x0005a8b601007387 */ /* 0x000fe80000100a00 */
[----:B------:R-:W-:Y:S01]  /*227c0*/  STL.64 [R1+0x250], R136 ;  /* 0x0002508801007387 */ /* 0x000fe20000100a00 */
[----:B--2---:R-:W-:-:S03]  /*227d0*/  IMAD.WIDE R34, R3, 0x4, R222 ;  /* 0x0000000403227825 */ /* 0x004fc600078e02de */
[----:B------:R-:W2:Y:S01]  /*227e0*/  LDL.LU.64 R222, [R1+0x1d0] ;  /* 0x0001d00001de7983 */ /* 0x000ea20000300a00 */
[----:B------:R-:W-:-:S03]  /*227f0*/  IMAD.WIDE R12, R3, 0x4, R218 ;  /* 0x00000004030c7825 */ /* 0x000fc600078e02da */
[----:B------:R-:W-:Y:S04]  /*22800*/  STL.64 [R1+0x430], R60 ;  /* 0x0004303c01007387 */ /* 0x000fe80000100a00 */
[----:B------:R-:W2:Y:S01]  /*22810*/  LDL.LU.64 R218, [R1+0x1c8] ;  /* 0x0001c80001da7983 */ /* 0x000ea20000300a00 */
[----:B------:R-:W-:-:S03]  /*22820*/  IMAD.WIDE R184, R3, 0x4, R206 ;  /* 0x0000000403b87825 */ /* 0x000fc600078e02ce */
[----:B------:R-:W2:Y:S01]  /*22830*/  LDL.LU.64 R206, [R1+0x1c0] ;  /* 0x0001c00001ce7983 */ /* 0x000ea20000300a00 */
[----:B------:R-:W-:-:S03]  /*22840*/  IMAD.WIDE R62, R3, 0x4, R208 ;  /* 0x00000004033e7825 */ /* 0x000fc600078e02d0 */
[----:B------:R-:W2:Y:S04]  /*22850*/  LDL.LU.64 R208, [R1+0x1b8] ;  /* 0x0001b80001d07983 */ /* 0x000ea80000300a00 */
[----:B------:R1:W-:Y:S04]  /*22860*/  STL.64 [R1+0x228], R34 ;  /* 0x0002282201007387 */ /* 0x0003e80000100a00 */
[----:B------:R-:W-:Y:S04]  /*22870*/  STL.64 [R1+0x588], R184 ;  /* 0x000588b801007387 */ /* 0x000fe80000100a00 */
[----:B------:R-:W-:Y:S04]  /*22880*/  STL.64 [R1+0x220], R12 ;  /* 0x0002200c01007387 */ /* 0x000fe80000100a00 */
[----:B------:R-:W-:Y:S01]  /*22890*/  STL.64 [R1+0x2a8], R62 ;  /* 0x0002a83e01007387 */ /* 0x000fe20000100a00 */
[----:B------:R-:W-:-:S03]  /*228a0*/  IMAD.WIDE R134, R3, 0x4, R210 ;  /* 0x0000000403867825 */ /* 0x000fc600078e02d2 */
[----:B------:R-:W2:Y:S01]  /*228b0*/  LDL.LU.64 R210, [R1+0x1b0] ;  /* 0x0001b00001d27983 */ /* 0x000ea20000300a00 */
[----:B------:R-:W-:-:S04]  /*228c0*/  IMAD.WIDE R32, R3, 0x4, R202 ;  /* 0x0000000403207825 */ /* 0x000fc800078e02ca */
[----:B------:R-:W-:-:S04]  /*228d0*/  IMAD.WIDE R186, R3, 0x4, R200 ;  /* 0x0000000403ba7825 */ /* 0x000fc800078e02c8 */
[C---:B------:R-:W-:Y:S02]  /*228e0*/  IMAD.WIDE R64, R3.reuse, 0x4, R220 ;  /* 0x0000000403407825 */ /* 0x040fe400078e02dc */
        /* <DEDUP_REMOVED lines=13> */
[----:B------:R-:W-:Y:S04]  /*229c0*/  STL.64 [R1+0x1e8], R30 ;  /* 0x0001e81e01007387 */ /* 0x000fe80000100a00 */
[----:B------:R-:W-:Y:S01]  /*229d0*/  STL.64 [R1+0x550], R188 ;  /* 0x000550bc01007387 */ /* 0x000fe20000100a00 */
[----:B--2---:R-:W-:-:S03]  /*229e0*/  IMAD.WIDE R190, R3, 0x4, R222 ;  /* 0x0000000403be7825 */ /* 0x004fc600078e02de */
[----:B------:R-:W2:Y:S04]  /*229f0*/  LDL.LU.64 R222, [R1+0x178] ;  /* 0x0001780001de7983 */ /* 0x000ea80000300a00 */
[----:B------:R-:W-:Y:S01]  /*22a00*/  STL.64 [R1+0x1e0], R10 ;  /* 0x0001e00a01007387 */ /* 0x000fe20000100a00 */
[----:B------:R-:W-:-:S03]  /*22a10*/  IMAD.WIDE R28, R3, 0x4, R218 ;  /* 0x00000004031c7825 */ /* 0x000fc600078e02da */
[----:B------:R-:W2:Y:S04]  /*22a20*/  LDL.LU.64 R218, [R1+0x170] ;  /* 0x0001700001da7983 */ /* 0x000ea80000300a00 */
[----:B------:R-:W-:Y:S01]  /*22a30*/  STL.64 [R1+0x268], R66 ;  /* 0x0002684201007387 */ /* 0x000fe20000100a00 */
[----:B------:R-:W-:-:S03]  /*22a40*/  IMAD.WIDE R132, R3, 0x4, R206 ;  /* 0x0000000403847825 */ /* 0x000fc600078e02ce */
[----:B------:R-:W2:Y:S04]  /*22a50*/  LDL.LU.64 R198, [R1+0x168] ;  /* 0x0001680001c67983 */ /* 0x000ea80000300a00 */
[----:B------:R-:W2:Y:S04]  /*22a60*/  LDL.LU.64 R200, [R1+0x160] ;  /* 0x0001600001c87983 */ /* 0x000ea80000300a00 */
[----:B------:R-:W2:Y:S04]  /*22a70*/  LDL.LU.64 R202, [R1+0x158] ;  /* 0x0001580001ca7983 */ /* 0x000ea80000300a00 */
[----:B------:R-:W2:Y:S01]  /*22a80*/  LDL.LU.64 R204, [R1+0x150] ;  /* 0x0001500001cc7983 */ /* 0x000ea20000300a00 */
[----:B------:R-:W-:-:S03]  /*22a90*/  IMAD.WIDE R68, R3, 0x4, R208 ;  /* 0x0000000403447825 */ /* 0x000fc600078e02d0 */
[----:B------:R-:W-:Y:S04]  /*22aa0*/  STL.64 [R1+0x1c8], R28 ;  /* 0x0001c81c01007387 */ /* 0x000fe80000100a00 */
[----:B------:R-:W-:Y:S01]  /*22ab0*/  STL.64 [R1+0x548], R190 ;  /* 0x000548be01007387 */ /* 0x000fe20000100a00 */
[----:B------:R-:W-:-:S03]  /*22ac0*/  IMAD.WIDE R192, R3, 0x4, R210 ;  /* 0x0000000403c07825 */ /* 0x000fc600078e02d2 */
[----:B------:R-:W2:Y:S04]  /*22ad0*/  LDL.LU.64 R206, [R1+0x148] ;  /* 0x0001480001ce7983 */ /* 0x000ea80000300a00 */
[----:B------:R-:W-:Y:S04]  /*22ae0*/  STL.64 [R1+0x1c0], R132 ;  /* 0x0001c08401007387 */ /* 0x000fe80000100a00 */
[----:B------:R-:W2:Y:S04]  /*22af0*/  LDL.LU.64 R208, [R1+0x140] ;  /* 0x0001400001d07983 */ /* 0x000ea80000300a00 */
[----:B------:R-:W2:Y:S01]  /*22b00*/  LDL.LU.64 R210, [R1+0x30] ;  /* 0x0000300001d27983 */ /* 0x000ea20000300a00 */
[----:B------:R-:W-:-:S03]  /*22b10*/  IMAD.WIDE R26, R3, 0x4, R220 ;  /* 0x00000004031a7825 */ /* 0x000fc600078e02dc */
[----:B------:R-:W2:Y:S04]  /*22b20*/  LDL.LU.64 R220, [R1+0x28] ;  /* 0x0000280001dc7983 */ /* 0x000ea80000300a00 */
[----:B------:R-:W-:Y:S01]  /*22b30*/  STL.64 [R1+0x260], R68 ;  /* 0x0002604401007387 */ /* 0x000fe20000100a00 */
[----:B------:R-:W-:-:S04]  /*22b40*/  IMAD.WIDE R8, R3, 0x4, R196 ;  /* 0x0000000403087825 */ /* 0x000fc800078e02c4 */
[C---:B------:R-:W-:Y:S02]  /*22b50*/  IMAD.WIDE R70, R3.reuse, 0x4, R212 ;  /* 0x0000000403467825 */ /* 0x040fe400078e02d4 */
[----:B------:R-:W2:Y:S04]  /*22b60*/  LDL.LU.64 R212, [R1+0x20] ;  /* 0x0000200001d47983 */ /* 0x000ea80000300a00 */
[----:B------:R-:W-:Y:S04]  /*22b70*/  STL.64 [R1+0x1a0], R26 ;  /* 0x0001a01a01007387 */ /* 0x000fe80000100a00 */
[----:B------:R-:W-:Y:S01]  /*22b80*/  STL.64 [R1+0x530], R192 ;  /* 0x000530c001007387 */ /* 0x000fe20000100a00 */
[----:B---3--:R-:W-:-:S03]  /*22b90*/  IMAD.WIDE R194, R3, 0x4, R214 ;  /* 0x0000000403c27825 */ /* 0x008fc600078e02d6 */
[----:B------:R-:W3:Y:S04]  /*22ba0*/  LDL.LU.64 R214, [R1+0x18] ;  /* 0x0000180001d67983 */ /* 0x000ee80000300a00 */
[----:B------:R-:W-:Y:S04]  /*22bb0*/  STL.64 [R1+0x198], R8 ;  /* 0x0001980801007387 */ /* 0x000fe80000100a00 */
[----:B------:R-:W-:Y:S01]  /*22bc0*/  STL.64 [R1+0x248], R70 ;  /* 0x0002484601007387 */ /* 0x000fe20000100a00 */
[----:B----4-:R-:W-:-:S03]  /*22bd0*/  IMAD.WIDE R24, R3, 0x4, R216 ;  /* 0x0000000403187825 */ /* 0x010fc600078e02d8 */
[----:B------:R-:W4:Y:S01]  /*22be0*/  LDL.LU.64 R216, [R1+0x10] ;  /* 0x0000100001d87983 */ /* 0x000f220000300a00 */
[----:B--2---:R-:W-:-:S03]  /*22bf0*/  IMAD.WIDE R130, R3, 0x4, R222 ;  /* 0x0000000403827825 */ /* 0x004fc600078e02de */
[----:B------:R-:W2:Y:S01]  /*22c00*/  LDL.LU.64 R222, [R1+0x8] ;  /* 0x0000080001de7983 */ /* 0x000ea20000300a00 */
[----:B------:R-:W-:-:S03]  /*22c10*/  IMAD.WIDE R72, R3, 0x4, R218 ;  /* 0x0000000403487825 */ /* 0x000fc600078e02da */
[----:B------:R-:W4:Y:S04]  /*22c20*/  LDL.LU.64 R218, [R1] ;  /* 0x0000000001da7983 */ /* 0x000f280000300a00 */
        /* <DEDUP_REMOVED lines=11> */
[----:B------:R-:W-:Y:S04]  /*22ce0*/  STL.64 [R1+0x218], R74 ;  /* 0x0002184a01007387 */ /* 0x000fe80000100a00 */
[----:B------:R-:W4:Y:S01]  /*22cf0*/  LDL.LU.64 R92, [R1+0x48] ;  /* 0x00004800015c7983 */ /* 0x000f220000300a00 */
[----:B------:R-:W-:-:S04]  /*22d00*/  IMAD.WIDE R198, R3, 0x4, R206 ;  /* 0x0000000403c67825 */ /* 0x000fc800078e02ce */
[----:B------:R-:W-:-:S04]  /*22d10*/  IMAD.WIDE R20, R3, 0x4, R208 ;  /* 0x0000000403147825 */ /* 0x000fc800078e02d0 */
[----:B------:R-:W-:-:S04]  /*22d20*/  IMAD.WIDE R128, R3, 0x4, R210 ;  /* 0x0000000403807825 */ /* 0x000fc800078e02d2 */
[C---:B------:R-:W-:Y:S02]  /*22d30*/  IMAD.WIDE R76, R3.reuse, 0x4, R220 ;  /* 0x00000004034c7825 */ /* 0x040fe400078e02dc */
[----:B------:R-:W4:Y:S04]  /*22d40*/  LDL.LU.64 R220, [R1+0x40] ;  /* 0x0000400001dc7983 */ /* 0x000f280000300a00 */
[----:B------:R-:W-:Y:S04]  /*22d50*/  STL.64 [R1+0x140], R20 ;  /* 0x0001401401007387 */ /* 0x000fe80000100a00 */
[----:B------:R-:W-:Y:S04]  /*22d60*/  STL.64 [R1+0x508], R198 ;  /* 0x000508c601007387 */ /* 0x000fe80000100a00 */
[----:B------:R-:W4:Y:S04]  /*22d70*/  LDL.LU.64 R206, [R1+0x38] ;  /* 0x0000380001ce7983 */ /* 0x000f280000300a00 */
[----:B------:R-:W-:Y:S04]  /*22d80*/  STL.64 [R1+0x158], R128 ;  /* 0x0001588001007387 */ /* 0x000fe80000100a00 */
[----:B------:R-:W4:Y:S01]  /*22d90*/  LDL.LU.64 R208, [R1+0x60] ;  /* 0x0000600001d07983 */ /* 0x000f220000300a00 */
[----:B---3--:R-:W-:-:S03]  /*22da0*/  IMAD.WIDE R18, R3, 0x4, R214 ;  /* 0x0000000403127825 */ /* 0x008fc600078e02d6 */
[----:B------:R-:W3:Y:S04]  /*22db0*/  LDL.LU.64 R214, [R1+0x58] ;  /* 0x0000580001d67983 */ /* 0x000ee80000300a00 */
[----:B------:R-:W-:Y:S01]  /*22dc0*/  STL.64 [R1+0x210], R76 ;  /* 0x0002104c01007387 */ /* 0x000fe20000100a00 */
[----:B--2---:R-:W-:-:S03]  /*22dd0*/  IMAD.WIDE R78, R3, 0x4, R222 ;  /* 0x00000004034e7825 */ /* 0x004fc600078e02de */
[----:B------:R-:W2:Y:S01]  /*22de0*/  LDL.LU.64 R222, [R1+0x50] ;  /* 0x0000500001de7983 */ /* 0x000ea20000300a00 */
[----:B------:R-:W-:-:S03]  /*22df0*/  IMAD.WIDE R200, R3, 0x4, R212 ;  /* 0x0000000403c87825 */ /* 0x000fc600078e02d4 */
[----:B------:R1:W-:Y:S04]  /*22e00*/  STL.64 [R1+0x18], R18 ;  /* 0x0000181201007387 */ /* 0x0003e80000100a00 */
[----:B------:R-:W-:Y:S01]  /*22e10*/  STL.64 [R1+0x4f0], R200 ;  /* 0x0004f0c801007387 */ /* 0x000fe20000100a00 */
[----:B----4-:R-:W-:-:S03]  /*22e20*/  IMAD.WIDE R4, R3, 0x4, R216 ;  /* 0x0000000403047825 */ /* 0x010fc600078e02d8 */
[----:B------:R-:W4:Y:S01]  /*22e30*/  LDL.LU.64 R94, [R1+0x78] ;  /* 0x00007800015e7983 */ /* 0x000f220000300a00 */
[----:B------:R-:W-:-:S03]  /*22e40*/  IMAD.WIDE R202, R3, 0x4, R218 ;  /* 0x0000000403ca7825 */ /* 0x000fc600078e02da */
[----:B------:R-:W4:Y:S01]  /*22e50*/  LDL.LU.64 R210, [R1+0x70] ;  /* 0x0000700001d27983 */ /* 0x000f220000300a00 */
[----:B------:R-:W-:-:S03]  /*22e60*/  IMAD.WIDE R126, R3, 0x4, R246 ;  /* 0x00000004037e7825 */ /* 0x000fc600078e02f6 */
[----:B------:R-:W4:Y:S01]  /*22e70*/  LDL.LU.64 R216, [R1+0x68] ;  /* 0x0000680001d87983 */ /* 0x000f220000300a00 */
[----:B------:R-:W-:-:S03]  /*22e80*/  IMAD.WIDE R80, R3, 0x4, R244 ;  /* 0x0000000403507825 */ /* 0x000fc600078e02f4 */
[----:B------:R-:W4:Y:S04]  /*22e90*/  LDL.LU.64 R212, [R1+0x90] ;  /* 0x0000900001d47983 */ /* 0x000f280000300a00 */
[----:B------:R-:W4:Y:S04]  /*22ea0*/  LDL.LU.64 R218, [R1+0x88] ;  /* 0x0000880001da7983 */ /* 0x000f280000300a00 */
[----:B------:R1:W-:Y:S04]  /*22eb0*/  STL.64 [R1+0x150], R4 ;  /* 0x0001500401007387 */ /* 0x0003e80000100a00 */
[----:B------:R-:W-:Y:S04]  /*22ec0*/  STL.64 [R1+0x1f8], R78 ;  /* 0x0001f84e01007387 */ /* 0x000fe80000100a00 */
[----:B------:R-:W-:Y:S04]  /*22ed0*/  STL.64 [R1+0x4e8], R202 ;  /* 0x0004e8ca01007387 */ /* 0x000fe80000100a00 */
[----:B------:R1:W-:Y:S04]  /*22ee0*/  STL.64 [R1+0x148], R126 ;  /* 0x0001487e01007387 */ /* 0x0003e80000100a00 */
[----:B------:R-:W-:Y:S01]  /*22ef0*/  STL.64 [R1+0x1f0], R80 ;  /* 0x0001f05001007387 */ /* 0x000fe20000100a00 */
[----:B------:R-:W-:-:S04]  /*22f00*/  IMAD.WIDE R204, R3, 0x4, R242 ;  /* 0x0000000403cc7825 */ /* 0x000fc800078e02f2 */
[----:B------:R-:W-:-:S04]  /*22f10*/  IMAD.WIDE R248, R3, 0x4, R92 ;  /* 0x0000000403f87825 */ /* 0x000fc800078e025c */
[C---:B------:R-:W-:Y:S02]  /*22f20*/  IMAD.WIDE R82, R3.reuse, 0x4, R220 ;  /* 0x0000000403527825 */ /* 0x040fe400078e02dc */
[----:B------:R-:W4:Y:S04]  /*22f30*/  LDL.LU.64 R220, [R1+0x80] ;  /* 0x0000800001dc7983 */ /* 0x000f280000300a00 */
[----:B------:R-:W-:Y:S04]  /*22f40*/  STL.64 [R1+0x4d0], R204 ;  /* 0x0004d0cc01007387 */ /* 0x000fe80000100a00 */
[----:B------:R1:W-:Y:S01]  /*22f50*/  STL.64 [R1+0x48], R248 ;  /* 0x000048f801007387 */ /* 0x0003e20000100a00 */
[----:B------:R-:W-:-:S03]  /*22f60*/  IMAD.WIDE R206, R3, 0x4, R206 ;  /* 0x0000000403ce7825 */ /* 0x000fc600078e02ce */
[----:B------:R-:W-:Y:S04]  /*22f70*/  STL.64 [R1+0x1d8], R82 ;  /* 0x0001d85201007387 */ /* 0x000fe80000100a00 */
[----:B------:R-:W4:Y:S01]  /*22f80*/  LDL.LU.64 R90, [R1+0xa8] ;  /* 0x0000a800015a7983 */ /* 0x000f220000300a00 */
[----:B------:R-:W-:-:S04]  /*22f90*/  IMAD.WIDE R124, R3, 0x4, R208 ;  /* 0x00000004037c7825 */ /* 0x000fc800078e02d0 */
[C---:B---3--:R-:W-:Y:S02]  /*22fa0*/  IMAD.WIDE R84, R3.reuse, 0x4, R214 ;  /* 0x0000000403547825 */ /* 0x048fe400078e02d6 */
[----:B------:R-:W3:Y:S04]  /*22fb0*/  LDL.LU.64 R214, [R1+0xa0] ;  /* 0x0000a00001d67983 */ /* 0x000ee80000300a00 */
[----:B------:R-:W-:Y:S01]  /*22fc0*/  STL.64 [R1+0x4c8], R206 ;  /* 0x0004c8ce01007387 */ /* 0x000fe20000100a00 */
[----:B--2---:R-:W-:-:S03]  /*22fd0*/  IMAD.WIDE R208, R3, 0x4, R222 ;  /* 0x0000000403d07825 */ /* 0x004fc600078e02de */
[----:B------:R-:W2:Y:S04]  /*22fe0*/  LDL.LU.64 R222, [R1+0x98] ;  /* 0x0000980001de7983 */ /* 0x000ea80000300a00 */
[----:B------:R1:W-:Y:S04]  /*22ff0*/  STL.64 [R1+0x38], R124 ;  /* 0x0000387c01007387 */ /* 0x0003e80000100a00 */
[----:B------:R-:W-:Y:S01]  /*23000*/  STL.64 [R1+0x1d0], R84 ;  /* 0x0001d05401007387 */ /* 0x000fe20000100a00 */
[----:B----4-:R-:W-:-:S03]  /*23010*/  IMAD.WIDE R96, R3, 0x4, R94 ;  /* 0x0000000403607825 */ /* 0x010fc600078e025e */
[----:B------:R-:W-:Y:S01]  /*23020*/  STL.64 [R1+0x4b0], R208 ;  /* 0x0004b0d001007387 */ /* 0x000fe20000100a00 */
[----:B------:R-:W-:-:S03]  /*23030*/  IMAD.WIDE R86, R3, 0x4, R210 ;  /* 0x0000000403567825 */ /* 0x000fc600078e02d2 */
[----:B------:R-:W4:Y:S01]  /*23040*/  LDL.LU.64 R120, [R1+0xc0] ;  /* 0x0000c00001787983 */ /* 0x000f220000300a00 */
[----:B------:R-:W-:-:S03]  /*23050*/  IMAD.WIDE R210, R3, 0x4, R216 ;  /* 0x0000000403d27825 */ /* 0x000fc600078e02d8 */
[----:B------:R-:W4:Y:S04]  /*23060*/  LDL.LU.64 R92, [R1+0xb8] ;  /* 0x0000b800015c7983 */ /* 0x000f280000300a00 */
[----:B------:R-:W4:Y:S04]  /*23070*/  LDL.LU.64 R216, [R1+0xb0] ;  /* 0x0000b00001d87983 */ /* 0x000f280000300a00 */
[----:B------:R1:W-:Y:S01]  /*23080*/  STL.64 [R1+0x30], R96 ;  /* 0x0000306001007387 */ /* 0x0003e20000100a00 */
[----:B------:R-:W-:-:S03]  /*23090*/  IMAD.WIDE R88, R3, 0x4, R218 ;  /* 0x0000000403587825 */ /* 0x000fc600078e02da */
[----:B------:R-:W-:Y:S01]  /*230a0*/  STL.64 [R1+0x1b8], R86 ;  /* 0x0001b85601007387 */ /* 0x000fe20000100a00 */
[----:B------:R-:W-:-:S03]  /*230b0*/  IMAD.WIDE R122, R3, 0x4, R212 ;  /* 0x00000004037a7825 */ /* 0x000fc600078e02d4 */
[----:B------:R-:W4:Y:S04]  /*230c0*/  LDL.LU.64 R100, [R1+0xd8] ;  /* 0x0000d80001647983 */ /* 0x000f280000300a00 */
[----:B------:R-:W4:Y:S04]  /*230d0*/  LDL.LU.64 R94, [R1+0xd0] ;  /* 0x0000d000015e7983 */ /* 0x000f280000300a00 */
[----:B------:R-:W4:Y:S04]  /*230e0*/  LDL.LU.64 R218, [R1+0xc8] ;  /* 0x0000c80001da7983 */ /* 0x000f280000300a00 */
[----:B------:R-:W-:Y:S04]  /*230f0*/  STL.64 [R1+0x4a8], R210 ;  /* 0x0004a8d201007387 */ /* 0x000fe80000100a00 */
[----:B------:R-:W4:Y:S04]  /*23100*/  LDL.LU.64 R118, [R1+0xf0] ;  /* 0x0000f00001767983 */ /* 0x000f280000300a00 */
[----:B------:R-:W4:Y:S01]  /*23110*/  LDL.LU.64 R160, [R1+0xe8] ;  /* 0x0000e80001a07983 */ /* 0x000f220000300a00 */
[----:B------:R-:W-:-:S03]  /*23120*/  IMAD.WIDE R212, R3, 0x4, R220 ;  /* 0x0000000403d47825 */ /* 0x000fc600078e02dc */
[----:B------:R-:W4:Y:S04]  /*23130*/  LDL.LU.64 R220, [R1+0xe0] ;  /* 0x0000e00001dc7983 */ /* 0x000f280000300a00 */
[----:B------:R1:W-:Y:S04]  /*23140*/  STL.64 [R1+0x28], R122 ;  /* 0x0000287a01007387 */ /* 0x0003e80000100a00 */
[----:B------:R-:W-:Y:S04]  /*23150*/  STL.64 [R1+0x1b0], R88 ;  /* 0x0001b05801007387 */ /* 0x000fe80000100a00 */
[----:B------:R-:W4:Y:S04]  /*23160*/  LDL.LU.64 R152, [R1+0x138] ;  /* 0x0001380001987983 */ /* 0x000f280000300a00 */
[----:B------:R-:W4:Y:S01]  /*23170*/  LDL.LU.64 R158, [R1+0x130] ;  /* 0x00013000019e7983 */ /* 0x000f220000300a00 */
[----:B------:R-:W-:-:S03]  /*23180*/  IMAD.WIDE R98, R3, 0x4, R90 ;  /* 0x0000000403627825 */ /* 0x000fc600078e025a */
[----:B------:R-:W-:Y:S01]  /*23190*/  STL.64 [R1+0x490], R212 ;  /* 0x000490d401007387 */ /* 0x000fe20000100a00 */
[----:B---3--:R-:W-:-:S04]  /*231a0*/  IMAD.WIDE R90, R3, 0x4, R214 ;  /* 0x00000004035a7825 */ /* 0x008fc800078e02d6 */
[C---:B--2---:R-:W-:Y:S02]  /*231b0*/  IMAD.WIDE R214, R3.reuse, 0x4, R222 ;  /* 0x0000000403d67825 */ /* 0x044fe400078e02de */
[----:B------:R-:W2:Y:S04]  /*231c0*/  LDL.LU.64 R222, [R1+0x128] ;  /* 0x0001280001de7983 */ /* 0x000ea80000300a00 */
[----:B------:R-:W3:Y:S04]  /*231d0*/  LDL.64 R154, [R1+0x330] ;  /* 0x00033000019a7983 */ /* 0x000ee80000100a00 */
[----:B------:R-:W3:Y:S04]  /*231e0*/  LDL R2, [R1+0x1918] ;  /* 0x0019180001027983 */ /* 0x000ee80000100800 */
[----:B------:R-:W2:Y:S01]  /*231f0*/  LDL.64 R156, [R1+0x328] ;  /* 0x00032800019c7983 */ /* 0x000ea20000100a00 */
[----:B----4-:R-:W-:-:S03]  /*23200*/  IMAD.WIDE R120, R3, 0x4, R120 ;  /* 0x0000000403787825 */ /* 0x010fc600078e0278 */
[----:B------:R4:W-:Y:S01]  /*23210*/  STL.64 [R1+0x20], R98 ;  /* 0x0000206201007387 */ /* 0x0009e20000100a00 */
[----:B------:R-:W-:-:S03]  /*23220*/  IMAD.WIDE R92, R3, 0x4, R92 ;  /* 0x00000004035c7825 */ /* 0x000fc600078e025c */
[----:B------:R-:W-:Y:S01]  /*23230*/  STL.64 [R1+0x190], R90 ;  /* 0x0001905a01007387 */ /* 0x000fe20000100a00 */
[----:B------:R-:W-:-:S03]  /*23240*/  IMAD.WIDE R216, R3, 0x4, R216 ;  /* 0x0000000403d87825 */ /* 0x000fc600078e02d8 */
[----:B------:R-:W-:Y:S04]  /*23250*/  STL.64 [R1+0x488], R214 ;  /* 0x000488d601007387 */ /* 0x000fe80000100a00 */
[----:B------:R1:W-:Y:S01]  /*23260*/  STL.64 [R1+0x10], R120 ;  /* 0x0000107801007387 */ /* 0x0003e20000100a00 */
[----:B------:R-:W-:-:S03]  /*23270*/  IMAD.WIDE R100, R3, 0x4, R100 ;  /* 0x0000000403647825 */ /* 0x000fc600078e0264 */
[----:B------:R-:W-:Y:S01]  /*23280*/  STL.64 [R1+0x188], R92 ;  /* 0x0001885c01007387 */ /* 0x000fe20000100a00 */
[----:B------:R-:W-:-:S03]  /*23290*/  IMAD.WIDE R94, R3, 0x4, R94 ;  /* 0x00000004035e7825 */ /* 0x000fc600078e025e */
[----:B------:R-:W-:Y:S01]  /*232a0*/  STL.64 [R1+0x470], R216 ;  /* 0x000470d801007387 */ /* 0x000fe20000100a00 */
[----:B------:R-:W-:-:S03]  /*232b0*/  IMAD.WIDE R218, R3, 0x4, R218 ;  /* 0x0000000403da7825 */ /* 0x000fc600078e02da */
[----:B------:R1:W-:Y:S04]  /*232c0*/  STL.64 [R1+0x8], R100 ;  /* 0x0000086401007387 */ /* 0x0003e80000100a00 */
[----:B------:R-:W-:Y:S01]  /*232d0*/  STL.64 [R1+0x170], R94 ;  /* 0x0001705e01007387 */ /* 0x000fe20000100a00 */
[----:B------:R-:W-:-:S03]  /*232e0*/  IMAD.WIDE R118, R3, 0x4, R118 ;  /* 0x0000000403767825 */ /* 0x000fc600078e0276 */
[----:B------:R-:W-:Y:S01]  /*232f0*/  STL.64 [R1+0x468], R218 ;  /* 0x000468da01007387 */ /* 0x000fe20000100a00 */
[----:B------:R-:W-:-:S03]  /*23300*/  IMAD.WIDE R246, R3, 0x4, R160 ;  /* 0x0000000403f67825 */ /* 0x000fc600078e02a0 */
[----:B------:R1:W-:Y:S04]  /*23310*/  STL.64 [R1], R118 ;  /* 0x0000007601007387 */ /* 0x0003e80000100a00 */
[----:B------:R1:W-:Y:S01]  /*23320*/  STL.64 [R1+0xe8], R246 ;  /* 0x0000e8f601007387 */ /* 0x0003e20000100a00 */
[----:B------:R-:W-:-:S05]  /*23330*/  IMAD.WIDE R220, R3, 0x4, R220 ;  /* 0x0000000403dc7825 */ /* 0x000fca00078e02dc */
[----:B------:R-:W-:Y:S01]  /*23340*/  STL.64 [R1+0xf0], R220 ;  /* 0x0000f0dc01007387 */ /* 0x000fe20000100a00 */
[----:B------:R-:W-:-:S05]  /*23350*/  IMAD.WIDE R244, R3, 0x4, R158 ;  /* 0x0000000403f47825 */ /* 0x000fca00078e029e */
[----:B------:R2:W-:Y:S04]  /*23360*/  STL.64 [R1+0xd8], R244 ;  /* 0x0000d8f401007387 */ /* 0x0005e80000100a00 */
[----:B-1----:R-:W4:Y:S04]  /*23370*/  LDL.64 R102, [R1+0x320] ;  /* 0x0003200001667983 */ /* 0x002f280000100a00 */
        /* <DEDUP_REMOVED lines=28> */
[----:B---3--:R1:W-:Y:S01]  /*23540*/  LDGSTS.E [R2+0x40000], [R154.64], P6 ;  /* 0x400000009a027fae */ /* 0x0083e2000b121844 */
[----:B--2---:R-:W-:-:S03]  /*23550*/  IMAD.WIDE R222, R3, 0x4, R222 ;  /* 0x0000000403de7825 */ /* 0x004fc600078e02de */
[----:B------:R2:W-:Y:S04]  /*23560*/  LDGSTS.E [R2+0x40800], [R156.64], P6 ;  /* 0x408000009c027fae */ /* 0x0005e8000b121844 */
[----:B-1----:R-:W3:Y:S04]  /*23570*/  LDL.64 R154, [R1+0x610] ;  /* 0x00061000019a7983 */ /* 0x002ee80000100a00 */
[----:B--2---:R-:W2:Y:S04]  /*23580*/  LDL.64 R156, [R1+0x3e8] ;  /* 0x0003e800019c7983 */ /* 0x004ea80000100a00 */
[----:B------:R1:W-:Y:S04]  /*23590*/  STL.64 [R1+0xe0], R222 ;  /* 0x0000e0de01007387 */ /* 0x0003e80000100a00 */
[----:B----4-:R4:W-:Y:S04]  /*235a0*/  LDGSTS.E [R2+0x41000], [R102.64], P6 ;  /* 0x4100000066027fae */ /* 0x0109e8000b121844 */
[----:B------:R1:W-:Y:S04]  /*235b0*/  LDGSTS.E [R2+0x41800], [R174.64], P6 ;  /* 0x41800000ae027fae */ /* 0x0003e8000b121844 */
[----:B------:R4:W-:Y:S04]  /*235c0*/  LDGSTS.E [R2+0x42000], [R116.64], P6 ;  /* 0x4200000074027fae */ /* 0x0009e8000b121844 */
[----:B----4-:R-:W4:Y:S04]  /*235d0*/  LDL.LU.64 R102, [R1+0x2be0] ;  /* 0x002be00001667983 */ /* 0x010f280000300a00 */
[----:B-1----:R-:W4:Y:S04]  /*235e0*/  LDL.LU.64 R174, [R1+0x2bd8] ;  /* 0x002bd80001ae7983 */ /* 0x002f280000300a00 */
[----:B------:R-:W4:Y:S04]  /*235f0*/  LDL.LU.64 R116, [R1+0x2bd0] ;  /* 0x002bd00001747983 */ /* 0x000f280000300a00 */
[----:B------:R1:W-:Y:S04]  /*23600*/  LDGSTS.E [R2+0x42800], [R50.64], P6 ;  /* 0x4280000032027fae */ /* 0x0003e8000b121844 */
[----:B------:R1:W-:Y:S04]  /*23610*/  LDGSTS.E [R2+0x43000], [R104.64], P6 ;  /* 0x4300000068027fae */ /* 0x0003e8000b121844 */
[----:B------:R1:W-:Y:S04]  /*23620*/  LDGSTS.E [R2+0x43800], [R172.64], P6 ;  /* 0x43800000ac027fae */ /* 0x0003e8000b121844 */
[----:B-1----:R-:W4:Y:S04]  /*23630*/  LDL.LU.64 R50, [R1+0x2bc8] ;  /* 0x002bc80001327983 */ /* 0x002f280000300a00 */
[----:B------:R-:W4:Y:S04]  /*23640*/  LDL.LU.64 R104, [R1+0x2bc0] ;  /* 0x002bc00001687983 */ /* 0x000f280000300a00 */
        /* <DEDUP_REMOVED lines=37> */
[----:B---3--:R1:W-:Y:S04]  /*238a0*/  LDGSTS.E [R2+0x4d000], [R154.64], P6 ;  /* 0x4d0000009a027fae */ /* 0x0083e8000b121844 */
[----:B------:R3:W-:Y:S04]  /*238b0*/  LDGSTS.E [R2+0x4d800], [R164.64], P6 ;  /* 0x4d800000a4027fae */ /* 0x0007e8000b121844 */
[----:B------:R2:W-:Y:S04]  /*238c0*/  LDGSTS.E [R2+0x4e000], [R162.64], P6 ;  /* 0x4e000000a2027fae */ /* 0x0005e8000b121844 */
[----:B-1----:R-:W4:Y:S04]  /*238d0*/  LDL.LU.64 R154, [R1+0x2b20] ;  /* 0x002b2000019a7983 */ /* 0x002f280000300a00 */
[----:B------:R1:W-:Y:S04]  /*238e0*/  LDGSTS.E [R2+0x4e800], [R160.64], P6 ;  /* 0x4e800000a0027fae */ /* 0x0003e8000b121844 */
[----:B------:R1:W-:Y:S04]  /*238f0*/  LDGSTS.E [R2+0x4f000], [R158.64], P6 ;  /* 0x4f0000009e027fae */ /* 0x0003e8000b121844 */
[----:B--2---:R2:W-:Y:S01]  /*23900*/  LDGSTS.E [R2+0x4f800], [R156.64], P6 ;  /* 0x4f8000009c027fae */ /* 0x0045e2000b121844 */
[----:B------:R-:W-:-:S03]  /*23910*/  ISETP.GE.U32.AND P1, PT, R0, 0x7ffffefd, PT ;  /* 0x7ffffefd0000780c */ /* 0x000fc60003f26070 */
[----:B------:R-:W4:Y:S04]  /*23920*/  LDL R0, [R1+0x255c] ;  /* 0x00255c0001007983 */ /* 0x000f280000100800 */
[----:B---3--:R-:W2:Y:S04]  /*23930*/  LDL.64 R164, [R1+0x660] ;  /* 0x0006600001a47983 */ /* 0x008ea80000100a00 */
[----:B------:R-:W2:Y:S04]  /*23940*/  LDL.64 R162, [R1+0x910] ;  /* 0x0009100001a27983 */ /* 0x000ea80000100a00 */
[----:B-1----:R-:W2:Y:S04]  /*23950*/  LDL.64 R160, [R1+0x8b0] ;  /* 0x0008b00001a07983 */ /* 0x002ea80000100a00 */
[----:B------:R-:W2:Y:S04]  /*23960*/  LDL.64 R158, [R1+0x848] ;  /* 0x00084800019e7983 */ /* 0x000ea80000100a00 */
[----:B--2---:R-:W2:Y:S04]  /*23970*/  LDL.64 R156, [R1+0x7e8] ;  /* 0x0007e800019c7983 */ /* 0x004ea80000100a00 */
        /* <DEDUP_REMOVED lines=13> */
[----:B-1----:R-:W3:Y:S04]  /*23a50*/  LDL.64 R40, [R1+0x950] ;  /* 0x0009500001287983 */ /* 0x002ee80000100a00 */
[----:B------:R1:W-:Y:S04]  /*23a60*/  LDGSTS.E [R2+0x56800], [R34.64], P6 ;  /* 0x5680000022027fae */ /* 0x0003e8000b121844 */
[----:B------:R-:W3:Y:S04]  /*23a70*/  LDL.64 R114, [R1+0x930] ;  /* 0x0009300001727983 */ /* 0x000ee80000100a00 */
[----:B------:R1:W-:Y:S04]  /*23a80*/  LDGSTS.E [R2+0x57000], [R32.64], P6 ;  /* 0x5700000020027fae */ /* 0x0003e8000b121844 */
[----:B------:R1:W-:Y:S04]  /*23a90*/  LDGSTS.E [R2+0x57800], [R30.64], P6 ;  /* 0x578000001e027fae */ /* 0x0003e8000b121844 */
[----:B--2---:R-:W2:Y:S04]  /*23aa0*/  LDL.64 R38, [R1+0x8f0] ;  /* 0x0008f00001267983 */ /* 0x004ea80000100a00 */
[----:B------:R1:W-:Y:S04]  /*23ab0*/  LDGSTS.E [R2+0x58000], [R28.64], P6 ;  /* 0x580000001c027fae */ /* 0x0003e8000b121844 */
[----:B------:R-:W2:Y:S04]  /*23ac0*/  LDL.64 R116, [R1+0x8d0] ;  /* 0x0008d00001747983 */ /* 0x000ea80000100a00 */
[----:B------:R1:W-:Y:S04]  /*23ad0*/  LDGSTS.E [R2+0x58800], [R26.64], P6 ;  /* 0x588000001a027fae */ /* 0x0003e8000b121844 */
[----:B------:R1:W-:Y:S04]  /*23ae0*/  LDGSTS.E [R2+0x59000], [R24.64], P6 ;  /* 0x5900000018027fae */ /* 0x0003e8000b121844 */
[----:B------:R-:W2:Y:S04]  /*23af0*/  LDL.64 R36, [R1+0x890] ;  /* 0x0008900001247983 */ /* 0x000ea80000100a00 */
[----:B------:R1:W-:Y:S04]  /*23b00*/  LDGSTS.E [R2+0x59800], [R22.64], P6 ;  /* 0x5980000016027fae */ /* 0x0003e8000b121844 */
[----:B------:R-:W2:Y:S04]  /*23b10*/  LDL.64 R140, [R1+0x870] ;  /* 0x00087000018c7983 */ /* 0x000ea80000100a00 */
[----:B------:R4:W-:Y:S04]  /*23b20*/  LDGSTS.E [R2+0x5a000], [R20.64], P6 ;  /* 0x5a00000014027fae */ /* 0x0009e8000b121844 */
[----:B------:R4:W-:Y:S04]  /*23b30*/  LDGSTS.E [R2+0x5a800], [R18.64], P6 ;  /* 0x5a80000012027fae */ /* 0x0009e8000b121844 */
[----:B-1----:R-:W2:Y:S04]  /*23b40*/  LDL.64 R34, [R1+0x828] ;  /* 0x0008280001227983 */ /* 0x002ea80000100a00 */
[----:B------:R-:W2:Y:S04]  /*23b50*/  LDL.64 R32, [R1+0x7c8] ;  /* 0x0007c80001207983 */ /* 0x000ea80000100a00 */
[----:B----4-:R-:W2:Y:S04]  /*23b60*/  LDL.64 R18, [R1+0x808] ;  /* 0x0008080001127983 */ /* 0x010ea80000100a00 */
        /* <DEDUP_REMOVED lines=9> */
[----:B------:R-:W2:Y:S01]  /*23c00*/  LDL.64 R22, [R1+0x688] ;  /* 0x0006880001167983 */ /* 0x000ea20000100a00 */
[----:B------:R-:W-:-:S03]  /*23c10*/  IMAD.WIDE R250, R3, 0x4, R250 ;  /* 0x0000000403fa7825 */ /* 0x000fc600078e02fa */
[----:B------:R-:W2:Y:S01]  /*23c20*/  LDL.64 R148, [R1+0x668] ;  /* 0x0006680001947983 */ /* 0x000ea20000100a00 */
[----:B------:R-:W-:-:S03]  /*23c30*/  IMAD.WIDE R224, R3, 0x4, R224 ;  /* 0x0000000403e07825 */ /* 0x000fc600078e02e0 */
[----:B------:R1:W-:Y:S01]  /*23c40*/  LDGSTS.E [R2+0x5b000], [R250.64], P6 ;  /* 0x5b000000fa027fae */ /* 0x0003e2000b121844 */
        /* <DEDUP_REMOVED lines=15> */
[----:B------:R1:W-:Y:S04]  /*23d40*/  LDGSTS.E [R2+0x5f000], [R238.64], P6 ;  /* 0x5f000000ee027fae */ /* 0x0003e8000b121844 */
[----:B------:R1:W-:Y:S04]  /*23d50*/  LDGSTS.E [R2+0x5f800], [R240.64], P6 ;  /* 0x5f800000f0027fae */ /* 0x0003e8000b121844 */
[----:B------:R-:W2:Y:S04]  /*23d60*/  LDL.64 R24, [R1+0x640] ;  /* 0x0006400001187983 */ /* 0x000ea80000100a00 */
[----:B------:R-:W2:Y:S04]  /*23d70*/  LDL.64 R146, [R1+0x628] ;  /* 0x0006280001927983 */ /* 0x000ea80000100a00 */
[----:B------:R1:W-:Y:S04]  /*23d80*/  LDGSTS.E [R0+0x40200], [R164.64], P6 ;  /* 0x40200000a4007fae */ /* 0x0003e8000b121844 */
[----:B-1----:R-:W2:Y:S04]  /*23d90*/  LDL.LU.64 R164, [R1+0x2b18] ;  /* 0x002b180001a47983 */ /* 0x002ea80000300a00 */
[----:B---3--:R1:W-:Y:S04]  /*23da0*/  LDGSTS.E [R0+0x40a00], [R40.64], P6 ;  /* 0x40a0000028007fae */ /* 0x0083e8000b121844 */
[----:B------:R3:W-:Y:S04]  /*23db0*/  LDGSTS.E [R0+0x41200], [R114.64], P6 ;  /* 0x4120000072007fae */ /* 0x0007e8000b121844 */
[----:B-1----:R-:W4:Y:S04]  /*23dc0*/  LDL.LU.64 R40, [R1+0x2b10] ;  /* 0x002b100001287983 */ /* 0x002f280000300a00 */
[----:B------:R1:W-:Y:S04]  /*23dd0*/  LDGSTS.E [R0+0x41a00], [R162.64], P6 ;  /* 0x41a00000a2007fae */ /* 0x0003e8000b121844 */
[----:B---3--:R-:W3:Y:S04]  /*23de0*/  LDL.LU.64 R114, [R1+0x2b08] ;  /* 0x002b080001727983 */ /* 0x008ee80000300a00 */
[----:B--2---:R2:W-:Y:S04]  /*23df0*/  LDGSTS.E [R0+0x42200], [R38.64], P6 ;  /* 0x4220000026007fae */ /* 0x0045e8000b121844 */
[----:B-1----:R-:W3:Y:S04]  /*23e00*/  LDL.LU.64 R162, [R1+0x2b00] ;  /* 0x002b000001a27983 */ /* 0x002ee80000300a00 */
[----:B------:R1:W-:Y:S04]  /*23e10*/  LDGSTS.E [R0+0x42a00], [R116.64], P6 ;  /* 0x42a0000074007fae */ /* 0x0003e8000b121844 */
[----:B--2---:R-:W2:Y:S04]  /*23e20*/  LDL.LU.64 R38, [R1+0x2af8] ;  /* 0x002af80001267983 */ /* 0x004ea80000300a00 */
[----:B------:R1:W-:Y:S04]  /*23e30*/  LDGSTS.E [R0+0x43200], [R160.64], P6 ;  /* 0x43200000a0007fae */ /* 0x0003e8000b121844 */
[----:B-1----:R-:W2:Y:S04]  /*23e40*/  LDL.LU.64 R116, [R1+0x2af0] ;  /* 0x002af00001747983 */ /* 0x002ea80000300a00 */
[----:B------:R1:W-:Y:S04]  /*23e50*/  LDGSTS.E [R0+0x43a00], [R36.64], P6 ;  /* 0x43a0000024007fae */ /* 0x0003e8000b121844 */
[----:B------:R-:W2:Y:S04]  /*23e60*/  LDL.LU.64 R160, [R1+0x2ae8] ;  /* 0x002ae80001a07983 */ /* 0x000ea80000300a00 */
        /* <DEDUP_REMOVED lines=35> */
[----:B------:R1:W-:Y:S04]  /*240a0*/  LDGSTS.E [R0+0x4d200], [R146.64], P6 ;  /* 0x4d20000092007fae */ /* 0x0003e8000b121844 */
[----:B------:R-:W3:Y:S04]  /*240b0*/  LDL.LU.64 R148, [R1+0x2a58] ;  /* 0x002a580001947983 */ /* 0x000ee80000300a00 */
[----:B-1----:R-:W3:Y:S04]  /*240c0*/  LDL.LU.64 R24, [R1+0x2a50] ;  /* 0x002a500001187983 */ /* 0x002ee80000300a00 */
[----:B------:R-:W3:Y:S04]  /*240d0*/  LDL.LU.64 R146, [R1+0x2a48] ;  /* 0x002a480001927983 */ /* 0x000ee80000300a00 */
[----:B--2---:R1:W-:Y:S04]  /*240e0*/  LDGSTS.E [R0+0x4da00], [R22.64], P6 ;  /* 0x4da0000016007fae */ /* 0x0043e8000b121844 */
[----:B------:R2:W-:Y:S04]  /*240f0*/  LDGSTS.E [R0+0x4e200], [R144.64], P6 ;  /* 0x4e20000090007fae */ /* 0x0005e8000b121844 */
[----:B------:R1:W-:Y:S04]  /*24100*/  LDGSTS.E [R0+0x4ea00], [R20.64], P6 ;  /* 0x4ea0000014007fae */ /* 0x0003e8000b121844 */
[----:B------:R1:W-:Y:S04]  /*24110*/  LDGSTS.E [R0+0x4f200], [R142.64], P6 ;  /* 0x4f2000008e007fae */ /* 0x0003e8000b121844 */
[----:B------:R1:W-:Y:S04]  /*24120*/  LDGSTS.E [R0+0x4fa00], [R18.64], P6 ;  /* 0x4fa0000012007fae */ /* 0x0003e8000b121844 */
[----:B------:R1:W-:Y:S04]  /*24130*/  LDGSTS.E [R0+0x50200], [R140.64], P6 ;  /* 0x502000008c007fae */ /* 0x0003e8000b121844 */
[----:B------:R2:W-:Y:S04]  /*24140*/  LDGSTS.E [R0+0x50a00], [R116.64], P6 ;  /* 0x50a0000074007fae */ /* 0x0005e8000b121844 */
[----:B---3--:R3:W-:Y:S04]  /*24150*/  LDGSTS.E [R0+0x51200], [R114.64], P6 ;  /* 0x5120000072007fae */ /* 0x0087e8000b121844 */
[----:B-1----:R-:W4:Y:S04]  /*24160*/  LDL.LU.64 R22, [R1+0x2a40] ;  /* 0x002a400001167983 */ /* 0x002f280000300a00 */
[----:B------:R1:W-:Y:S04]  /*24170*/  LDGSTS.E [R0+0x51a00], [R112.64], P6 ;  /* 0x51a0000070007fae */ /* 0x0003e8000b121844 */
[----:B--2---:R-:W2:Y:S04]  /*24180*/  LDL.LU.64 R144, [R1+0x2a38] ;  /* 0x002a380001907983 */ /* 0x004ea80000300a00 */
[----:B------:R1:W-:Y:S04]  /*24190*/  LDGSTS.E [R0+0x52200], [R110.64], P6 ;  /* 0x522000006e007fae */ /* 0x0003e8000b121844 */
[----:B------:R-:W2:Y:S04]  /*241a0*/  LDL.LU.64 R20, [R1+0x2a30] ;  /* 0x002a300001147983 */ /* 0x000ea80000300a00 */
[----:B------:R1:W-:Y:S04]  /*241b0*/  LDGSTS.E [R0+0x52a00], [R108.64], P6 ;  /* 0x52a000006c007fae */ /* 0x0003e8000b121844 */
[----:B------:R-:W2:Y:S04]  /*241c0*/  LDL.LU.64 R142, [R1+0x2a28] ;  /* 0x002a2800018e7983 */ /* 0x000ea80000300a00 */
[----:B------:R1:W-:Y:S04]  /*241d0*/  LDGSTS.E [R0+0x53200], [R106.64], P6 ;  /* 0x532000006a007fae */ /* 0x0003e8000b121844 */
[----:B------:R-:W2:Y:S04]  /*241e0*/  LDL.LU.64 R18, [R1+0x2a20] ;  /* 0x002a200001127983 */ /* 0x000ea80000300a00 */
[----:B------:R1:W-:Y:S04]  /*241f0*/  LDGSTS.E [R0+0x53a00], [R104.64], P6 ;  /* 0x53a0000068007fae */ /* 0x0003e8000b121844 */
[----:B------:R-:W2:Y:S04]  /*24200*/  LDL.LU.64 R140, [R1+0x2a18] ;  /* 0x002a1800018c7983 */ /* 0x000ea80000300a00 */
[----:B------:R1:W-:Y:S04]  /*24210*/  LDGSTS.E [R0+0x54200], [R102.64], P6 ;  /* 0x5420000066007fae */ /* 0x0003e8000b121844 */
[----:B------:R-:W2:Y:S04]  /*24220*/  LDL R2, [R1+0x2558] ;  /* 0x0025580001027983 */ /* 0x000ea80000100800 */
[----:B------:R-:W2:Y:S04]  /*24230*/  LDL.64 R116, [R1+0x948] ;  /* 0x0009480001747983 */ /* 0x000ea80000100a00 */
[----:B-1----:R-:W2:Y:S04]  /*24240*/  LDL.64 R102, [R1+0x968] ;  /* 0x0009680001667983 */ /* 0x002ea80000100a00 */
[----:B------:R-:W4:Y:S04]  /*24250*/  LDL.64 R104, [R1+0x928] ;  /* 0x0009280001687983 */ /* 0x000f280000100a00 */
[----:B---3--:R-:W3:Y:S04]  /*24260*/  LDL.64 R114, [R1+0x908] ;  /* 0x0009080001727983 */ /* 0x008ee80000100a00 */
[----:B------:R-:W3:Y:S04]  /*24270*/  LDL.64 R106, [R1+0x8e8] ;  /* 0x0008e800016a7983 */ /* 0x000ee80000100a00 */
[----:B------:R-:W3:Y:S04]  /*24280*/  LDL.64 R112, [R1+0x8c8] ;  /* 0x0008c80001707983 */ /* 0x000ee80000100a00 */
[----:B------:R-:W3:Y:S04]  /*24290*/  LDL.64 R108, [R1+0x8a8] ;  /* 0x0008a800016c7983 */ /* 0x000ee80000100a00 */
[----:B------:R1:W-:Y:S04]  /*242a0*/  LDGSTS.E [R0+0x54a00], [R16.64], P6 ;  /* 0x54a0000010007fae */ /* 0x0003e8000b121844 */
[----:B------:R-:W3:Y:S04]  /*242b0*/  LDL.64 R110, [R1+0x888] ;  /* 0x00088800016e7983 */ /* 0x000ee80000100a00 */
[----:B------:R1:W-:Y:S04]  /*242c0*/  LDGSTS.E [R0+0x55200], [R138.64], P6 ;  /* 0x552000008a007fae */ /* 0x0003e8000b121844 */
[----:B-1----:R-:W3:Y:S04]  /*242d0*/  LDL.LU.64 R16, [R1+0x2a10] ;  /* 0x002a100001107983 */ /* 0x002ee80000300a00 */
[----:B------:R1:W-:Y:S04]  /*242e0*/  LDGSTS.E [R0+0x55a00], [R14.64], P6 ;  /* 0x55a000000e007fae */ /* 0x0003e8000b121844 */
[----:B------:R-:W3:Y:S04]  /*242f0*/  LDL.LU.64 R138, [R1+0x2a08] ;  /* 0x002a0800018a7983 */ /* 0x000ee80000300a00 */
        /* <DEDUP_REMOVED lines=40> */
[----:B--2---:R2:W-:Y:S04]  /*24580*/  LDGSTS.E [R2+0x40400], [R102.64], P6 ;  /* 0x4040000066027fae */ /* 0x0045e8000b121844 */
[----:B------:R1:W-:Y:S04]  /*24590*/  LDGSTS.E [R2+0x40c00], [R116.64], P6 ;  /* 0x40c0000074027fae */ /* 0x0003e8000b121844 */
[----:B----4-:R4:W-:Y:S04]  /*245a0*/  LDGSTS.E [R2+0x41400], [R104.64], P6 ;  /* 0x4140000068027fae */ /* 0x0109e8000b121844 */
[----:B--2---:R-:W2:Y:S04]  /*245b0*/  LDL.LU.64 R102, [R1+0x2960] ;  /* 0x0029600001667983 */ /* 0x004ea80000300a00 */
[----:B-1----:R-:W2:Y:S04]  /*245c0*/  LDL.LU.64 R116, [R1+0x2958] ;  /* 0x0029580001747983 */ /* 0x002ea80000300a00 */
[----:B----4-:R-:W4:Y:S04]  /*245d0*/  LDL.LU.64 R104, [R1+0x2950] ;  /* 0x0029500001687983 */ /* 0x010f280000300a00 */
[----:B---3--:R1:W-:Y:S04]  /*245e0*/  LDGSTS.E [R2+0x41c00], [R114.64], P6 ;  /* 0x41c0000072027fae */ /* 0x0083e8000b121844 */
[----:B------:R3:W-:Y:S04]  /*245f0*/  LDGSTS.E [R2+0x42400], [R106.64], P6 ;  /* 0x424000006a027fae */ /* 0x0007e8000b121844 */
[----:B------:R3:W-:Y:S04]  /*24600*/  LDGSTS.E [R2+0x42c00], [R112.64], P6 ;  /* 0x42c0000070027fae */ /* 0x0007e8000b121844 */
[----:B-1----:R-:W2:Y:S04]  /*24610*/  LDL.LU.64 R114, [R1+0x2948] ;  /* 0x0029480001727983 */ /* 0x002ea80000300a00 */
[----:B---3--:R-:W3:Y:S04]  /*24620*/  LDL.LU.64 R106, [R1+0x2940] ;  /* 0x00294000016a7983 */ /* 0x008ee80000300a00 */
[----:B------:R-:W2:Y:S04]  /*24630*/  LDL.LU.64 R112, [R1+0x2938] ;  /* 0x0029380001707983 */ /* 0x000ea80000300a00 */
[----:B------:R1:W-:Y:S04]  /*24640*/  LDGSTS.E [R2+0x43400], [R108.64], P6 ;  /* 0x434000006c027fae */ /* 0x0003e8000b121844 */
[----:B------:R1:W-:Y:S04]  /*24650*/  LDGSTS.E [R2+0x43c00], [R110.64], P6 ;  /* 0x43c000006e027fae */ /* 0x0003e8000b121844 */
[----:B-1----:R-:W2:Y:S04]  /*24660*/  LDL.LU.64 R108, [R1+0x2930] ;  /* 0x00293000016c7983 */ /* 0x002ea80000300a00 */
[----:B------:R-:W3:Y:S04]  /*24670*/  LDL.LU.64 R110, [R1+0x2928] ;  /* 0x00292800016e7983 */ /* 0x000ee80000300a00 */
        /* <DEDUP_REMOVED lines=16> */
[----:B------:R-:W2:Y:S04]  /*24780*/  LDL.LU R249, [R1+0x28e8] ;  /* 0x0028e80001f97983 */ /* 0x000ea80000300800 */
[----:B------:R1:W5:Y:S04]  /*24790*/  LDL.LU.64 R4, [R1+0x28e0] ;  /* 0x0028e00001047983 */ /* 0x0003680000300a00 */
[----:B------:R1:W-:Y:S04]  /*247a0*/  LDGSTS.E [R2+0x48c00], [R6.64], P6 ;  /* 0x48c0000006027fae */ /* 0x0003e8000b121844 */
[----:B------:R1:W-:Y:S04]  /*247b0*/  LDGSTS.E [R2+0x49400], [R8.64], P6 ;  /* 0x4940000008027fae */ /* 0x0003e8000b121844 */
[----:B------:R1:W-:Y:S04]  /*247c0*/  LDGSTS.E [R2+0x49c00], [R10.64], P6 ;  /* 0x49c000000a027fae */ /* 0x0003e8000b121844 */
[----:B-1----:R1:W5:Y:S04]  /*247d0*/  LDL.LU.64 R6, [R1+0x28d8] ;  /* 0x0028d80001067983 */ /* 0x0023680000300a00 */
[----:B------:R1:W5:Y:S04]  /*247e0*/  LDL.LU.64 R8, [R1+0x28d0] ;  /* 0x0028d00001087983 */ /* 0x0003680000300a00 */
        /* <DEDUP_REMOVED lines=30> */
[----:B------:R-:W2:Y:S04]  /*249d0*/  LDL R248, [R1+0x2554] ;  /* 0x0025540001f87983 */ /* 0x000ea80000100800 */
[----:B------:R1:W-:Y:S04]  /*249e0*/  LDGSTS.E [R2+0x51c00], [R42.64], P6 ;  /* 0x51c000002a027fae */ /* 0x0003e8000b121844 */
[----:B------:R1:W-:Y:S04]  /*249f0*/  LDGSTS.E [R2+0x52400], [R44.64], P6 ;  /* 0x524000002c027fae */ /* 0x0003e8000b121844 */
[----:B------:R1:W5:Y:S04]  /*24a00*/  LDL.LU.64 R40, [R1+0x2850] ;  /* 0x0028500001287983 */ /* 0x0003680000300a00 */
[----:B------:R1:W-:Y:S04]  /*24a10*/  LDGSTS.E [R2+0x52c00], [R46.64], P6 ;  /* 0x52c000002e027fae */ /* 0x0003e8000b121844 */
[----:B-1----:R1:W5:Y:S04]  /*24a20*/  LDL.LU.64 R42, [R1+0x2848] ;  /* 0x00284800012a7983 */ /* 0x0023680000300a00 */
[----:B------:R1:W-:Y:S04]  /*24a30*/  LDGSTS.E [R2+0x53400], [R48.64], P6 ;  /* 0x5340000030027fae */ /* 0x0003e8000b121844 */
[----:B------:R1:W5:Y:S04]  /*24a40*/  LDL.LU.64 R44, [R1+0x2840] ;  /* 0x00284000012c7983 */ /* 0x0003680000300a00 */
        /* <DEDUP_REMOVED lines=19> */
[----:B---3--:R3:W5:Y:S04]  /*24b80*/  LDL.LU.64 R64, [R1+0x27f0] ;  /* 0x0027f00001407983 */ /* 0x0087680000300a00 */
        /* <DEDUP_REMOVED lines=30> */
[----:B--2---:R2:W-:Y:S04]  /*24d70*/  LDGSTS.E [R248+0x40600], [R96.64], P6 ;  /* 0x4060000060f87fae */ /* 0x0045e8000b121844 */
[----:B------:R1:W-:Y:S04]  /*24d80*/  LDGSTS.E [R248+0x40e00], [R98.64], P6 ;  /* 0x40e0000062f87fae */ /* 0x0003e8000b121844 */
[----:B------:R3:W-:Y:S04]  /*24d90*/  LDGSTS.E [R248+0x41600], [R100.64], P6 ;  /* 0x4160000064f87fae */ /* 0x0007e8000b121844 */
[----:B--2---:R2:W5:Y:S04]  /*24da0*/  LDL.LU.64 R96, [R1+0x2770] ;  /* 0x0027700001607983 */ /* 0x0045680000300a00 */
[----:B-1----:R2:W5:Y:S04]  /*24db0*/  LDL.LU.64 R98, [R1+0x2768] ;  /* 0x0027680001627983 */ /* 0x0025680000300a00 */
[----:B---3--:R2:W5:Y:S04]  /*24dc0*/  LDL.LU.64 R100, [R1+0x2760] ;  /* 0x0027600001647983 */ /* 0x0085680000300a00 */
[----:B------:R1:W-:Y:S04]  /*24dd0*/  LDGSTS.E [R248+0x41e00], [R102.64], P6 ;  /* 0x41e0000066f87fae */ /* 0x0003e8000b121844 */
[----:B------:R3:W-:Y:S04]  /*24de0*/  LDGSTS.E [R248+0x42600], [R104.64], P6 ;  /* 0x4260000068f87fae */ /* 0x0007e8000b121844 */
[----:B------:R2:W-:Y:S04]  /*24df0*/  LDGSTS.E [R248+0x42e00], [R106.64], P6 ;  /* 0x42e000006af87fae */ /* 0x0005e8000b121844 */
[----:B-1----:R1:W5:Y:S04]  /*24e00*/  LDL.LU.64 R102, [R1+0x2758] ;  /* 0x0027580001667983 */ /* 0x0023680000300a00 */
[----:B---3--:R1:W5:Y:S04]  /*24e10*/  LDL.LU.64 R104, [R1+0x2750] ;  /* 0x0027500001687983 */ /* 0x0083680000300a00 */
[----:B--2---:R1:W5:Y:S04]  /*24e20*/  LDL.LU.64 R106, [R1+0x2748] ;  /* 0x00274800016a7983 */ /* 0x0043680000300a00 */
[----:B----4-:R2:W-:Y:S04]  /*24e30*/  LDGSTS.E [R248+0x43600], [R108.64], P6 ;  /* 0x436000006cf87fae */ /* 0x0105e8000b121844 */
[----:B------:R3:W-:Y:S04]  /*24e40*/  LDGSTS.E [R248+0x43e00], [R110.64], P6 ;  /* 0x43e000006ef87fae */ /* 0x0007e8000b121844 */
[----:B------:R4:W-:Y:S04]  /*24e50*/  LDGSTS.E [R248+0x44600], [R112.64], P6 ;  /* 0x4460000070f87fae */ /* 0x0009e8000b121844 */
[----:B--2---:R1:W5:Y:S04]  /*24e60*/  LDL.LU.64 R108, [R1+0x2740] ;  /* 0x00274000016c7983 */ /* 0x0043680000300a00 */
[----:B---3--:R1:W5:Y:S04]  /*24e70*/  LDL.LU.64 R110, [R1+0x2738] ;  /* 0x00273800016e7983 */ /* 0x0083680000300a00 */
[----:B----4-:R1:W5:Y:S04]  /*24e80*/  LDL.LU.64 R112, [R1+0x2730] ;  /* 0x0027300001707983 */ /* 0x0103680000300a00 */
[----:B------:R2:W-:Y:S04]  /*24e90*/  LDGSTS.E [R248+0x44e00], [R114.64], P6 ;  /* 0x44e0000072f87fae */ /* 0x0005e8000b121844 */
        /* <DEDUP_REMOVED lines=58> */
[----:B------:R-:W2:Y:S04]  /*25240*/  LDL.LU.64 R246, [R1+0x120] ;  /* 0x0001200001f67983 */ /* 0x000ea80000300a00 */
[----:B------:R-:W3:Y:S04]  /*25250*/  LDL.LU.64 R244, [R1+0x118] ;  /* 0x0001180001f47983 */ /* 0x000ee80000300a00 */
[----:B----4-:R1:W5:Y:S04]  /*25260*/  LDL.LU.64 R172, [R1+0x2640] ;  /* 0x0026400001ac7983 */ /* 0x0103680000300a00 */
[----:B------:R4:W-:Y:S04]  /*25270*/  LDGSTS.E [R248+0x53e00], [R174.64], P6 ;  /* 0x53e00000aef87fae */ /* 0x0009e8000b121844 */
[----:B------:R1:W-:Y:S04]  /*25280*/  LDGSTS.E [R248+0x54600], [R176.64], P6 ;  /* 0x54600000b0f87fae */ /* 0x0003e8000b121844 */
[----:B------:R1:W-:Y:S04]  /*25290*/  LDGSTS.E [R248+0x54e00], [R178.64], P6 ;  /* 0x54e00000b2f87fae */ /* 0x0003e8000b121844 */
[----:B----4-:R4:W5:Y:S04]  /*252a0*/  LDL.LU.64 R174, [R1+0x2638] ;  /* 0x0026380001ae7983 */ /* 0x0109680000300a00 */
[----:B-1----:R4:W5:Y:S04]  /*252b0*/  LDL.LU.64 R176, [R1+0x2630] ;  /* 0x0026300001b07983 */ /* 0x0029680000300a00 */
[----:B------:R4:W5:Y:S04]  /*252c0*/  LDL.LU.64 R178, [R1+0x2628] ;  /* 0x0026280001b27983 */ /* 0x0009680000300a00 */
[----:B------:R1:W-:Y:S04]  /*252d0*/  LDGSTS.E [R248+0x55600], [R180.64], P6 ;  /* 0x55600000b4f87fae */ /* 0x0003e8000b121844 */
[----:B------:R4:W-:Y:S04]  /*252e0*/  LDGSTS.E [R248+0x55e00], [R182.64], P6 ;  /* 0x55e00000b6f87fae */ /* 0x0009e8000b121844 */
[----:B------:R4:W-:Y:S04]  /*252f0*/  LDGSTS.E [R248+0x56600], [R184.64], P6 ;  /* 0x56600000b8f87fae */ /* 0x0009e8000b121844 */
[----:B-1----:R1:W5:Y:S04]  /*25300*/  LDL.LU.64 R180, [R1+0x2620] ;  /* 0x0026200001b47983 */ /* 0x0023680000300a00 */
[----:B----4-:R1:W5:Y:S04]  /*25310*/  LDL.LU.64 R182, [R1+0x2618] ;  /* 0x0026180001b67983 */ /* 0x0103680000300a00 */
[----:B------:R1:W5:Y:S04]  /*25320*/  LDL.LU.64 R184, [R1+0x2610] ;  /* 0x0026100001b87983 */ /* 0x0003680000300a00 */
        /* <DEDUP_REMOVED lines=37> */
[----:B------:R-:W1:Y:S04]  /*25580*/  S2R R2, SR_TID.X ;  /* 0x0000000000027919 */ /* 0x000e680000002100 */
[----:B------:R-:W0:Y:S04]  /*25590*/  LDGDEPBAR ;  /* 0x00000000000079af */ /* 0x000e280000000000 */
[----:B----4-:R4:W5:Y:S01]  /*255a0*/  LDL.LU.64 R222, [R1+0x2578] ;  /* 0x0025780001de7983 */ /* 0x0109620000300a00 */
[----:B------:R-:W-:Y:S01]  /*255b0*/  IADD3 R0, R249, -0xc5, RZ ;  /* 0xffffff3bf9007810 */ /* 0x000fe20007ffe0ff */
[----:B------:R-:W-:-:S03]  /*255c0*/  IMAD.MOV.U32 R248, RZ, RZ, c[0x0][0x188] ;  /* 0x00006200fff87624 */ /* 0x000fc600078e00ff */
[----:B------:R-:W-:Y:S01]  /*255d0*/  ISETP.GE.U32.AND P6, PT, R0, 0x7ffffefc, PT ;  /* 0x7ffffefc0000780c */ /* 0x000fe20003fc6070 */
[----:B------:R-:W-:Y:S01]  /*255e0*/  IMAD.SHL.U32 R248, R248, 0x40, RZ ;  /* 0x00000040f8f87824 */ /* 0x000fe200078e00ff */
[----:B-1----:R-:W-:-:S05]  /*255f0*/  LOP3.LUT R2, R2, 0x7f, RZ, 0xc0, !PT ;  /* 0x0000007f02027812 */ /* 0x002fca00078ec0ff */
[----:B------:R-:W-:-:S05]  /*25600*/  IMAD.SHL.U32 R0, R2, 0x4, RZ ;  /* 0x0000000402007824 */ /* 0x000fca00078e00ff */
[C---:B------:R-:W-:Y:S02]  /*25610*/  IADD3 R2, R0.reuse, 0x100000, RZ ;  /* 0x0010000000027810 */ /* 0x040fe40007ffe0ff */
[----:B------:R-:W-:Y:S01]  /*25620*/  IADD3 R0, R0, 0x100000, RZ ;  /* 0x0010000000007810 */ /* 0x000fe20007ffe0ff */
[----:B--2---:R-:W-:-:S04]  /*25630*/  IMAD.WIDE R246, R248, 0x4, R246 ;  /* 0x00000004f8f67825 */ /* 0x004fc800078e02f6 */
[----:B---3--:R-:W-:-:S04]  /*25640*/  IMAD.WIDE R244, R248, 0x4, R244 ;  /* 0x00000004f8f47825 */ /* 0x008fc800078e02f4 */
[----:B----4-:R-:W-:Y:S01]  /*25650*/  BAR.SYNC.DEFER_BLOCKING 0x0 ;  /* 0x0000000000007b1d */ /* 0x010fe20000010000 */
[----:B-----5:R-:W-:-:S04]  /*25660*/  IMAD.WIDE R220, R248, 0x4, R220 ;  /* 0x00000004f8dc7825 */ /* 0x020fc800078e02dc */
[C---:B------:R-:W-:Y:S01]  /*25670*/  IMAD.WIDE R222, R248.reuse, 0x4, R222 ;  /* 0x00000004f8de7825 */ /* 0x040fe200078e02de */
[----:B------:R1:W-:Y:S03]  /*25680*/  STL.64 [R1+0x2628], R242 ;  /* 0x002628f201007387 */ /* 0x0003e60000100a00 */
[C---:B------:R-:W-:Y:S01]  /*25690*/  IMAD.WIDE R216, R248.reuse, 0x4, R216 ;  /* 0x00000004f8d87825 */ /* 0x040fe200078e02d8 */
[----:B------:R-:W-:Y:S03]  /*256a0*/  STL.64 [R1+0x2578], R246 ;  /* 0x002578f601007387 */ /* 0x000fe60000100a00 */
[----:B------:R-:W-:Y:S01]  /*256b0*/  IMAD.WIDE R218, R248, 0x4, R218 ;  /* 0x00000004f8da7825 */ /* 0x000fe200078e02da */
[----:B------:R2:W-:Y:S04]  /*256c0*/  STL.64 [R1+0x2580], R244 ;  /* 0x002580f401007387 */ /* 0x0005e80000100a00 */
[----:B------:R-:W-:Y:S04]  /*256d0*/  STL.64 [R1+0x78], R220 ;  /* 0x000078dc01007387 */ /* 0x000fe80000100a00 */
[----:B------:R-:W-:Y:S04]  /*256e0*/  STL.64 [R1+0x2588], R222 ;  /* 0x002588de01007387 */ /* 0x000fe80000100a00 */
[----:B------:R-:W-:Y:S01]  /*256f0*/  @!PT LDS RZ, [RZ] ;  /* 0x00000000fffff984 */ /* 0x000fe20000000800 */
[----:B------:R-:W-:Y:S01]  /*25700*/  @!PT LDS RZ, [RZ] ;  /* 0x00000000fffff984 */ /* 0x000fe20000000800 */
[----:B------:R-:W-:Y:S01]  /*25710*/  @!PT LDS RZ, [RZ] ;  /* 0x00000000fffff984 */ /* 0x000fe20000000800 */
[----:B------:R3:W-:Y:S04]  /*25720*/  LDGSTS.E [R2+-0x50000], [R246.64], !P2 ;  /* 0xb0000000f6027fae */ /* 0x0007e8000d121844 */
[----:B------:R4:W-:Y:S04]  /*25730*/  STL.64 [R1+0x58], R216 ;  /* 0x000058d801007387 */ /* 0x0009e80000100a00 */
[----:B------:R2:W-:Y:S04]  /*25740*/  LDGSTS.E [R0+-0x4fe00], [R244.64], !P2 ;  /* 0xb0200000f4007fae */ /* 0x0005e8000d121844 */
[----:B------:R-:W-:Y:S04]  /*25750*/  STL.64 [R1+0x2590], R218 ;  /* 0x002590da01007387 */ /* 0x000fe80000100a00 */
[----:B-1----:R-:W1:Y:S04]  /*25760*/  S2R R243, SR_TID.X ;  /* 0x0000000000f37919 */ /* 0x002e680000002100 */
[----:B--2---:R-:W2:Y:S01]  /*25770*/  LDL.LU.64 R244, [R1+0x110] ;  /* 0x0001100001f47983 */ /* 0x004ea20000300a00 */
[----:B------:R-:W-:-:S03]  /*25780*/  IADD3 R0, R249, -0xc9, RZ ;  /* 0xffffff37f9007810 */ /* 0x000fc60007ffe0ff */
[----:B---3--:R-:W3:Y:S01]  /*25790*/  LDL.LU.64 R246, [R1+0x108] ;  /* 0x0001080001f67983 */ /* 0x008ee20000300a00 */
[----:B------:R-:W-:Y:S02]  /*257a0*/  ISETP.GE.U32.AND P2, PT, R0, 0x7ffffef8, PT ;  /* 0x7ffffef80000780c */ /* 0x000fe40003f46070 */
[----:B-1----:R-:W-:-:S05]  /*257b0*/  LOP3.LUT R242, R243, 0x7f, RZ, 0xc0, !PT ;  /* 0x0000007ff3f27812 */ /* 0x002fca00078ec0ff */
[----:B------:R-:W-:-:S05]  /*257c0*/  IMAD.SHL.U32 R243, R242, 0x4, RZ ;  /* 0x00000004f2f37824 */ /* 0x000fca00078e00ff */
[C---:B------:R-:W-:Y:S02]  /*257d0*/  IADD3 R2, R243.reuse, 0x100000, RZ ;  /* 0x00100000f3027810 */ /* 0x040fe40007ffe0ff */
[----:B------:R-:W-:-:S03]  /*257e0*/  IADD3 R0, R243, 0x100000, RZ ;  /* 0x00100000f3007810 */ /* 0x000fc60007ffe0ff */
[----:B------:R1:W-:Y:S04]  /*257f0*/  LDGSTS.E [R2+-0x4f000], [R222.64], !P6 ;  /* 0xb1000000de027fae */ /* 0x0003e8000f121844 */
[----:B------:R1:W-:Y:S04]  /*25800*/  LDGSTS.E [R0+-0x4ee00], [R220.64], !P6 ;  /* 0xb1200000dc007fae */ /* 0x0003e8000f121844 */
[----:B------:R2:W-:Y:S01]  /*25810*/  LDGSTS.E [R2+-0x4e000], [R218.64], !P2 ;  /* 0xb2000000da027fae */ /* 0x0005e2000d121844 */
[----:B-1----:R-:W-:-:S04]  /*25820*/  IADD3 R0, R249, -0xcd, RZ ;  /* 0xffffff33f9007810 */ /* 0x002fc80007ffe0ff */
[----:B------:R-:W-:Y:S02]  /*25830*/  ISETP.GE.U32.AND P6, PT, R0, 0x7ffffef4, PT ;  /* 0x7ffffef40000780c */ /* 0x000fe40003fc6070 */
[----:B------:R-:W-:-:S05]  /*25840*/  IADD3 R0, R243, 0x100000, RZ ;  /* 0x00100000f3007810 */ /* 0x000fca0007ffe0ff */
[----:B------:R1:W-:Y:S01]  /*25850*/  LDGSTS.E [R0+-0x4de00], [R216.64], !P2 ;  /* 0xb2200000d8007fae */ /* 0x0003e2000d121844 */
[----:B------:R-:W-:-:S05]  /*25860*/  IMAD.WIDE R214, R248, 0x4, R214 ;  /* 0x00000004f8d67825 */ /* 0x000fca00078e02d6 */
[----:B------:R2:W-:Y:S01]  /*25870*/  LDGSTS.E [R2+-0x4d000], [R214.64], !P6 ;  /* 0xb3000000d6027fae */ /* 0x0005e2000f121844 */
[----:B-1----:R-:W-:Y:S01]  /*25880*/  IADD3 R0, R249, -0xd1, RZ ;  /* 0xffffff2ff9007810 */ /* 0x002fe20007ffe0ff */
[----:B----4-:R-:W-:-:S03]  /*25890*/  IMAD.WIDE R216, R248, 0x4, R212 ;  /* 0x00000004f8d87825 */ /* 0x010fc600078e02d4 */
[----:B------:R-:W-:Y:S02]  /*258a0*/  ISETP.GE.U32.AND P2, PT, R0, 0x7ffffef0, PT ;  /* 0x7ffffef00000780c */ /* 0x000fe40003f46070 */
[----:B------:R-:W-:-:S05]  /*258b0*/  IADD3 R0, R243, 0x100000, RZ ;  /* 0x00100000f3007810 */ /* 0x000fca0007ffe0ff */
[----:B------:R1:W-:Y:S01]  /*258c0*/  LDGSTS.E [R0+-0x4ce00], [R216.64], !P6 ;  /* 0xb3200000d8007fae */ /* 0x0003e2000f121844 */
[----:B------:R-:W-:-:S04]  /*258d0*/  IMAD.WIDE R210, R248, 0x4, R210 ;  /* 0x00000004f8d27825 */ /* 0x000fc800078e02d2 */
[----:B------:R-:W-:Y:S01]  /*258e0*/  IMAD.WIDE R212, R248, 0x4, R208 ;  /* 0x00000004f8d47825 */ /* 0x000fe200078e02d0 */
[----:B------:R4:W-:Y:S01]  /*258f0*/  LDGSTS.E [R2+-0x4c000], [R210.64], !P2 ;  /* 0xb4000000d2027fae */ /* 0x0009e2000d121844 */
[----:B-1----:R-:W-:-:S04]  /*25900*/  IADD3 R0, R249, -0xd5, RZ ;  /* 0xffffff2bf9007810 */ /* 0x002fc80007ffe0ff */
        /* <DEDUP_REMOVED lines=59> */
[----:B------:R-:W-:-:S03]  /*25cc0*/  IMAD.WIDE R174, R248, 0x4, R174 ;  /* 0x00000004f8ae7825 */ /* 0x000fc600078e02ae */
[----:B------:R-:W-:Y:S01]  /*25cd0*/  STL.64 [R1+0x2598], R214 ;  /* 0x002598d601007387 */ /* 0x000fe20000100a00 */
[----:B------:R-:W-:Y:S01]  /*25ce0*/  IMAD.WIDE R176, R248, 0x4, R172 ;  /* 0x00000004f8b07825 */ /* 0x000fe200078e02ac */
[----:B-1----:R-:W-:Y:S02]  /*25cf0*/  IADD3 R0, R249, -0xf9, RZ ;  /* 0xffffff07f9007810 */ /* 0x002fe40007ffe0ff */
[----:B------:R-:W-:Y:S02]  /*25d00*/  STL.64 [R1+0x25a0], R216 ;  /* 0x0025a0d801007387 */ /* 0x000fe40000100a00 */
[----:B------:R-:W-:Y:S02]  /*25d10*/  ISETP.GE.U32.AND P2, PT, R0, 0x7ffffec8, PT ;  /* 0x7ffffec80000780c */ /* 0x000fe40003f46070 */
[----:B------:R-:W-:Y:S01]  /*25d20*/  STL.64 [R1+0x25a8], R210 ;  /* 0x0025a8d201007387 */ /* 0x000fe20000100a00 */
[----:B------:R-:W-:-:S03]  /*25d30*/  IADD3 R0, R243, 0x100000, RZ ;  /* 0x00100000f3007810 */ /* 0x000fc60007ffe0ff */
[----:B------:R-:W-:Y:S04]  /*25d40*/  STL.64 [R1+0x25b0], R212 ;  /* 0x0025b0d401007387 */ /* 0x000fe80000100a00 */
[----:B------:R-:W-:Y:S04]  /*25d50*/  STL.64 [R1+0x25b8], R206 ;  /* 0x0025b8ce01007387 */ /* 0x000fe80000100a00 */
[----:B------:R-:W-:Y:S04]  /*25d60*/  STL.64 [R1+0x25c0], R208 ;  /* 0x0025c0d001007387 */ /* 0x000fe80000100a00 */
[----:B------:R4:W-:Y:S04]  /*25d70*/  LDGSTS.E [R2+-0x43000], [R174.64], !P6 ;  /* 0xbd000000ae027fae */ /* 0x0009e8000f121844 */
[----:B------:R-:W-:Y:S04]  /*25d80*/  STL.64 [R1+0x25c8], R202 ;  /* 0x0025c8ca01007387 */ /* 0x000fe80000100a00 */
[----:B------:R1:W-:Y:S04]  /*25d90*/  LDGSTS.E [R0+-0x42e00], [R176.64], !P6 ;  /* 0xbd200000b0007fae */ /* 0x0003e8000f121844 */
[----:B------:R-:W-:Y:S04]  /*25da0*/  STL.64 [R1+0x25d0], R204 ;  /* 0x0025d0cc01007387 */ /* 0x000fe80000100a00 */
[----:B------:R-:W-:Y:S01]  /*25db0*/  STL.64 [R1+0x25d8], R198 ;  /* 0x0025d8c601007387 */ /* 0x000fe20000100a00 */
[----:B-1----:R-:W-:-:S03]  /*25dc0*/  IADD3 R0, R249, -0xfd, RZ ;  /* 0xffffff03f9007810 */ /* 0x002fc60007ffe0ff */
[----:B------:R-:W-:Y:S01]  /*25dd0*/  STL.64 [R1+0x25e0], R200 ;  /* 0x0025e0c801007387 */ /* 0x000fe20000100a00 */
[----:B------:R-:W-:-:S03]  /*25de0*/  ISETP.GE.U32.AND P6, PT, R0, 0x7ffffec4, PT ;  /* 0x7ffffec40000780c */ /* 0x000fc60003fc6070 */
[----:B------:R-:W-:Y:S04]  /*25df0*/  STL.64 [R1+0x25e8], R194 ;  /* 0x0025e8c201007387 */ /* 0x000fe80000100a00 */
[----:B------:R-:W-:Y:S04]  /*25e00*/  STL.64 [R1+0x25f0], R196 ;  /* 0x0025f0c401007387 */ /* 0x000fe80000100a00 */
[----:B------:R-:W-:Y:S04]  /*25e10*/  STL.64 [R1+0x25f8], R190 ;  /* 0x0025f8be01007387 */ /* 0x000fe80000100a00 */
[----:B------:R-:W-:Y:S01]  /*25e20*/  STL.64 [R1+0x2600], R192 ;  /* 0x002600c001007387 */ /* 0x000fe20000100a00 */
[----:B------:R-:W-:-:S03]  /*25e30*/  IMAD.WIDE R170, R248, 0x4, R170 ;  /* 0x00000004f8aa7825 */ /* 0x000fc600078e02aa */
[----:B------:R-:W-:Y:S01]  /*25e40*/  STL.64 [R1+0x2608], R186 ;  /* 0x002608ba01007387 */ /* 0x000fe20000100a00 */
[----:B------:R-:W-:-:S03]  /*25e50*/  IMAD.WIDE R172, R248, 0x4, R168 ;  /* 0x00000004f8ac7825 */ /* 0x000fc600078e02a8 */
[----:B------:R-:W-:Y:S01]  /*25e60*/  STL.64 [R1+0x2610], R188 ;  /* 0x002610bc01007387 */ /* 0x000fe20000100a00 */
[----:B------:R-:W-:-:S03]  /*25e70*/  IADD3 R0, R243, 0x100000, RZ ;  /* 0x00100000f3007810 */ /* 0x000fc60007ffe0ff */
[----:B------:R-:W-:Y:S01]  /*25e80*/  STL.64 [R1+0x2618], R182 ;  /* 0x002618b601007387 */ /* 0x000fe20000100a00 */
[----:B------:R-:W-:-:S03]  /*25e90*/  IMAD.WIDE R166, R248, 0x4, R166 ;  /* 0x00000004f8a67825 */ /* 0x000fc600078e02a6 */
[----:B------:R-:W-:Y:S04]  /*25ea0*/  STL.64 [R1+0x2620], R184 ;  /* 0x002620b801007387 */ /* 0x000fe80000100a00 */
[----:B------:R-:W-:Y:S04]  /*25eb0*/  STL.64 [R1+0x2630], R178 ;  /* 0x002630b201007387 */ /* 0x000fe80000100a00 */
[----:B------:R-:W-:Y:S04]  /*25ec0*/  STL.64 [R1+0x2638], R180 ;  /* 0x002638b401007387 */ /* 0x000fe80000100a00 */
[----:B------:R-:W-:Y:S01]  /*25ed0*/  STL.64 [R1+0x2640], R174 ;  /* 0x002640ae01007387 */ /* 0x000fe20000100a00 */
[----:B------:R-:W-:-:S03]  /*25ee0*/  IMAD.WIDE R168, R248, 0x4, R164 ;  /* 0x00000004f8a87825 */ /* 0x000fc600078e02a4 */
[----:B------:R-:W-:Y:S04]  /*25ef0*/  STL.64 [R1+0x2648], R176 ;  /* 0x002648b001007387 */ /* 0x000fe80000100a00 */
[----:B------:R4:W-:Y:S04]  /*25f00*/  LDGSTS.E [R2+-0x42000], [R170.64], !P2 ;  /* 0xbe000000aa027fae */ /* 0x0009e8000d121844 */
[----:B------:R-:W-:Y:S01]  /*25f10*/  STL.64 [R1+0x2650], R170 ;  /* 0x002650aa01007387 */ /* 0x000fe20000100a00 */
[----:B------:R-:W-:-:S03]  /*25f20*/  IMAD.WIDE R160, R248, 0x4, R160 ;  /* 0x00000004f8a07825 */ /* 0x000fc600078e02a0 */
[----:B------:R1:W-:Y:S04]  /*25f30*/  LDGSTS.E [R0+-0x41e00], [R172.64], !P2 ;  /* 0xbe200000ac007fae */ /* 0x0003e8000d121844 */
[----:B------:R-:W-:Y:S01]  /*25f40*/  STL.64 [R1+0x2658], R172 ;  /* 0x002658ac01007387 */ /* 0x000fe20000100a00 */
[----:B------:R-:W-:-:S03]  /*25f50*/  IMAD.WIDE R156, R248, 0x4, R156 ;  /* 0x00000004f89c7825 */ /* 0x000fc600078e029c */
[----:B------:R3:W-:Y:S04]  /*25f60*/  LDGSTS.E [R2+-0x41000], [R166.64], !P6 ;  /* 0xbf000000a6027fae */ /* 0x0007e8000f121844 */
[----:B------:R3:W-:Y:S01]  /*25f70*/  STL.64 [R1+0x2660], R166 ;  /* 0x002660a601007387 */ /* 0x0007e20000100a00 */
[----:B--2---:R-:W-:-:S03]  /*25f80*/  IMAD.WIDE R164, R248, 0x4, R244 ;  /* 0x00000004f8a47825 */ /* 0x004fc600078e02f4 */
[----:B------:R-:W-:Y:S01]  /*25f90*/  STL.64 [R1+0x2668], R168 ;  /* 0x002668a801007387 */ /* 0x000fe20000100a00 */
[----:B---3--:R-:W-:-:S05]  /*25fa0*/  IMAD.WIDE R166, R248, 0x4, R246 ;  /* 0x00000004f8a67825 */ /* 0x008fca00078e02f6 */
[----:B------:R-:W-:Y:S04]  /*25fb0*/  STL.64 [R1+0x90], R166 ;  /* 0x000090a601007387 */ /* 0x000fe80000100a00 */
[----:B------:R2:W-:Y:S04]  /*25fc0*/  STL.64 [R1+0x70], R160 ;  /* 0x000070a001007387 */ /* 0x0005e80000100a00 */
[----:B------:R3:W-:Y:S04]  /*25fd0*/  STL.64 [R1+0x50], R156 ;  /* 0x0000509c01007387 */ /* 0x0007e80000100a00 */
[----:B------:R-:W3:Y:S04]  /*25fe0*/  LDL.LU.64 R244, [R1+0x100] ;  /* 0x0001000001f47983 */ /* 0x000ee80000300a00 */
[----:B------:R-:W3:Y:S04]  /*25ff0*/  LDL.LU.64 R246, [R1+0xf8] ;  /* 0x0000f80001f67983 */ /* 0x000ee80000300a00 */
[----:B------:R-:W2:Y:S01]  /*26000*/  S2R R221, SR_TID.X ;  /* 0x0000000000dd7919 */ /* 0x000ea20000002100 */
[----:B-1----:R-:W-:-:S04]  /*26010*/  IADD3 R0, R249, -0xc6, RZ ;  /* 0xffffff3af9007810 */ /* 0x002fc80007ffe0ff */
[----:B------:R-:W-:Y:S02]  /*26020*/  ISETP.GE.U32.AND P2, PT, R0, 0x7ffffefb, PT ;  /* 0x7ffffefb0000780c */ /* 0x000fe40003f46070 */
[----:B------:R-:W-:-:S05]  /*26030*/  IADD3 R0, R243, 0x100000, RZ ;  /* 0x00100000f3007810 */ /* 0x000fca0007ffe0ff */
[----:B------:R1:W-:Y:S01]  /*26040*/  LDGSTS.E [R0+-0x40e00], [R168.64], !P6 ;  /* 0xbf200000a8007fae */ /* 0x0003e2000f121844 */
[----:B--2---:R-:W-:-:S05]  /*26050*/  LOP3.LUT R221, R221, 0x7f, RZ, 0xc0, !PT ;  /* 0x0000007fdddd7812 */ /* 0x004fca00078ec0ff */
[----:B------:R-:W-:Y:S01]  /*26060*/  IMAD.SHL.U32 R221, R221, 0x4, RZ ;  /* 0x00000004dddd7824 */ /* 0x000fe200078e00ff */
[----:B-1----:R-:W-:-:S04]  /*26070*/  IADD3 R0, R249, -0xc7, RZ ;  /* 0xffffff39f9007810 */ /* 0x002fc80007ffe0ff */
[----:B------:R-:W-:Y:S02]  /*26080*/  LOP3.LUT R221, R221, 0x20, RZ, 0x3c, !PT ;  /* 0x00000020dddd7812 */ /* 0x000fe400078e3cff */
[----:B------:R-:W-:Y:S02]  /*26090*/  ISETP.GE.U32.AND P6, PT, R0, 0x7ffffefa, PT ;  /* 0x7ffffefa0000780c */ /* 0x000fe40003fc6070 */
[C---:B----4-:R-:W-:Y:S02]  /*260a0*/  IADD3 R2, R221.reuse, 0x100000, RZ ;  /* 0x00100000dd027810 */ /* 0x050fe40007ffe0ff */
[----:B------:R-:W-:-:S03]  /*260b0*/  IADD3 R0, R221, 0x100000, RZ ;  /* 0x00100000dd007810 */ /* 0x000fc60007ffe0ff */
[----:B------:R1:W-:Y:S04]  /*260c0*/  LDGSTS.E [R2+-0x4fc00], [R164.64], !P3 ;  /* 0xb0400000a4027fae */ /* 0x0003e8000d921844 */
[----:B------:R2:W-:Y:S01]  /*260d0*/  LDGSTS.E [R0+-0x4fa00], [R166.64], !P3 ;  /* 0xb0600000a6007fae */ /* 0x0005e2000d921844 */
[----:B------:R-:W-:-:S05]  /*260e0*/  IMAD.WIDE R162, R248, 0x4, R162 ;  /* 0x00000004f8a27825 */ /* 0x000fca00078e02a2 */
[----:B------:R1:W-:Y:S01]  /*260f0*/  LDGSTS.E [R2+-0x4ec00], [R162.64], !P2 ;  /* 0xb1400000a2027fae */ /* 0x0003e2000d121844 */
[----:B--2---:R-:W-:-:S04]  /*26100*/  IADD3 R0, R249, -0xca, RZ ;  /* 0xffffff36f9007810 */ /* 0x004fc80007ffe0ff */
[----:B------:R-:W-:Y:S02]  /*26110*/  ISETP.GE.U32.AND P3, PT, R0, 0x7ffffef7, PT ;  /* 0x7ffffef70000780c */ /* 0x000fe40003f66070 */
[----:B------:R-:W-:-:S05]  /*26120*/  IADD3 R0, R221, 0x100000, RZ ;  /* 0x00100000dd007810 */ /* 0x000fca0007ffe0ff */
[----:B------:R2:W-:Y:S01]  /*26130*/  LDGSTS.E [R0+-0x4ea00], [R160.64], !P2 ;  /* 0xb1600000a0007fae */ /* 0x0005e2000d121844 */
[----:B------:R-:W-:-:S05]  /*26140*/  IMAD.WIDE R158, R248, 0x4, R158 ;  /* 0x00000004f89e7825 */ /* 0x000fca00078e029e */
[----:B------:R1:W-:Y:S01]  /*26150*/  LDGSTS.E [R2+-0x4dc00], [R158.64], !P3 ;  /* 0xb24000009e027fae */ /* 0x0003e2000d921844 */
[----:B--2---:R-:W-:-:S04]  /*26160*/  IADD3 R0, R249, -0xce, RZ ;  /* 0xffffff32f9007810 */ /* 0x004fc80007ffe0ff */
[----:B------:R-:W-:Y:S02]  /*26170*/  ISETP.GE.U32.AND P2, PT, R0, 0x7ffffef3, PT ;  /* 0x7ffffef30000780c */ /* 0x000fe40003f46070 */
[----:B------:R-:W-:-:S05]  /*26180*/  IADD3 R0, R221, 0x100000, RZ ;  /* 0x00100000dd007810 */ /* 0x000fca0007ffe0ff */
[----:B------:R2:W-:Y:S01]  /*26190*/  LDGSTS.E [R0+-0x4da00], [R156.64], !P3 ;  /* 0xb26000009c007fae */ /* 0x0005e2000d921844 */
[----:B------:R-:W-:-:S04]  /*261a0*/  IMAD.WIDE R154, R248, 0x4, R154 ;  /* 0x00000004f89a7825 */ /* 0x000fc800078e029a */
[----:B------:R-:W-:Y:S01]  /*261b0*/  IMAD.WIDE R160, R248, 0x4, R152 ;  /* 0x00000004f8a07825 */ /* 0x000fe200078e0298 */
        /* <DEDUP_REMOVED lines=85> */
[----:B--2---:R-:W-:Y:S02]  /*26710*/  IADD3 R0, R249, -0xc8, RZ ;  /* 0xffffff38f9007810 */ /* 0x004fe40007ffe0ff */
[----:B------:R-:W-:Y:S02]  /*26720*/  IMAD.SHL.U32 R242, R242, 0x4, RZ ;  /* 0x00000004f2f27824 */ /* 0x000fe400078e00ff */
[----:B------:R-:W-:Y:S02]  /*26730*/  ISETP.GE.U32.AND P3, PT, R0, 0x7ffffef9, PT ;  /* 0x7ffffef90000780c */ /* 0x000fe40003f66070 */
[----:B------:R-:W-:Y:S02]  /*26740*/  IADD3 R0, R221, 0x100000, RZ ;  /* 0x00100000dd007810 */ /* 0x000fe40007ffe0ff */
[----:B------:R-:W-:-:S03]  /*26750*/  LOP3.LUT R242, R242, 0x40, RZ, 0x3c, !PT ;  /* 0x00000040f2f27812 */ /* 0x000fc600078e3cff */
[----:B------:R2:W-:Y:S01]  /*26760*/  LDGSTS.E [R0+-0x40a00], [R108.64], !P2 ;  /* 0xbf6000006c007fae */ /* 0x0005e2000d121844 */
[----:B---3--:R-:W-:Y:S01]  /*26770*/  IMAD.WIDE R104, R248, 0x4, R244 ;  /* 0x00000004f8687825 */ /* 0x008fe200078e02f4 */
[----:B-1----:R-:W-:-:S03]  /*26780*/  IADD3 R2, R242, 0x100000, RZ ;  /* 0x00100000f2027810 */ /* 0x002fc60007ffe0ff */
[----:B------:R-:W-:Y:S02]  /*26790*/  IMAD.WIDE R156, R248, 0x4, R246 ;  /* 0x00000004f89c7825 */ /* 0x000fe400078e02f6 */
        /* <DEDUP_REMOVED lines=19> */
[----:B------:R-:W-:-:S03]  /*268d0*/  IMAD.WIDE R94, R248, 0x4, R94 ;  /* 0x00000004f85e7825 */ /* 0x000fc600078e025e */
[----:B------:R3:W-:Y:S04]  /*268e0*/  STL.64 [R1+0x88], R156 ;  /* 0x0000889c01007387 */ /* 0x0007e80000100a00 */
[----:B------:R1:W-:Y:S01]  /*268f0*/  LDGSTS.E [R2+-0x4c800], [R94.64], !P6 ;  /* 0xb38000005e027fae */ /* 0x0003e2000f121844 */
[----:B--2---:R-:W-:-:S04]  /*26900*/  IADD3 R0, R249, -0xd3, RZ ;  /* 0xffffff2df9007810 */ /* 0x004fc80007ffe0ff */
[----:B------:R-:W-:Y:S01]  /*26910*/  ISETP.GE.U32.AND P2, PT, R0, 0x7ffffeee, PT ;  /* 0x7ffffeee0000780c */ /* 0x000fe20003f46070 */
[----:B---3--:R-:W-:Y:S01]  /*26920*/  IMAD.WIDE R156, R248, 0x4, R92 ;  /* 0x00000004f89c7825 */ /* 0x008fe200078e025c */
[----:B------:R-:W-:Y:S01]  /*26930*/  IADD3 R0, R242, 0x100000, RZ ;  /* 0x00100000f2007810 */ /* 0x000fe20007ffe0ff */
[----:B------:R-:W-:Y:S04]  /*26940*/  STL.64 [R1+0x68], R100 ;  /* 0x0000686401007387 */ /* 0x000fe80000100a00 */
[----:B------:R2:W-:Y:S01]  /*26950*/  LDGSTS.E [R0+-0x4c600], [R156.64], !P6 ;  /* 0xb3a000009c007fae */ /* 0x0005e2000f121844 */
[----:B------:R-:W-:-:S03]  /*26960*/  IMAD.WIDE R90, R248, 0x4, R90 ;  /* 0x00000004f85a7825 */ /* 0x000fc600078e025a */
[----:B------:R3:W-:Y:S04]  /*26970*/  STL.64 [R1+0x40], R96 ;  /* 0x0000406001007387 */ /* 0x0007e80000100a00 */
[----:B------:R1:W-:Y:S01]  /*26980*/  LDGSTS.E [R2+-0x4b800], [R90.64], !P2 ;  /* 0xb48000005a027fae */ /* 0x0003e2000d121844 */
[----:B--2---:R-:W-:-:S04]  /*26990*/  IADD3 R0, R249, -0xd7, RZ ;  /* 0xffffff29f9007810 */ /* 0x004fc80007ffe0ff */
[----:B------:R-:W-:Y:S01]  /*269a0*/  ISETP.GE.U32.AND P6, PT, R0, 0x7ffffeea, PT ;  /* 0x7ffffeea0000780c */ /* 0x000fe20003fc6070 */
[----:B---3--:R-:W-:Y:S01]  /*269b0*/  IMAD.WIDE R96, R248, 0x4, R88 ;  /* 0x00000004f8607825 */ /* 0x008fe200078e0258 */
        /* <DEDUP_REMOVED lines=63> */
[----:B------:R-:W-:Y:S01]  /*26db0*/  IADD3 R0, R242, 0x100000, RZ ;  /* 0x00100000f2007810 */ /* 0x000fe20007ffe0ff */
[----:B------:R-:W-:-:S04]  /*26dc0*/  IMAD.WIDE R40, R248, 0x4, R40 ;  /* 0x00000004f8287825 */ /* 0x000fc800078e0228 */
[----:B------:R2:W-:Y:S01]  /*26dd0*/  LDGSTS.E [R0+-0x42600], [R52.64], !P6 ;  /* 0xbda0000034007fae */ /* 0x0005e2000f121844 */
[----:B------:R-:W-:-:S03]  /*26de0*/  IMAD.WIDE R36, R248, 0x4, R36 ;  /* 0x00000004f8247825 */ /* 0x000fc600078e0224 */
[----:B------:R3:W-:Y:S01]  /*26df0*/  STL.64 [R1+0x80], R40 ;  /* 0x0000802801007387 */ /* 0x0007e20000100a00 */
[----:B------:R-:W-:Y:S01]  /*26e00*/  IMAD.WIDE R50, R248, 0x4, R50 ;  /* 0x00000004f8327825 */ /* 0x000fe200078e0232 */
[----:B--2---:R-:W-:-:S03]  /*26e10*/  IADD3 R0, R249, -0xff, RZ ;  /* 0xffffff01f9007810 */ /* 0x004fc60007ffe0ff */
[----:B------:R-:W-:Y:S01]  /*26e20*/  IMAD.WIDE R48, R248, 0x4, R48 ;  /* 0x00000004f8307825 */ /* 0x000fe200078e0230 */
[----:B------:R2:W-:Y:S01]  /*26e30*/  STL.64 [R1+0x60], R36 ;  /* 0x0000602401007387 */ /* 0x0005e20000100a00 */
[----:B------:R-:W-:Y:S02]  /*26e40*/  ISETP.GE.U32.AND P6, PT, R0, 0x7ffffec2, PT ;  /* 0x7ffffec20000780c */ /* 0x000fe40003fc6070 */
[----:B------:R-:W-:Y:S01]  /*26e50*/  IADD3 R0, R242, 0x100000, RZ ;  /* 0x00100000f2007810 */ /* 0x000fe20007ffe0ff */
[----:B------:R-:W4:Y:S04]  /*26e60*/  LDL.LU.64 R246, [R1+0x1a8] ;  /* 0x0001a80001f67983 */ /* 0x000f280000300a00 */
[----:B------:R1:W-:Y:S04]  /*26e70*/  LDGSTS.E [R2+-0x41800], [R50.64], !P2 ;  /* 0xbe80000032027fae */ /* 0x0003e8000d121844 */
[----:B------:R1:W-:Y:S01]  /*26e80*/  LDGSTS.E [R0+-0x41600], [R48.64], !P2 ;  /* 0xbea0000030007fae */ /* 0x0003e2000d121844 */
[----:B------:R-:W-:-:S02]  /*26e90*/  LOP3.LUT R219, R243, 0x60, RZ, 0x3c, !PT ;  /* 0x00000060f3db7812 */ /* 0x000fc400078e3cff */
[----:B-1----:R-:W-:-:S04]  /*26ea0*/  IADD3 R0, R249, -0xd0, RZ ;  /* 0xffffff30f9007810 */ /* 0x002fc80007ffe0ff */
[----:B------:R-:W-:Y:S02]  /*26eb0*/  ISETP.GE.U32.AND P2, PT, R0, 0x7ffffef1, PT ;  /* 0x7ffffef10000780c */ /* 0x000fe40003f46070 */
[----:B------:R-:W-:Y:S02]  /*26ec0*/  IADD3 R0, R242, 0x100000, RZ ;  /* 0x00100000f2007810 */ /* 0x000fe40007ffe0ff */
[----:B------:R-:W4:Y:S04]  /*26ed0*/  LDL.LU.64 R242, [R1+0x240] ;  /* 0x0002400001f27983 */ /* 0x000f280000300a00 */
[----:B------:R-:W4:Y:S01]  /*26ee0*/  LDL.LU.64 R216, [R1+0x238] ;  /* 0x0002380001d87983 */ /* 0x000f220000300a00 */
[----:B------:R-:W-:-:S03]  /*26ef0*/  IMAD.WIDE R46, R248, 0x4, R46 ;  /* 0x00000004f82e7825 */ /* 0x000fc600078e022e */
[----:B------:R-:W4:Y:S01]  /*26f00*/  LDL.LU.64 R214, [R1+0x278] ;  /* 0x0002780001d67983 */ /* 0x000f220000300a00 */
[----:B------:R-:W-:-:S03]  /*26f10*/  IMAD.WIDE R44, R248, 0x4, R44 ;  /* 0x00000004f82c7825 */ /* 0x000fc600078e022c */
[----:B------:R1:W-:Y:S04]  /*26f20*/  LDGSTS.E [R2+-0x40800], [R46.64], !P6 ;  /* 0xbf8000002e027fae */ /* 0x0003e8000f121844 */
[----:B------:R2:W-:Y:S01]  /*26f30*/  LDGSTS.E [R0+-0x40600], [R44.64], !P6 ;  /* 0xbfa000002c007fae */ /* 0x0005e2000f121844 */
[----:B------:R-:W-:Y:S01]  /*26f40*/  IMAD.WIDE R42, R248, 0x4, R42 ;  /* 0x00000004f82a7825 */ /* 0x000fe200078e022a */
[----:B-1----:R-:W-:Y:S02]  /*26f50*/  IADD3 R2, R219, 0x100000, RZ ;  /* 0x00100000db027810 */ /* 0x002fe40007ffe0ff */
[----:B--2---:R-:W-:-:S03]  /*26f60*/  IADD3 R0, R249, -0xd4, RZ ;  /* 0xffffff2cf9007810 */ /* 0x004fc60007ffe0ff */
[----:B------:R1:W-:Y:S01]  /*26f70*/  LDGSTS.E [R2+-0x4f400], [R42.64], !P1 ;  /* 0xb0c000002a027fae */ /* 0x0003e2000c921844 */
        /* <DEDUP_REMOVED lines=38> */
[----:B---3--:R-:W-:Y:S01]  /*271e0*/  IMAD.WIDE R40, R248, 0x4, R16 ;  /* 0x00000004f8287825 */ /* 0x008fe200078e0210 */
        /* <DEDUP_REMOVED lines=21> */
[----:B------:R-:W3:Y:S01]  /*27340*/  LDL.LU.64 R206, [R1+0x270] ;  /* 0x0002700001ce7983 */ /* 0x000ee20000300a00 */
[----:B--2---:R-:W-:-:S03]  /*27350*/  IADD3 R0, R249, -0xf8, RZ ;  /* 0xffffff08f9007810 */ /* 0x004fc60007ffe0ff */
[----:B------:R-:W2:Y:S01]  /*27360*/  LDL.LU.64 R222, [R1+0x2a0] ;  /* 0x0002a00001de7983 */ /* 0x000ea20000300a00 */
[----:B------:R-:W-:-:S03]  /*27370*/  ISETP.GE.U32.AND P2, PT, R0, 0x7ffffec9, PT ;  /* 0x7ffffec90000780c */ /* 0x000fc60003f46070 */
[----:B------:R1:W-:Y:S01]  /*27380*/  LDGSTS.E [R2+-0x46400], [R6.64], !P6 ;  /* 0xb9c0000006027fae */ /* 0x0003e2000f121844 */
[----:B------:R-:W-:Y:S01]  /*27390*/  IADD3 R0, R219, 0x100000, RZ ;  /* 0x00100000db007810 */ /* 0x000fe20007ffe0ff */
[C---:B------:R-:W-:Y:S02]  /*273a0*/  IMAD.WIDE R4, R248.reuse, 0x4, R4 ;  /* 0x00000004f8047825 */ /* 0x040fe400078e0204 */
[----:B------:R-:W2:Y:S04]  /*273b0*/  LDL.LU.64 R210, [R1+0x298] ;  /* 0x0002980001d27983 */ /* 0x000ea80000300a00 */
[----:B------:R-:W2:Y:S01]  /*273c0*/  LDL.LU.64 R244, [R1+0x2c8] ;  /* 0x0002c80001f47983 */ /* 0x000ea20000300a00 */
[----:B----4-:R-:W-:-:S05]  /*273d0*/  IMAD.WIDE R8, R248, 0x4, R246 ;  /* 0x00000004f8087825 */ /* 0x010fca00078e02f6 */
[----:B------:R4:W-:Y:S04]  /*273e0*/  LDGSTS.E [R0+-0x46200], [R8.64], !P6 ;  /* 0xb9e0000008007fae */ /* 0x0009e8000f121844 */
[----:B------:R1:W-:Y:S04]  /*273f0*/  STL.64 [R1+0xc8], R8 ;  /* 0x0000c80801007387 */ /* 0x0003e80000100a00 */
[----:B------:R-:W2:Y:S01]  /*27400*/  LDL.LU.64 R246, [R1+0x2c0] ;  /* 0x0002c00001f67983 */ /* 0x000ea20000300a00 */
[----:B----4-:R-:W-:-:S03]  /*27410*/  IADD3 R0, R249, -0xfc, RZ ;  /* 0xffffff04f9007810 */ /* 0x010fc60007ffe0ff */
[----:B------:R4:W-:Y:S01]  /*27420*/  LDGSTS.E [R2+-0x45400], [R4.64], !P1 ;  /* 0xbac0000004027fae */ /* 0x0009e2000c921844 */
[----:B------:R-:W-:Y:S02]  /*27430*/  ISETP.GE.U32.AND P6, PT, R0, 0x7ffffec5, PT ;  /* 0x7ffffec50000780c */ /* 0x000fe40003fc6070 */
[----:B------:R-:W-:Y:S01]  /*27440*/  IADD3 R0, R219, 0x100000, RZ ;  /* 0x00100000db007810 */ /* 0x000fe20007ffe0ff */
[C---:B-1----:R-:W-:Y:S02]  /*27450*/  IMAD.WIDE R8, R248.reuse, 0x4, R242 ;  /* 0x00000004f8087825 */ /* 0x042fe400078e02f2 */
[----:B------:R-:W4:Y:S04]  /*27460*/  LDL.LU.64 R242, [R1+0x2d8] ;  /* 0x0002d80001f27983 */ /* 0x000f280000300a00 */
[----:B------:R1:W-:Y:S04]  /*27470*/  STL.64 [R1+0xc0], R8 ;  /* 0x0000c00801007387 */ /* 0x0003e80000100a00 */
[----:B------:R1:W-:Y:S04]  /*27480*/  LDGSTS.E [R0+-0x45200], [R8.64], !P1 ;  /* 0xbae0000008007fae */ /* 0x0003e8000c921844 */
[----:B------:R-:W4:Y:S01]  /*27490*/  LDL.LU.64 R212, [R1+0x2d0] ;  /* 0x0002d00001d47983 */ /* 0x000f220000300a00 */
[----:B-1----:R-:W-:-:S03]  /*274a0*/  IMAD.WIDE R8, R248, 0x4, R216 ;  /* 0x00000004f8087825 */ /* 0x002fc600078e02d8 */
[----:B------:R-:W4:Y:S01]  /*274b0*/  LDL.LU.64 R216, [R1+0x338] ;  /* 0x0003380001d87983 */ /* 0x000f220000300a00 */
[----:B------:R-:W-:-:S03]  /*274c0*/  IMAD.WIDE R12, R248, 0x4, R214 ;  /* 0x00000004f80c7825 */ /* 0x000fc600078e02d6 */
[----:B------:R1:W-:Y:S04]  /*274d0*/  LDGSTS.E [R2+-0x44400], [R8.64], !P3 ;  /* 0xbbc0000008027fae */ /* 0x0003e8000d921844 */
[----:B------:R3:W-:Y:S04]  /*274e0*/  STL.64 [R1+0xb8], R12 ;  /* 0x0000b80c01007387 */ /* 0x0007e80000100a00 */
[----:B------:R3:W-:Y:S04]  /*274f0*/  LDGSTS.E [R0+-0x44200], [R12.64], !P3 ;  /* 0xbbe000000c007fae */ /* 0x0007e8000d921844 */
[----:B------:R-:W4:Y:S01]  /*27500*/  LDL R214, [R1+0x1918] ;  /* 0x0019180001d67983 */ /* 0x000f220000100800 */
[----:B------:R-:W-:Y:S01]  /*27510*/  IADD3 R20, R249, -0x100, RZ ;  /* 0xffffff00f9147810 */ /* 0x000fe20007ffe0ff */
[----:B---3--:R-:W-:-:S04]  /*27520*/  IMAD.WIDE R12, R248, 0x4, R206 ;  /* 0x00000004f80c7825 */ /* 0x008fc800078e02ce */
[C---:B--2---:R-:W-:Y:S01]  /*27530*/  IMAD.WIDE R16, R248.reuse, 0x4, R222 ;  /* 0x00000004f8107825 */ /* 0x044fe200078e02de */
[----:B------:R1:W-:Y:S04]  /*27540*/  LDGSTS.E [R2+-0x43400], [R12.64], !P0 ;  /* 0xbcc000000c027fae */ /* 0x0003e8000c121844 */
[----:B------:R-:W2:Y:S04]  /*27550*/  LDL.LU.64 R222, [R1+0x330] ;  /* 0x0003300001de7983 */ /* 0x000ea80000300a00 */
[----:B------:R3:W-:Y:S04]  /*27560*/  STL.64 [R1+0xb0], R16 ;  /* 0x0000b01001007387 */ /* 0x0007e80000100a00 */
[----:B------:R3:W-:Y:S01]  /*27570*/  LDGSTS.E [R0+-0x43200], [R16.64], !P0 ;  /* 0xbce0000010007fae */ /* 0x0007e2000c121844 */
[----:B------:R-:W-:-:S03]  /*27580*/  IMAD.WIDE R24, R248, 0x4, R244 ;  /* 0x00000004f8187825 */ /* 0x000fc600078e02f4 */
[----:B------:R-:W2:Y:S01]  /*27590*/  LDL.LU.64 R244, [R1+0x328] ;  /* 0x0003280001f47983 */ /* 0x000ea20000300a00 */
[----:B------:R-:W-:Y:S01]  /*275a0*/  ISETP.GE.U32.AND P0, PT, R20, 0x7ffffec1, PT ;  /* 0x7ffffec11400780c */ /* 0x000fe20003f06070 */
[C---:B---3--:R-:W-:Y:S02]  /*275b0*/  IMAD.WIDE R16, R248.reuse, 0x4, R210 ;  /* 0x00000004f8107825 */ /* 0x048fe400078e02d2 */
[----:B------:R-:W3:Y:S04]  /*275c0*/  LDL.LU.64 R210, [R1+0x320] ;  /* 0x0003200001d27983 */ /* 0x000ee80000300a00 */
[----:B------:R1:W-:Y:S04]  /*275d0*/  LDGSTS.E [R2+-0x42400], [R16.64], !P2 ;  /* 0xbdc0000010027fae */ /* 0x0003e8000d121844 */
[----:B------:R4:W-:Y:S04]  /*275e0*/  STL.64 [R1+0xa8], R24 ;  /* 0x0000a81801007387 */ /* 0x0009e80000100a00 */
[----:B------:R4:W-:Y:S01]  /*275f0*/  LDGSTS.E [R0+-0x42200], [R24.64], !P2 ;  /* 0xbde0000018007fae */ /* 0x0009e2000d121844 */
[----:B------:R-:W-:-:S03]  /*27600*/  IMAD.WIDE R20, R248, 0x4, R246 ;  /* 0x00000004f8147825 */ /* 0x000fc600078e02f6 */
[----:B------:R-:W3:Y:S04]  /*27610*/  LDL.LU.64 R246, [R1+0x318] ;  /* 0x0003180001f67983 */ /* 0x000ee80000300a00 */
[----:B------:R1:W-:Y:S01]  /*27620*/  LDGSTS.E [R2+-0x41400], [R20.64], !P6 ;  /* 0xbec0000014027fae */ /* 0x0003e2000f121844 */
[----:B----4-:R-:W-:-:S03]  /*27630*/  IMAD.WIDE R24, R248, 0x4, R242 ;  /* 0x00000004f8187825 */ /* 0x010fc600078e02f2 */
[----:B------:R-:W4:Y:S04]  /*27640*/  LDL.LU.64 R242, [R1+0x310] ;  /* 0x0003100001f27983 */ /* 0x000f280000300a00 */
[----:B------:R1:W-:Y:S04]  /*27650*/  STL.64 [R1+0xa0], R24 ;  /* 0x0000a01801007387 */ /* 0x0003e80000100a00 */
[----:B------:R1:W-:Y:S01]  /*27660*/  LDGSTS.E [R0+-0x41200], [R24.64], !P6 ;  /* 0xbee0000018007fae */ /* 0x0003e2000f121844 */
[----:B------:R-:W-:-:S03]  /*27670*/  IMAD.WIDE R28, R248, 0x4, R216 ;  /* 0x00000004f81c7825 */ /* 0x000fc600078e02d8 */
[----:B------:R-:W3:Y:S01]  /*27680*/  LDL.LU.64 R216, [R1+0x308] ;  /* 0x0003080001d87983 */ /* 0x000ee20000300a00 */
[----:B-1----:R-:W-:-:S03]  /*27690*/  IMAD.WIDE R24, R248, 0x4, R212 ;  /* 0x00000004f8187825 */ /* 0x002fc600078e02d4 */
[----:B------:R1:W-:Y:S04]  /*276a0*/  STL [R1+0x2574], R248 ;  /* 0x002574f801007387 */ /* 0x0003e80000100800 */
[----:B------:R2:W-:Y:S04]  /*276b0*/  STL.64 [R1+0x98], R28 ;  /* 0x0000981c01007387 */ /* 0x0005e80000100a00 */
[----:B------:R2:W-:Y:S04]  /*276c0*/  LDGSTS.E [R2+-0x40400], [R24.64], !P0 ;  /* 0xbfc0000018027fae */ /* 0x0005e8000c121844 */
[----:B-1----:R-:W3:Y:S04]  /*276d0*/  LDL.LU.64 R248, [R1+0x98] ;  /* 0x0000980001f87983 */ /* 0x002ee80000300a00 */
[----:B------:R-:W4:Y:S01]  /*276e0*/  LDL.LU.64 R218, [R1+0x300] ;  /* 0x0003000001da7983 */ /* 0x000f220000300a00 */
[----:B--2---:R-:W-:-:S05]  /*276f0*/  IMAD.WIDE R28, R3, 0x4, R222 ;  /* 0x00000004031c7825 */ /* 0x004fca00078e02de */
[----:B------:R-:W-:Y:S04]  /*27700*/  STL [R1+0x2538], R28 ;  /* 0x0025381c01007387 */ /* 0x000fe80000100800 */
[----:B------:R1:W-:Y:S04]  /*27710*/  STL [R1+0x2534], R29 ;  /* 0x0025341d01007387 */ /* 0x0003e80000100800 */
[----:B------:R-:W2:Y:S04]  /*27720*/  LDL.LU.64 R222, [R1+0x2f8] ;  /* 0x0002f80001de7983 */ /* 0x000ea80000300a00 */
[----:B---3--:R3:W-:Y:S04]  /*27730*/  LDGSTS.E [R0+-0x40200], [R248.64], !P0 ;  /* 0xbfe00000f8007fae */ /* 0x0087e8000c121844 */
[----:B------:R-:W0:Y:S04]  /*27740*/  LDGDEPBAR ;  /* 0x00000000000079af */ /* 0x000e280000000000 */
[----:B------:R1:W-:Y:S02]  /*27750*/  LDGSTS.E [R214+0x60000], [R28.64], P4 ;  /* 0x600000001cd67fae */ /* 0x0003e4000a121844 */
[----:B-1----:R-:W-:-:S02]  /*27760*/  IMAD.WIDE R28, R3, 0x4, R244 ;  /* 0x00000004031c7825 */ /* 0x002fc400078e02f4 */
[----:B------:R-:W3:Y:S02]  /*27770*/  LDL.LU.64 R244, [R1+0x2f0] ;  /* 0x0002f00001f47983 */ /* 0x000ee40000300a00 */
[C---:B------:R-:W-:Y:S02]  /*27780*/  IMAD.WIDE R32, R3.reuse, 0x4, R210 ;  /* 0x0000000403207825 */ /* 0x040fe400078e02d2 */
[----:B------:R-:W-:Y:S04]  /*27790*/  STL [R1+0x2530], R28 ;  /* 0x0025301c01007387 */ /* 0x000fe80000100800 */
[----:B------:R1:W-:Y:S04]  /*277a0*/  STL [R1+0x2528], R29 ;  /* 0x0025281d01007387 */ /* 0x0003e80000100800 */
[----:B------:R1:W-:Y:S04]  /*277b0*/  LDGSTS.E [R214+0x60800], [R28.64], P4 ;  /* 0x608000001cd67fae */ /* 0x0003e8000a121844 */
[----:B------:R-:W-:Y:S04]  /*277c0*/  STL [R1+0x252c], R32 ;  /* 0x00252c2001007387 */ /* 0x000fe80000100800 */
[----:B------:R4:W-:Y:S01]  /*277d0*/  STL [R1+0x2524], R33 ;  /* 0x0025242101007387 */ /* 0x0009e20000100800 */
[----:B-1----:R-:W-:-:S03]  /*277e0*/  IMAD.WIDE R28, R3, 0x4, R246 ;  /* 0x00000004031c7825 */ /* 0x002fc600078e02f6 */
[----:B------:R4:W-:Y:S04]  /*277f0*/  LDGSTS.E [R214+0x61000], [R32.64], P4 ;  /* 0x6100000020d67fae */ /* 0x0009e8000a121844 */
[----:B------:R-:W3:Y:S04]  /*27800*/  LDL.LU.64 R210, [R1+0x388] ;  /* 0x0003880001d27983 */ /* 0x000ee80000300a00 */
[----:B------:R-:W3:Y:S01]  /*27810*/  LDL.LU.64 R246, [R1+0x380] ;  /* 0x0003800001f67983 */ /* 0x000ee20000300a00 */
[----:B----4-:R-:W-:-:S03]  /*27820*/  IMAD.WIDE R32, R3, 0x4, R242 ;  /* 0x0000000403207825 */ /* 0x010fc600078e02f2 */
[----:B------:R-:W-:Y:S04]  /*27830*/  STL [R1+0x2520], R28 ;  /* 0x0025201c01007387 */ /* 0x000fe80000100800 */
[----:B------:R1:W-:Y:S04]  /*27840*/  STL [R1+0x2518], R29 ;  /* 0x0025181d01007387 */ /* 0x0003e80000100800 */
[----:B------:R-:W-:Y:S04]  /*27850*/  STL [R1+0x251c], R32 ;  /* 0x00251c2001007387 */ /* 0x000fe80000100800 */
[----:B------:R4:W-:Y:S04]  /*27860*/  STL [R1+0x2514], R33 ;  /* 0x0025142101007387 */ /* 0x0009e80000100800 */
[----:B------:R1:W-:Y:S04]  /*27870*/  LDGSTS.E [R214+0x61800], [R28.64], P4 ;  /* 0x618000001cd67fae */ /* 0x0003e8000a121844 */
[----:B------:R-:W3:Y:S04]  /*27880*/  LDL.LU.64 R242, [R1+0x398] ;  /* 0x0003980001f27983 */ /* 0x000ee80000300a00 */
[----:B------:R4:W-:Y:S01]  /*27890*/  LDGSTS.E [R214+0x62000], [R32.64], P4 ;  /* 0x6200000020d67fae */ /* 0x0009e2000a121844 */
[----:B-1----:R-:W-:-:S03]  /*278a0*/  IMAD.WIDE R28, R3, 0x4, R216 ;  /* 0x00000004031c7825 */ /* 0x002fc600078e02d8 */
[----:B------:R-:W3:Y:S01]  /*278b0*/  LDL.LU.64 R216, [R1+0x390] ;  /* 0x0003900001d87983 */ /* 0x000ee20000300a00 */
[----:B----4-:R-:W-:-:S03]  /*278c0*/  IMAD.WIDE R32, R3, 0x4, R218 ;  /* 0x0000000403207825 */ /* 0x010fc600078e02da */
[----:B------:R-:W-:Y:S04]  /*278d0*/  STL [R1+0x2510], R28 ;  /* 0x0025101c01007387 */ /* 0x000fe80000100800 */
[----:B------:R2:W-:Y:S04]  /*278e0*/  STL [R1+0x2508], R29 ;  /* 0x0025081d01007387 */ /* 0x0005e80000100800 */
[----:B------:R-:W-:Y:S04]  /*278f0*/  STL [R1+0x250c], R32 ;  /* 0x00250c2001007387 */ /* 0x000fe80000100800 */
[----:B------:R2:W-:Y:S04]  /*27900*/  LDGSTS.E [R214+0x62800], [R28.64], P4 ;  /* 0x628000001cd67fae */ /* 0x0005e8000a121844 */
[----:B------:R-:W4:Y:S04]  /*27910*/  LDL.LU.64 R218, [R1+0x3a8] ;  /* 0x0003a80001da7983 */ /* 0x000f280000300a00 */
[----:B------:R3:W-:Y:S04]  /*27920*/  STL [R1+0x2504], R33 ;  /* 0x0025042101007387 */ /* 0x0007e80000100800 */
[----:B------:R3:W-:Y:S01]  /*27930*/  LDGSTS.E [R214+0x63000], [R32.64], P4 ;  /* 0x6300000020d67fae */ /* 0x0007e2000a121844 */
[----:B--2---:R-:W-:-:S03]  /*27940*/  IMAD.WIDE R28, R3, 0x4, R222 ;  /* 0x00000004031c7825 */ /* 0x004fc600078e02de */
[----:B------:R-:W2:Y:S04]  /*27950*/  LDL.LU.64 R222, [R1+0x3a0] ;  /* 0x0003a00001de7983 */ /* 0x000ea80000300a00 */
[----:B------:R-:W-:Y:S04]  /*27960*/  STL [R1+0x2500], R28 ;  /* 0x0025001c01007387 */ /* 0x000fe80000100800 */
[----:B------:R1:W-:Y:S04]  /*27970*/  STL [R1+0x24f8], R29 ;  /* 0x0024f81d01007387 */ /* 0x0003e80000100800 */
[----:B------:R1:W-:Y:S01]  /*27980*/  LDGSTS.E [R214+0x63800], [R28.64], P4 ;  /* 0x638000001cd67fae */ /* 0x0003e2000a121844 */
[----:B---3--:R-:W-:-:S05]  /*27990*/  IMAD.WIDE R32, R3, 0x4, R244 ;  /* 0x0000000403207825 */ /* 0x008fca00078e02f4 */
[----:B------:R-:W-:Y:S04]  /*279a0*/  STL [R1+0x24fc], R32 ;  /* 0x0024fc2001007387 */ /* 0x000fe80000100800 */
[----:B------:R-:W3:Y:S04]  /*279b0*/  LDL.LU.64 R244, [R1+0x3b8] ;  /* 0x0003b80001f47983 */ /* 0x000ee80000300a00 */
[----:B------:R1:W-:Y:S04]  /*279c0*/  LDGSTS.E [R214+0x64000], [R32.64], P4 ;  /* 0x6400000020d67fae */ /* 0x0003e8000a121844 */
[----:B------:R1:W-:Y:S02]  /*279d0*/  STL [R1+0x24f4], R33 ;  /* 0x0024f42101007387 */ /* 0x0003e40000100800 */
[----:B-1----:R-:W-:-:S02]  /*279e0*/  IMAD.WIDE R28, R3, 0x4, R210 ;  /* 0x00000004031c7825 */ /* 0x002fc400078e02d2 */
[----:B------:R-:W3:Y:S02]  /*279f0*/  LDL.LU.64 R210, [R1+0x3b0] ;  /* 0x0003b00001d27983 */ /* 0x000ee40000300a00 */
[C---:B------:R-:W-:Y:S02]  /*27a00*/  IMAD.WIDE R32, R3.reuse, 0x4, R246 ;  /* 0x0000000403207825 */ /* 0x040fe400078e02f6 */
[----:B------:R-:W-:Y:S04]  /*27a10*/  STL [R1+0x24f0], R28 ;  /* 0x0024f01c01007387 */ /* 0x000fe80000100800 */
[----:B------:R1:W-:Y:S04]  /*27a20*/  STL [R1+0x24e8], R29 ;  /* 0x0024e81d01007387 */ /* 0x0003e80000100800 */
[----:B------:R1:W-:Y:S04]  /*27a30*/  LDGSTS.E [R214+0x64800], [R28.64], P4 ;  /* 0x648000001cd67fae */ /* 0x0003e8000a121844 */
[----:B------:R-:W-:Y:S04]  /*27a40*/  STL [R1+0x24ec], R32 ;  /* 0x0024ec2001007387 */ /* 0x000fe80000100800 */
[----:B------:R-:W3:Y:S04]  /*27a50*/  LDL.LU.64 R246, [R1+0x3c0] ;  /* 0x0003c00001f67983 */ /* 0x000ee80000300a00 */
[----:B------:R1:W-:Y:S02]  /*27a60*/  LDGSTS.E [R214+0x65000], [R32.64], P4 ;  /* 0x6500000020d67fae */ /* 0x0003e4000a121844 */
[----:B-1----:R-:W-:-:S02]  /*27a70*/  IMAD.WIDE R28, R3, 0x4, R242 ;  /* 0x00000004031c7825 */ /* 0x002fc400078e02f2 */
[----:B------:R1:W-:Y:S04]  /*27a80*/  STL [R1+0x24e4], R33 ;  /* 0x0024e42101007387 */ /* 0x0003e80000100800 */
[----:B------:R-:W3:Y:S04]  /*27a90*/  LDL.LU.64 R242, [R1+0x2e8] ;  /* 0x0002e80001f27983 */ /* 0x000ee80000300a00 */
[----:B------:R4:W-:Y:S01]  /*27aa0*/  LDGSTS.E [R214+0x65800], [R28.64], P4 ;  /* 0x658000001cd67fae */ /* 0x0009e2000a121844 */
[----:B-1----:R-:W-:-:S03]  /*27ab0*/  IMAD.WIDE R32, R3, 0x4, R216 ;  /* 0x0000000403207825 */ /* 0x002fc600078e02d8 */
[----:B------:R-:W-:Y:S04]  /*27ac0*/  STL [R1+0x24e0], R28 ;  /* 0x0024e01c01007387 */ /* 0x000fe80000100800 */
[----:B------:R4:W-:Y:S04]  /*27ad0*/  STL [R1+0x24d8], R29 ;  /* 0x0024d81d01007387 */ /* 0x0009e80000100800 */
[----:B------:R-:W-:Y:S04]  /*27ae0*/  STL [R1+0x24dc], R32 ;  /* 0x0024dc2001007387 */ /* 0x000fe80000100800 */
[----:B------:R2:W-:Y:S04]  /*27af0*/  STL [R1+0x24d4], R33 ;  /* 0x0024d42101007387 */ /* 0x0005e80000100800 */
[----:B------:R-:W3:Y:S01]  /*27b00*/  LDL.LU.64 R216, [R1+0x3d0] ;  /* 0x0003d00001d87983 */ /* 0x000ee20000300a00 */
[----:B----4-:R-:W-:-:S03]  /*27b10*/  IMAD.WIDE R28, R3, 0x4, R218 ;  /* 0x00000004031c7825 */ /* 0x010fc600078e02da */
[----:B------:R2:W-:Y:S04]  /*27b20*/  LDGSTS.E [R214+0x66000], [R32.64], P4 ;  /* 0x6600000020d67fae */ /* 0x0005e8000a121844 */
[----:B------:R-:W4:Y:S04]  /*27b30*/  LDL.LU.64 R218, [R1+0x3c8] ;  /* 0x0003c80001da7983 */ /* 0x000f280000300a00 */
[----:B------:R-:W-:Y:S04]  /*27b40*/  STL [R1+0x24d0], R28 ;  /* 0x0024d01c01007387 */ /* 0x000fe80000100800 */
[----:B------:R3:W-:Y:S04]  /*27b50*/  STL [R1+0x24c8], R29 ;  /* 0x0024c81d01007387 */ /* 0x0007e80000100800 */
[----:B------:R3:W-:Y:S01]  /*27b60*/  LDGSTS.E [R214+0x66800], [R28.64], P4 ;  /* 0x668000001cd67fae */ /* 0x0007e2000a121844 */
[----:B--2---:R-:W-:-:S05]  /*27b70*/  IMAD.WIDE R32, R3, 0x4, R222 ;  /* 0x0000000403207825 */ /* 0x004fca00078e02de */
[----:B------:R-:W-:Y:S04]  /*27b80*/  STL [R1+0x24cc], R32 ;  /* 0x0024cc2001007387 */ /* 0x000fe80000100800 */
[----:B------:R1:W-:Y:S04]  /*27b90*/  STL [R1+0x24c4], R33 ;  /* 0x0024c42101007387 */ /* 0x0003e80000100800 */
[----:B------:R-:W2:Y:S04]  /*27ba0*/  LDL.LU.64 R222, [R1+0x3e0] ;  /* 0x0003e00001de7983 */ /* 0x000ea80000300a00 */
[----:B------:R1:W-:Y:S01]  /*27bb0*/  LDGSTS.E [R214+0x67000], [R32.64], P4 ;  /* 0x6700000020d67fae */ /* 0x0003e2000a121844 */
[----:B---3--:R-:W-:-:S03]  /*27bc0*/  IMAD.WIDE R28, R3, 0x4, R244 ;  /* 0x00000004031c7825 */ /* 0x008fc600078e02f4 */
[----:B------:R-:W3:Y:S04]  /*27bd0*/  LDL.LU.64 R244, [R1+0x3f0] ;  /* 0x0003f00001f47983 */ /* 0x000ee80000300a00 */
[----:B------:R-:W-:Y:S04]  /*27be0*/  STL [R1+0x24c0], R28 ;  /* 0x0024c01c01007387 */ /* 0x000fe80000100800 */
[----:B------:R1:W-:Y:S04]  /*27bf0*/  LDGSTS.E [R214+0x67800], [R28.64], P4 ;  /* 0x678000001cd67fae */ /* 0x0003e8000a121844 */
[----:B------:R1:W-:Y:S02]  /*27c00*/  STL [R1+0x24b8], R29 ;  /* 0x0024b81d01007387 */ /* 0x0003e40000100800 */
[----:B-1----:R-:W-:-:S05]  /*27c10*/  IMAD.WIDE R32, R3, 0x4, R210 ;  /* 0x0000000403207825 */ /* 0x002fca00078e02d2 */
[----:B------:R-:W-:Y:S04]  /*27c20*/  STL [R1+0x24bc], R32 ;  /* 0x0024bc2001007387 */ /* 0x000fe80000100800 */
[----:B------:R1:W-:Y:S04]  /*27c30*/  LDGSTS.E [R214+0x68000], [R32.64], P4 ;  /* 0x6800000020d67fae */ /* 0x0003e8000a121844 */
[----:B------:R1:W-:Y:S04]  /*27c40*/  STL [R1+0x24b4], R33 ;  /* 0x0024b42101007387 */ /* 0x0003e80000100800 */
[----:B------:R-:W3:Y:S01]  /*27c50*/  LDL.LU.64 R212, [R1+0x400] ;  /* 0x0004000001d47983 */ /* 0x000ee20000300a00 */
[----:B------:R-:W-:-:S03]  /*27c60*/  IMAD.WIDE R28, R3, 0x4, R246 ;  /* 0x00000004031c7825 */ /* 0x000fc600078e02f6 */
[----:B------:R-:W3:Y:S04]  /*27c70*/  LDL.LU.64 R210, [R1+0x410] ;  /* 0x0004100001d27983 */ /* 0x000ee80000300a00 */
[----:B------:R-:W-:Y:S01]  /*27c80*/  STL [R1+0x24b0], R28 ;  /* 0x0024b01c01007387 */ /* 0x000fe20000100800 */
[----:B-1----:R-:W-:-:S03]  /*27c90*/  IMAD.WIDE R32, R3, 0x4, R242 ;  /* 0x0000000403207825 */ /* 0x002fc600078e02f2 */
[----:B------:R1:W-:Y:S04]  /*27ca0*/  STL [R1+0x24a8], R29 ;  /* 0x0024a81d01007387 */ /* 0x0003e80000100800 */
[----:B------:R1:W-:Y:S04]  /*27cb0*/  LDGSTS.E [R214+0x68800], [R28.64], P4 ;  /* 0x688000001cd67fae */ /* 0x0003e8000a121844 */
[----:B------:R-:W-:Y:S04]  /*27cc0*/  STL [R1+0x24ac], R32 ;  /* 0x0024ac2001007387 */ /* 0x000fe80000100800 */
[----:B------:R-:W3:Y:S04]  /*27cd0*/  LDL.LU.64 R246, [R1+0x420] ;  /* 0x0004200001f67983 */ /* 0x000ee80000300a00 */
[----:B------:R4:W-:Y:S04]  /*27ce0*/  LDGSTS.E [R214+0x69000], [R32.64], P4 ;  /* 0x6900000020d67fae */ /* 0x0009e8000a121844 */
[----:B------:R4:W-:Y:S01]  /*27cf0*/  STL [R1+0x24a4], R33 ;  /* 0x0024a42101007387 */ /* 0x0009e20000100800 */
[----:B-1----:R-:W-:-:S03]  /*27d00*/  IMAD.WIDE R28, R3, 0x4, R216 ;  /* 0x00000004031c7825 */ /* 0x002fc600078e02d8 */
[----:B------:R-:W3:Y:S04]  /*27d10*/  LDL.LU.64 R242, [R1+0x610] ;  /* 0x0006100001f27983 */ /* 0x000ee80000300a00 */
[----:B------:R-:W-:Y:S01]  /*27d20*/  STL [R1+0x24a0], R28 ;  /* 0x0024a01c01007387 */ /* 0x000fe20000100800 */
[----:B----4-:R-:W-:-:S03]  /*27d30*/  IMAD.WIDE R32, R3, 0x4, R218 ;  /* 0x0000000403207825 */ /* 0x010fc600078e02da */
[----:B------:R2:W-:Y:S04]  /*27d40*/  STL [R1+0x2498], R29 ;  /* 0x0024981d01007387 */ /* 0x0005e80000100800 */
[----:B------:R-:W-:Y:S04]  /*27d50*/  STL [R1+0x249c], R32 ;  /* 0x00249c2001007387 */ /* 0x000fe80000100800 */
[----:B------:R2:W-:Y:S04]  /*27d60*/  LDGSTS.E [R214+0x69800], [R28.64], P4 ;  /* 0x698000001cd67fae */ /* 0x0005e8000a121844 */
[----:B------:R-:W4:Y:S04]  /*27d70*/  LDL.LU.64 R216, [R1+0x428] ;  /* 0x0004280001d87983 */ /* 0x000f280000300a00 */
[----:B------:R-:W4:Y:S04]  /*27d80*/  LDL.LU.64 R218, [R1+0x418] ;  /* 0x0004180001da7983 */ /* 0x000f280000300a00 */
[----:B------:R3:W-:Y:S04]  /*27d90*/  LDGSTS.E [R214+0x6a000], [R32.64], P4 ;  /* 0x6a00000020d67fae */ /* 0x0007e8000a121844 */
[----:B------:R3:W-:Y:S01]  /*27da0*/  STL [R1+0x2494], R33 ;  /* 0x0024942101007387 */ /* 0x0007e20000100800 */
[----:B--2---:R-:W-:-:S05]  /*27db0*/  IMAD.WIDE R28, R3, 0x4, R222 ;  /* 0x00000004031c7825 */ /* 0x004fca00078e02de */
[----:B------:R-:W-:Y:S04]  /*27dc0*/  STL [R1+0x2490], R28 ;  /* 0x0024901c01007387 */ /* 0x000fe80000100800 */
[----:B------:R1:W-:Y:S04]  /*27dd0*/  STL [R1+0x2484], R29 ;  /* 0x0024841d01007387 */ /* 0x0003e80000100800 */
[----:B------:R1:W-:Y:S01]  /*27de0*/  LDGSTS.E [R214+0x6a800], [R28.64], P4 ;  /* 0x6a8000001cd67fae */ /* 0x0003e2000a121844 */
[----:B---3--:R-:W-:-:S05]  /*27df0*/  IMAD.WIDE R32, R3, 0x4, R244 ;  /* 0x0000000403207825 */ /* 0x008fca00078e02f4 */
[----:B------:R-:W-:Y:S04]  /*27e00*/  STL [R1+0x2488], R32 ;  /* 0x0024882001007387 */ /* 0x000fe80000100800 */
[----:B------:R-:W2:Y:S04]  /*27e10*/  LDL.LU.64 R222, [R1+0x408] ;  /* 0x0004080001de7983 */ /* 0x000ea80000300a00 */
[----:B------:R3:W-:Y:S04]  /*27e20*/  LDGSTS.E [R214+0x6b000], [R32.64], P4 ;  /* 0x6b00000020d67fae */ /* 0x0007e8000a121844 */
[----:B------:R3:W-:Y:S04]  /*27e30*/  STL [R1+0x2480], R33 ;  /* 0x0024802101007387 */ /* 0x0007e80000100800 */
[----:B------:R-:W2:Y:S01]  /*27e40*/  LDL.LU.64 R244, [R1+0x3f8] ;  /* 0x0003f80001f47983 */ /* 0x000ea20000300a00 */
[----:B-1----:R-:W-:-:S04]  /*27e50*/  IMAD.WIDE R28, R3, 0x4, R212 ;  /* 0x00000004031c7825 */ /* 0x002fc800078e02d4 */
[C---:B---3--:R-:W-:Y:S01]  /*27e60*/  IMAD.WIDE R32, R3.reuse, 0x4, R210 ;  /* 0x0000000403207825 */ /* 0x048fe200078e02d2 */
[----:B------:R-:W-:Y:S04]  /*27e70*/  STL [R1+0x247c], R28 ;  /* 0x00247c1c01007387 */ /* 0x000fe80000100800 */
[----:B------:R1:W-:Y:S04]  /*27e80*/  LDGSTS.E [R214+0x6b800], [R28.64], P4 ;  /* 0x6b8000001cd67fae */ /* 0x0003e8000a121844 */
[----:B------:R1:W-:Y:S04]  /*27e90*/  STL [R1+0x2474], R29 ;  /* 0x0024741d01007387 */ /* 0x0003e80000100800 */
[----:B------:R-:W-:Y:S04]  /*27ea0*/  STL [R1+0x2478], R32 ;  /* 0x0024782001007387 */ /* 0x000fe80000100800 */
[----:B------:R3:W-:Y:S04]  /*27eb0*/  LDGSTS.E [R214+0x6c000], [R32.64], P4 ;  /* 0x6c00000020d67fae */ /* 0x0007e8000a121844 */
[----:B------:R3:W-:Y:S01]  /*27ec0*/  STL [R1+0x2470], R33 ;  /* 0x0024702101007387 */ /* 0x0007e20000100800 */
[----:B-1----:R-:W-:-:S03]  /*27ed0*/  IMAD.WIDE R28, R3, 0x4, R246 ;  /* 0x00000004031c7825 */ /* 0x002fc600078e02f6 */
[----:B------:R-:W2:Y:S04]  /*27ee0*/  LDL.LU.64 R246, [R1+0x3e8] ;  /* 0x0003e80001f67983 */ /* 0x000ea80000300a00 */
[----:B------:R4:W-:Y:S01]  /*27ef0*/  LDGSTS.E [R214+0x6c800], [R28.64], P4 ;  /* 0x6c8000001cd67fae */ /* 0x0009e2000a121844 */
[----:B---3--:R-:W-:-:S03]  /*27f00*/  IMAD.WIDE R32, R3, 0x4, R242 ;  /* 0x0000000403207825 */ /* 0x008fc600078e02f2 */
[----:B------:R-:W3:Y:S04]  /*27f10*/  LDL.LU.64 R242, [R1+0x3d8] ;  /* 0x0003d80001f27983 */ /* 0x000ee80000300a00 */
[----:B------:R-:W-:Y:S04]  /*27f20*/  STL [R1+0x246c], R28 ;  /* 0x00246c1c01007387 */ /* 0x000fe80000100800 */
[----:B------:R4:W-:Y:S04]  /*27f30*/  STL [R1+0x2464], R29 ;  /* 0x0024641d01007387 */ /* 0x0009e80000100800 */
[----:B------:R-:W-:Y:S04]  /*27f40*/  STL [R1+0x2468], R32 ;  /* 0x0024682001007387 */ /* 0x000fe80000100800 */
[----:B------:R1:W-:Y:S01]  /*27f50*/  LDGSTS.E [R214+0x6d000], [R32.64], P4 ;  /* 0x6d00000020d67fae */ /* 0x0003e2000a121844 */
[----:B----4-:R-:W-:-:S03]  /*27f60*/  IMAD.WIDE R28, R3, 0x4, R216 ;  /* 0x00000004031c7825 */ /* 0x010fc600078e02d8 */
[----:B------:R1:W-:Y:S04]  /*27f70*/  STL [R1+0x2460], R33 ;  /* 0x0024602101007387 */ /* 0x0003e80000100800 */
[----:B------:R-:W-:Y:S04]  /*27f80*/  STL [R1+0x245c], R28 ;  /* 0x00245c1c01007387 */ /* 0x000fe80000100800 */
[----:B------:R2:W-:Y:S01]  /*27f90*/  LDGSTS.E [R214+0x6d800], [R28.64], P4 ;  /* 0x6d8000001cd67fae */ /* 0x0005e2000a121844 */
[----:B-1----:R-:W-:-:S03]  /*27fa0*/  IMAD.WIDE R32, R3, 0x4, R218 ;  /* 0x0000000403207825 */ /* 0x002fc600078e02da */
[----:B------:R2:W-:Y:S04]  /*27fb0*/  STL [R1+0x2454], R29 ;  /* 0x0024541d01007387 */ /* 0x0005e80000100800 */
[----:B------:R-:W-:Y:S04]  /*27fc0*/  STL [R1+0x2458], R32 ;  /* 0x0024582001007387 */ /* 0x000fe80000100800 */
[----:B------:R-:W3:Y:S04]  /*27fd0*/  LDL.LU.64 R218, [R1+0x660] ;  /* 0x0006600001da7983 */ /* 0x000ee80000300a00 */
[----:B------:R1:W-:Y:S04]  /*27fe0*/  STL [R1+0x2450], R33 ;  /* 0x0024502101007387 */ /* 0x0003e80000100800 */
[----:B------:R-:W3:Y:S04]  /*27ff0*/  LDL.LU.64 R212, [R1+0x378] ;  /* 0x0003780001d47983 */ /* 0x000ee80000300a00 */
[----:B------:R-:W3:Y:S04]  /*28000*/  LDL.LU.64 R210, [R1+0x370] ;  /* 0x0003700001d27983 */ /* 0x000ee80000300a00 */
[----:B------:R-:W3:Y:S04]  /*28010*/  LDL.LU.64 R208, [R1+0x368] ;  /* 0x0003680001d07983 */ /* 0x000ee80000300a00 */
[----:B------:R-:W3:Y:S04]  /*28020*/  LDL.LU.64 R206, [R1+0x360] ;  /* 0x0003600001ce7983 */ /* 0x000ee80000300a00 */
[----:B------:R1:W-:Y:S01]  /*28030*/  LDGSTS.E [R214+0x6e000], [R32.64], P4 ;  /* 0x6e00000020d67fae */ /* 0x0003e2000a121844 */
[----:B--2---:R-:W-:-:S05]  /*28040*/  IMAD.WIDE R28, R3, 0x4, R222 ;  /* 0x00000004031c7825 */ /* 0x004fca00078e02de */
[----:B------:R-:W-:Y:S04]  /*28050*/  STL [R1+0x244c], R28 ;  /* 0x00244c1c01007387 */ /* 0x000fe80000100800 */
[----:B------:R2:W-:Y:S04]  /*28060*/  STL [R1+0x2444], R29 ;  /* 0x0024441d01007387 */ /* 0x0005e80000100800 */
[----:B------:R-:W4:Y:S01]  /*28070*/  LDL.LU.64 R202, [R1+0x358] ;  /* 0x0003580001ca7983 */ /* 0x000f220000300a00 */
[----:B-1----:R-:W-:-:S03]  /*28080*/  IMAD.WIDE R32, R3, 0x4, R244 ;  /* 0x0000000403207825 */ /* 0x002fc600078e02f4 */
[----:B------:R2:W-:Y:S04]  /*28090*/  LDGSTS.E [R214+0x6e800], [R28.64], P4 ;  /* 0x6e8000001cd67fae */ /* 0x0005e8000a121844 */
[----:B------:R-:W-:Y:S04]  /*280a0*/  STL [R1+0x2448], R32 ;  /* 0x0024482001007387 */ /* 0x000fe80000100800 */
[----:B------:R3:W-:Y:S04]  /*280b0*/  STL [R1+0x2440], R33 ;  /* 0x0024402101007387 */ /* 0x0007e80000100800 */
[----:B------:R-:W4:Y:S04]  /*280c0*/  LDL.LU.64 R196, [R1+0x350] ;  /* 0x0003500001c47983 */ /* 0x000f280000300a00 */
[----:B------:R-:W4:Y:S04]  /*280d0*/  LDL.LU.64 R194, [R1+0x348] ;  /* 0x0003480001c27983 */ /* 0x000f280000300a00 */
[----:B------:R3:W-:Y:S04]  /*280e0*/  LDGSTS.E [R214+0x6f000], [R32.64], P4 ;  /* 0x6f00000020d67fae */ /* 0x0007e8000a121844 */
[----:B------:R-:W4:Y:S01]  /*280f0*/  LDL.LU.64 R200, [R1+0x340] ;  /* 0x0003400001c87983 */ /* 0x000f220000300a00 */
[----:B--2---:R-:W-:-:S05]  /*28100*/  IMAD.WIDE R28, R3, 0x4, R246 ;  /* 0x00000004031c7825 */ /* 0x004fca00078e02f6 */
[----:B------:R-:W-:Y:S04]  /*28110*/  STL [R1+0x243c], R28 ;  /* 0x00243c1c01007387 */ /* 0x000fe80000100800 */
[----:B------:R1:W-:Y:S01]  /*28120*/  LDGSTS.E [R214+0x6f800], [R28.64], P4 ;  /* 0x6f8000001cd67fae */ /* 0x0003e2000a121844 */
[----:B---3--:R-:W-:-:S03]  /*28130*/  IMAD.WIDE R32, R3, 0x4, R242 ;  /* 0x0000000403207825 */ /* 0x008fc600078e02f2 */
[----:B------:R-:W2:Y:S04]  /*28140*/  LDL.LU.64 R242, [R1+0x2e0] ;  /* 0x0002e00001f27983 */ /* 0x000ea80000300a00 */
[----:B------:R1:W-:Y:S04]  /*28150*/  STL [R1+0x2434], R29 ;  /* 0x0024341d01007387 */ /* 0x0003e80000100800 */
[----:B------:R-:W3:Y:S04]  /*28160*/  LDL.LU.64 R216, [R1+0x2b8] ;  /* 0x0002b80001d87983 */ /* 0x000ee80000300a00 */
[----:B------:R-:W3:Y:S04]  /*28170*/  LDL.LU.64 R222, [R1+0x288] ;  /* 0x0002880001de7983 */ /* 0x000ee80000300a00 */
[----:B------:R-:W-:Y:S04]  /*28180*/  STL [R1+0x2438], R32 ;  /* 0x0024382001007387 */ /* 0x000fe80000100800 */
[----:B------:R-:W3:Y:S04]  /*28190*/  LDL.LU.64 R246, [R1+0x258] ;  /* 0x0002580001f67983 */ /* 0x000ee80000300a00 */
[----:B------:R1:W-:Y:S04]  /*281a0*/  STL [R1+0x2430], R33 ;  /* 0x0024302101007387 */ /* 0x0003e80000100800 */
[----:B------:R-:W3:Y:S01]  /*281b0*/  LDL.LU.64 R244, [R1+0x228] ;  /* 0x0002280001f47983 */ /* 0x000ee20000300a00 */
[----:B------:R-:W-:-:S03]  /*281c0*/  IMAD.WIDE R192, R3, 0x4, R228 ;  /* 0x0000000403c07825 */ /* 0x000fc600078e02e4 */
[----:B------:R2:W-:Y:S01]  /*281d0*/  LDGSTS.E [R214+0x70000], [R32.64], P4 ;  /* 0x7000000020d67fae */ /* 0x0005e2000a121844 */
[----:B-1----:R-:W-:-:S03]  /*281e0*/  IMAD.WIDE R28, R3, 0x4, R218 ;  /* 0x00000004031c7825 */ /* 0x002fc600078e02da */
[----:B------:R-:W3:Y:S01]  /*281f0*/  LDL.LU.64 R218, [R1+0x208] ;  /* 0x0002080001da7983 */ /* 0x000ee20000300a00 */
[----:B------:R-:W-:-:S03]  /*28200*/  IMAD.WIDE R168, R3, 0x4, R212 ;  /* 0x0000000403a87825 */ /* 0x000fc600078e02d4 */
[----:B------:R-:W3:Y:S01]  /*28210*/  LDL.LU.64 R212, [R1+0x1e8] ;  /* 0x0001e80001d47983 */ /* 0x000ee20000300a00 */
[----:B------:R-:W-:-:S03]  /*28220*/  IMAD.WIDE R166, R3, 0x4, R210 ;  /* 0x0000000403a67825 */ /* 0x000fc600078e02d2 */
[----:B------:R-:W3:Y:S01]  /*28230*/  LDL.LU.64 R210, [R1+0x1c8] ;  /* 0x0001c80001d27983 */ /* 0x000ee20000300a00 */
[----:B------:R-:W-:-:S03]  /*28240*/  IMAD.WIDE R172, R3, 0x4, R208 ;  /* 0x0000000403ac7825 */ /* 0x000fc600078e02d0 */
[----:B------:R-:W3:Y:S01]  /*28250*/  LDL.LU.64 R208, [R1+0x1a0] ;  /* 0x0001a00001d07983 */ /* 0x000ee20000300a00 */
[----:B------:R-:W-:-:S03]  /*28260*/  IMAD.WIDE R170, R3, 0x4, R206 ;  /* 0x0000000403aa7825 */ /* 0x000fc600078e02ce */
[----:B------:R-:W3:Y:S04]  /*28270*/  LDL.LU.64 R206, [R1+0x180] ;  /* 0x0001800001ce7983 */ /* 0x000ee80000300a00 */
[----:B------:R-:W3:Y:S04]  /*28280*/  LDL.LU.64 R204, [R1+0x160] ;  /* 0x0001600001cc7983 */ /* 0x000ee80000300a00 */
[----:B------:R1:W-:Y:S01]  /*28290*/  STL.64 [R1+0x1d20], R168 ;  /* 0x001d20a801007387 */ /* 0x0003e20000100a00 */
[----:B----4-:R-:W-:-:S03]  /*282a0*/  IMAD.WIDE R176, R3, 0x4, R202 ;  /* 0x0000000403b07825 */ /* 0x010fc600078e02ca */
[----:B------:R1:W-:Y:S04]  /*282b0*/  LDGSTS.E [R214+0x70800], [R168.64], P4 ;  /* 0x70800000a8d67fae */ /* 0x0003e8000a121844 */
[----:B------:R-:W4:Y:S04]  /*282c0*/  LDL.LU.64 R202, [R1+0x140] ;  /* 0x0001400001ca7983 */ /* 0x000f280000300a00 */
[----:B------:R-:W4:Y:S04]  /*282d0*/  LDL.LU.64 R198, [R1+0x18] ;  /* 0x0000180001c67983 */ /* 0x000f280000300a00 */
[----:B------:R1:W-:Y:S01]  /*282e0*/  STL.64 [R1+0x1d18], R166 ;  /* 0x001d18a601007387 */ /* 0x0003e20000100a00 */
[----:B------:R-:W-:-:S03]  /*282f0*/  IMAD.WIDE R174, R3, 0x4, R196 ;  /* 0x0000000403ae7825 */ /* 0x000fc600078e02c4 */
[----:B------:R1:W-:Y:S01]  /*28300*/  STL.64 [R1+0x1d10], R172 ;  /* 0x001d10ac01007387 */ /* 0x0003e20000100a00 */
[----:B------:R-:W-:-:S03]  /*28310*/  IMAD.WIDE R180, R3, 0x4, R194 ;  /* 0x0000000403b47825 */ /* 0x000fc600078e02c2 */
[----:B------:R1:W-:Y:S04]  /*28320*/  STL.64 [R1+0x1d08], R170 ;  /* 0x001d08aa01007387 */ /* 0x0003e80000100a00 */
[----:B------:R1:W-:Y:S01]  /*28330*/  STL.64 [R1+0x1d00], R176 ;  /* 0x001d00b001007387 */ /* 0x0003e20000100a00 */
[----:B------:R-:W-:-:S03]  /*28340*/  IMAD.WIDE R178, R3, 0x4, R200 ;  /* 0x0000000403b27825 */ /* 0x000fc600078e02c8 */
[----:B------:R1:W-:Y:S04]  /*28350*/  STL.64 [R1+0x1cf8], R174 ;  /* 0x001cf8ae01007387 */ /* 0x0003e80000100a00 */
[----:B------:R1:W-:Y:S04]  /*28360*/  STL.64 [R1+0x1cf0], R180 ;  /* 0x001cf0b401007387 */ /* 0x0003e80000100a00 */
[----:B------:R1:W-:Y:S01]  /*28370*/  STL.64 [R1+0x1ce8], R178 ;  /* 0x001ce8b201007387 */ /* 0x0003e20000100a00 */
[----:B------:R-:W-:-:S03]  /*28380*/  IMAD.WIDE R196, R3, 0x4, R224 ;  /* 0x0000000403c47825 */ /* 0x000fc600078e02e0 */
[----:B------:R1:W-:Y:S01]  /*28390*/  LDGSTS.E [R214+0x71000], [R166.64], P4 ;  /* 0x71000000a6d67fae */ /* 0x0003e2000a121844 */
[----:B------:R-:W-:-:S03]  /*283a0*/  IMAD.WIDE R194, R3, 0x4, R226 ;  /* 0x0000000403c27825 */ /* 0x000fc600078e02e2 */
[----:B------:R1:W-:Y:S01]  /*283b0*/  LDGSTS.E [R214+0x71800], [R172.64], P4 ;  /* 0x71800000acd67fae */ /* 0x0003e2000a121844 */
[----:B--2---:R-:W-:-:S03]  /*283c0*/  IMAD.WIDE R242, R3, 0x4, R242 ;  /* 0x0000000403f27825 */ /* 0x004fc600078e02f2 */
[----:B------:R2:W-:Y:S01]  /*283d0*/  LDGSTS.E [R214+0x72000], [R170.64], P4 ;  /* 0x72000000aad67fae */ /* 0x0005e2000a121844 */
[----:B---3--:R-:W-:-:S03]  /*283e0*/  IMAD.WIDE R216, R3, 0x4, R216 ;  /* 0x0000000403d87825 */ /* 0x008fc600078e02d8 */
[----:B------:R3:W-:Y:S01]  /*283f0*/  STL.64 [R1+0x1ce0], R242 ;  /* 0x001ce0f201007387 */ /* 0x0007e20000100a00 */
[----:B------:R-:W-:-:S03]  /*28400*/  IMAD.WIDE R222, R3, 0x4, R222 ;  /* 0x0000000403de7825 */ /* 0x000fc600078e02de */
[----:B------:R1:W-:Y:S01]  /*28410*/  STL.64 [R1+0x1cd8], R216 ;  /* 0x001cd8d801007387 */ /* 0x0003e20000100a00 */
[----:B------:R-:W-:-:S03]  /*28420*/  IMAD.WIDE R246, R3, 0x4, R246 ;  /* 0x0000000403f67825 */ /* 0x000fc600078e02f6 */
[----:B------:R1:W-:Y:S01]  /*28430*/  STL.64 [R1+0x1cd0], R222 ;  /* 0x001cd0de01007387 */ /* 0x0003e20000100a00 */
[----:B------:R-:W-:-:S03]  /*28440*/  IMAD.WIDE R244, R3, 0x4, R244 ;  /* 0x0000000403f47825 */ /* 0x000fc600078e02f4 */
[----:B------:R-:W-:Y:S04]  /*28450*/  STL.64 [R1+0x1cc8], R246 ;  /* 0x001cc8f601007387 */ /* 0x000fe80000100a00 */
[----:B------:R-:W-:Y:S01]  /*28460*/  STL.64 [R1+0x1cc0], R244 ;  /* 0x001cc0f401007387 */ /* 0x000fe20000100a00 */
[----:B------:R-:W-:-:S03]  /*28470*/  IMAD.WIDE R190, R3, 0x4, R230 ;  /* 0x0000000403be7825 */ /* 0x000fc600078e02e6 */
[----:B------:R1:W-:Y:S01]  /*28480*/  LDGSTS.E [R214+0x72800], [R176.64], P4 ;  /* 0x72800000b0d67fae */ /* 0x0003e2000a121844 */
[----:B------:R-:W-:-:S03]  /*28490*/  IMAD.WIDE R218, R3, 0x4, R218 ;  /* 0x0000000403da7825 */ /* 0x000fc600078e02da */
[----:B------:R1:W-:Y:S01]  /*284a0*/  LDGSTS.E [R214+0x73000], [R174.64], P4 ;  /* 0x73000000aed67fae */ /* 0x0003e2000a121844 */
        /* <DEDUP_REMOVED lines=28> */
[----:B------:R1:W-:Y:S01]  /*28670*/  LDGSTS.E [R214+0x79800], [R204.64], P4 ;  /* 0x79800000ccd67fae */ /* 0x0003e2000a121844 */
[----:B----4-:R-:W-:-:S04]  /*28680*/  IMAD.WIDE R202, R3, 0x4, R202 ;  /* 0x0000000403ca7825 */ /* 0x010fc800078e02ca */
[C---:B------:R-:W-:Y:S01]  /*28690*/  IMAD.WIDE R200, R3.reuse, 0x4, R198 ;  /* 0x0000000403c87825 */ /* 0x040fe200078e02c6 */
[----:B------:R-:W-:Y:S03]  /*286a0*/  STL.64 [R1+0x1c88], R202 ;  /* 0x001c88ca01007387 */ /* 0x000fe60000100a00 */
[C---:B------:R-:W-:Y:S01]  /*286b0*/  IMAD.WIDE R198, R3.reuse, 0x4, R250 ;  /* 0x0000000403c67825 */ /* 0x040fe200078e02fa */
[----:B------:R-:W-:Y:S04]  /*286c0*/  STL.64 [R1+0x1c80], R200 ;  /* 0x001c80c801007387 */ /* 0x000fe80000100a00 */
[----:B------:R-:W-:Y:S04]  /*286d0*/  STL.64 [R1+0x1c78], R198 ;  /* 0x001c78c601007387 */ /* 0x000fe80000100a00 */
[----:B------:R-:W-:Y:S04]  /*286e0*/  STL.64 [R1+0x1c70], R196 ;  /* 0x001c70c401007387 */ /* 0x000fe80000100a00 */
[----:B------:R-:W-:Y:S04]  /*286f0*/  STL.64 [R1+0x1c68], R194 ;  /* 0x001c68c201007387 */ /* 0x000fe80000100a00 */
[----:B------:R-:W-:Y:S04]  /*28700*/  STL.64 [R1+0x1c60], R192 ;  /* 0x001c60c001007387 */ /* 0x000fe80000100a00 */
[----:B------:R-:W-:Y:S04]  /*28710*/  STL.64 [R1+0x1c58], R190 ;  /* 0x001c58be01007387 */ /* 0x000fe80000100a00 */
[----:B------:R-:W-:Y:S04]  /*28720*/  STL.64 [R1+0x1c50], R188 ;  /* 0x001c50bc01007387 */ /* 0x000fe80000100a00 */
[----:B------:R-:W-:Y:S04]  /*28730*/  STL.64 [R1+0x1c48], R186 ;  /* 0x001c48ba01007387 */ /* 0x000fe80000100a00 */
[----:B-1----:R-:W4:Y:S04]  /*28740*/  LDL.LU.64 R168, [R1+0x2668] ;  /* 0x0026680001a87983 */ /* 0x002f280000300a00 */
[----:B------:R-:W-:Y:S04]  /*28750*/  STL.64 [R1+0x1c40], R184 ;  /* 0x001c40b801007387 */ /* 0x000fe80000100a00 */
[----:B------:R-:W4:Y:S04]  /*28760*/  LDL R215, [R1+0x255c] ;  /* 0x00255c0001d77983 */ /* 0x000f280000100800 */
[----:B------:R-:W-:Y:S04]  /*28770*/  STL.64 [R1+0x1c38], R182 ;  /* 0x001c38b601007387 */ /* 0x000fe80000100a00 */
[----:B------:R-:W4:Y:S04]  /*28780*/  LDL.LU.64 R166, [R1+0x2660] ;  /* 0x0026600001a67983 */ /* 0x000f280000300a00 */
[----:B------:R-:W-:Y:S04]  /*28790*/  STL.64 [R1+0x1c30], R32 ;  /* 0x001c302001007387 */ /* 0x000fe80000100a00 */
[----:B------:R-:W4:Y:S04]  /*287a0*/  LDL.LU.64 R172, [R1+0x2658] ;  /* 0x0026580001ac7983 */ /* 0x000f280000300a00 */
[----:B--2---:R-:W2:Y:S04]  /*287b0*/  LDL.LU.64 R170, [R1+0x2650] ;  /* 0x0026500001aa7983 */ /* 0x004ea80000300a00 */
[----:B------:R-:W2:Y:S04]  /*287c0*/  LDL.LU.64 R176, [R1+0x2648] ;  /* 0x0026480001b07983 */ /* 0x000ea80000300a00 */
[----:B------:R-:W2:Y:S04]  /*287d0*/  LDL.LU.64 R174, [R1+0x2640] ;  /* 0x0026400001ae7983 */ /* 0x000ea80000300a00 */
[----:B------:R-:W2:Y:S04]  /*287e0*/  LDL.LU.64 R180, [R1+0x2638] ;  /* 0x0026380001b47983 */ /* 0x000ea80000300a00 */
[----:B------:R-:W2:Y:S04]  /*287f0*/  LDL.LU.64 R178, [R1+0x2630] ;  /* 0x0026300001b27983 */ /* 0x000ea80000300a00 */
[----:B---3--:R-:W3:Y:S04]  /*28800*/  LDL.LU.64 R242, [R1+0x2628] ;  /* 0x0026280001f27983 */ /* 0x008ee80000300a00 */
[----:B------:R-:W2:Y:S04]  /*28810*/  LDL.LU.64 R216, [R1+0x950] ;  /* 0x0009500001d87983 */ /* 0x000ea80000300a00 */
[----:B------:R-:W3:Y:S04]  /*28820*/  LDL.LU.64 R222, [R1+0x930] ;  /* 0x0009300001de7983 */ /* 0x000ee80000300a00 */
[----:B------:R-:W3:Y:S04]  /*28830*/  LDL.LU.64 R210, [R1+0x910] ;  /* 0x0009100001d27983 */ /* 0x000ee80000300a00 */
[----:B------:R-:W3:Y:S04]  /*28840*/  LDL.LU.64 R218, [R1+0x8f0] ;  /* 0x0008f00001da7983 */ /* 0x000ee80000300a00 */
[----:B------:R1:W-:Y:S04]  /*28850*/  LDGSTS.E [R214+0x7a000], [R202.64], P4 ;  /* 0x7a000000cad67fae */ /* 0x0003e8000a121844 */
[----:B------:R1:W-:Y:S04]  /*28860*/  LDGSTS.E [R214+0x7a800], [R200.64], P4 ;  /* 0x7a800000c8d67fae */ /* 0x0003e8000a121844 */
[----:B------:R1:W-:Y:S04]  /*28870*/  LDGSTS.E [R214+0x7b000], [R198.64], P4 ;  /* 0x7b000000c6d67fae */ /* 0x0003e8000a121844 */
[----:B------:R1:W-:Y:S04]  /*28880*/  LDGSTS.E [R214+0x7b800], [R196.64], P4 ;  /* 0x7b800000c4d67fae */ /* 0x0003e8000a121844 */
[----:B------:R1:W-:Y:S04]  /*28890*/  LDGSTS.E [R214+0x7c000], [R194.64], P4 ;  /* 0x7c000000c2d67fae */ /* 0x0003e8000a121844 */
[----:B------:R1:W-:Y:S04]  /*288a0*/  LDGSTS.E [R214+0x7c800], [R192.64], P4 ;  /* 0x7c800000c0d67fae */ /* 0x0003e8000a121844 */
[----:B------:R1:W-:Y:S04]  /*288b0*/  LDGSTS.E [R214+0x7d000], [R190.64], P4 ;  /* 0x7d000000bed67fae */ /* 0x0003e8000a121844 */
[----:B------:R-:W3:Y:S04]  /*288c0*/  LDL.LU.64 R244, [R1+0x8d0] ;  /* 0x0008d00001f47983 */ /* 0x000ee80000300a00 */
[----:B------:R1:W-:Y:S04]  /*288d0*/  LDGSTS.E [R214+0x7d800], [R188.64], P4 ;  /* 0x7d800000bcd67fae */ /* 0x0003e8000a121844 */
[----:B------:R-:W3:Y:S04]  /*288e0*/  LDL.LU.64 R246, [R1+0x8b0] ;  /* 0x0008b00001f67983 */ /* 0x000ee80000300a00 */
[----:B------:R1:W-:Y:S04]  /*288f0*/  LDGSTS.E [R214+0x7e000], [R186.64], P4 ;  /* 0x7e000000bad67fae */ /* 0x0003e8000a121844 */
[----:B------:R1:W-:Y:S04]  /*28900*/  LDGSTS.E [R214+0x7e800], [R184.64], P4 ;  /* 0x7e800000b8d67fae */ /* 0x0003e8000a121844 */
[----:B------:R1:W-:Y:S04]  /*28910*/  LDGSTS.E [R214+0x7f000], [R182.64], P4 ;  /* 0x7f000000b6d67fae */ /* 0x0003e8000a121844 */
[----:B------:R3:W-:Y:S04]  /*28920*/  LDGSTS.E [R214+0x7f800], [R32.64], P4 ;  /* 0x7f80000020d67fae */ /* 0x0007e8000a121844 */
[----:B------:R-:W-:Y:S04]  /*28930*/  STL [R1+0x242c], R28 ;  /* 0x00242c1c01007387 */ /* 0x000fe80000100800 */
[----:B------:R2:W-:Y:S04]  /*28940*/  STL [R1+0x2424], R29 ;  /* 0x0024241d01007387 */ /* 0x0005e80000100800 */
[----:B------:R-:W3:Y:S04]  /*28950*/  LDL.LU.64 R212, [R1+0x890] ;  /* 0x0008900001d47983 */ /* 0x000ee80000300a00 */
[----:B----4-:R2:W-:Y:S02]  /*28960*/  LDGSTS.E [R215+0x60200], [R28.64], P4 ;  /* 0x602000001cd77fae */ /* 0x0105e4000a121844 */
[----:B--2---:R-:W-:-:S02]  /*28970*/  IMAD.WIDE R28, R3, 0x4, R216 ;  /* 0x00000004031c7825 */ /* 0x004fc400078e02d8 */
[----:B------:R-:W2:Y:S02]  /*28980*/  LDL.LU.64 R216, [R1+0x870] ;  /* 0x0008700001d87983 */ /* 0x000ea40000300a00 */
[C---:B---3--:R-:W-:Y:S02]  /*28990*/  IMAD.WIDE R32, R3.reuse, 0x4, R222 ;  /* 0x0000000403207825 */ /* 0x048fe400078e02de */
[----:B------:R-:W-:Y:S04]  /*289a0*/  STL [R1+0x2428], R28 ;  /* 0x0024281c01007387 */ /* 0x000fe80000100800 */
[----:B------:R3:W-:Y:S04]  /*289b0*/  STL [R1+0x241c], R29 ;  /* 0x00241c1d01007387 */ /* 0x0007e80000100800 */
[----:B------:R-:W-:Y:S04]  /*289c0*/  STL [R1+0x2420], R32 ;  /* 0x0024202001007387 */ /* 0x000fe80000100800 */
[----:B------:R4:W-:Y:S04]  /*289d0*/  STL [R1+0x2414], R33 ;  /* 0x0024142101007387 */ /* 0x0009e80000100800 */
[----:B------:R3:W-:Y:S04]  /*289e0*/  LDGSTS.E [R215+0x60a00], [R28.64], P4 ;  /* 0x60a000001cd77fae */ /* 0x0007e8000a121844 */
[----:B------:R-:W2:Y:S04]  /*289f0*/  LDL.LU.64 R222, [R1+0x848] ;  /* 0x0008480001de7983 */ /* 0x000ea80000300a00 */
[----:B------:R4:W-:Y:S01]  /*28a00*/  LDGSTS.E [R215+0x61200], [R32.64], P4 ;  /* 0x6120000020d77fae */ /* 0x0009e2000a121844 */
[----:B---3--:R-:W-:-:S03]  /*28a10*/  IMAD.WIDE R28, R3, 0x4, R210 ;  /* 0x00000004031c7825 */ /* 0x008fc600078e02d2 */
[----:B------:R-:W3:Y:S01]  /*28a20*/  LDL.LU.64 R210, [R1+0x828] ;  /* 0x0008280001d27983 */ /* 0x000ee20000300a00 */
[----:B----4-:R-:W-:-:S03]  /*28a30*/  IMAD.WIDE R32, R3, 0x4, R218 ;  /* 0x0000000403207825 */ /* 0x010fc600078e02da */
[----:B------:R-:W-:Y:S04]  /*28a40*/  STL [R1+0x2418], R28 ;  /* 0x0024181c01007387 */ /* 0x000fe80000100800 */
[----:B------:R4:W-:Y:S04]  /*28a50*/  STL [R1+0x240c], R29 ;  /* 0x00240c1d01007387 */ /* 0x0009e80000100800 */
[----:B------:R-:W-:Y:S04]  /*28a60*/  STL [R1+0x2410], R32 ;  /* 0x0024102001007387 */ /* 0x000fe80000100800 */
[----:B------:R-:W3:Y:S04]  /*28a70*/  LDL.LU.64 R218, [R1+0x808] ;  /* 0x0008080001da7983 */ /* 0x000ee80000300a00 */
[----:B------:R4:W-:Y:S04]  /*28a80*/  LDGSTS.E [R215+0x61a00], [R28.64], P4 ;  /* 0x61a000001cd77fae */ /* 0x0009e8000a121844 */
[----:B------:R1:W-:Y:S04]  /*28a90*/  LDGSTS.E [R215+0x62200], [R32.64], P4 ;  /* 0x6220000020d77fae */ /* 0x0003e8000a121844 */
[----:B------:R1:W-:Y:S01]  /*28aa0*/  STL [R1+0x2404], R33 ;  /* 0x0024042101007387 */ /* 0x0003e20000100800 */
[----:B----4-:R-:W-:-:S03]  /*28ab0*/  IMAD.WIDE R28, R3, 0x4, R244 ;  /* 0x00000004031c7825 */ /* 0x010fc600078e02f4 */
[----:B------:R-:W4:Y:S01]  /*28ac0*/  LDL.LU.64 R244, [R1+0x7e8] ;  /* 0x0007e80001f47983 */ /* 0x000f220000300a00 */
[----:B-1----:R-:W-:-:S03]  /*28ad0*/  IMAD.WIDE R32, R3, 0x4, R246 ;  /* 0x0000000403207825 */ /* 0x002fc600078e02f6 */
[----:B------:R-:W-:Y:S04]  /*28ae0*/  STL [R1+0x2408], R28 ;  /* 0x0024081c01007387 */ /* 0x000fe80000100800 */
[----:B------:R1:W-:Y:S04]  /*28af0*/  STL [R1+0x23fc], R29 ;  /* 0x0023fc1d01007387 */ /* 0x0003e80000100800 */
[----:B------:R1:W-:Y:S04]  /*28b00*/  LDGSTS.E [R215+0x62a00], [R28.64], P4 ;  /* 0x62a000001cd77fae */ /* 0x0003e8000a121844 */
[----:B------:R-:W-:Y:S04]  /*28b10*/  STL [R1+0x2400], R32 ;  /* 0x0024002001007387 */ /* 0x000fe80000100800 */
[----:B------:R-:W4:Y:S01]  /*28b20*/  LDL.LU.64 R246, [R1+0x7c8] ;  /* 0x0007c80001f67983 */ /* 0x000f220000300a00 */
[----:B-1----:R-:W-:-:S03]  /*28b30*/  IMAD.WIDE R28, R3, 0x4, R212 ;  /* 0x00000004031c7825 */ /* 0x002fc600078e02d4 */
[----:B------:R2:W-:Y:S04]  /*28b40*/  LDGSTS.E [R215+0x63200], [R32.64], P4 ;  /* 0x6320000020d77fae */ /* 0x0005e8000a121844 */
[----:B------:R2:W-:Y:S04]  /*28b50*/  STL [R1+0x23f4], R33 ;  /* 0x0023f42101007387 */ /* 0x0005e80000100800 */
[----:B------:R-:W4:Y:S04]  /*28b60*/  LDL.LU.64 R212, [R1+0x7a8] ;  /* 0x0007a80001d47983 */ /* 0x000f280000300a00 */
[----:B------:R-:W-:Y:S04]  /*28b70*/  STL [R1+0x23f8], R28 ;  /* 0x0023f81c01007387 */ /* 0x000fe80000100800 */
[----:B------:R1:W-:Y:S04]  /*28b80*/  STL [R1+0x23ec], R29 ;  /* 0x0023ec1d01007387 */ /* 0x0003e80000100800 */
[----:B------:R1:W-:Y:S01]  /*28b90*/  LDGSTS.E [R215+0x63a00], [R28.64], P4 ;  /* 0x63a000001cd77fae */ /* 0x0003e2000a121844 */
[----:B--2---:R-:W-:-:S05]  /*28ba0*/  IMAD.WIDE R32, R3, 0x4, R216 ;  /* 0x0000000403207825 */ /* 0x004fca00078e02d8 */
[----:B------:R-:W-:Y:S04]  /*28bb0*/  STL [R1+0x23f0], R32 ;  /* 0x0023f02001007387 */ /* 0x000fe80000100800 */
[----:B------:R-:W2:Y:S04]  /*28bc0*/  LDL.LU.64 R216, [R1+0x788] ;  /* 0x0007880001d87983 */ /* 0x000ea80000300a00 */
[----:B------:R3:W-:Y:S04]  /*28bd0*/  LDGSTS.E [R215+0x64200], [R32.64], P4 ;  /* 0x6420000020d77fae */ /* 0x0007e8000a121844 */
[----:B------:R3:W-:Y:S01]  /*28be0*/  STL [R1+0x23e4], R33 ;  /* 0x0023e42101007387 */ /* 0x0007e20000100800 */
[----:B-1----:R-:W-:-:S03]  /*28bf0*/  IMAD.WIDE R28, R3, 0x4, R222 ;  /* 0x00000004031c7825 */ /* 0x002fc600078e02de */
[----:B------:R-:W2:Y:S04]  /*28c00*/  LDL.LU.64 R222, [R1+0x768] ;  /* 0x0007680001de7983 */ /* 0x000ea80000300a00 */
[----:B------:R-:W-:Y:S01]  /*28c10*/  STL [R1+0x23e8], R28 ;  /* 0x0023e81c01007387 */ /* 0x000fe20000100800 */
[----:B---3--:R-:W-:-:S03]  /*28c20*/  IMAD.WIDE R32, R3, 0x4, R210 ;  /* 0x0000000403207825 */ /* 0x008fc600078e02d2 */
[----:B------:R1:W-:Y:S04]  /*28c30*/  STL [R1+0x23dc], R29 ;  /* 0x0023dc1d01007387 */ /* 0x0003e80000100800 */
[----:B------:R-:W-:Y:S04]  /*28c40*/  STL [R1+0x23e0], R32 ;  /* 0x0023e02001007387 */ /* 0x000fe80000100800 */
[----:B------:R4:W-:Y:S04]  /*28c50*/  STL [R1+0x23d4], R33 ;  /* 0x0023d42101007387 */ /* 0x0009e80000100800 */
[----:B------:R1:W-:Y:S04]  /*28c60*/  LDGSTS.E [R215+0x64a00], [R28.64], P4 ;  /* 0x64a000001cd77fae */ /* 0x0003e8000a121844 */
[----:B------:R-:W3:Y:S04]  /*28c70*/  LDL.LU.64 R210, [R1+0x748] ;  /* 0x0007480001d27983 */ /* 0x000ee80000300a00 */
[----:B------:R4:W-:Y:S01]  /*28c80*/  LDGSTS.E [R215+0x65200], [R32.64], P4 ;  /* 0x6520000020d77fae */ /* 0x0009e2000a121844 */
[----:B-1----:R-:W-:-:S03]  /*28c90*/  IMAD.WIDE R28, R3, 0x4, R218 ;  /* 0x00000004031c7825 */ /* 0x002fc600078e02da */
[----:B------:R-:W3:Y:S04]  /*28ca0*/  LDL.LU.64 R218, [R1+0x728] ;  /* 0x0007280001da7983 */ /* 0x000ee80000300a00 */
[----:B------:R-:W-:Y:S01]  /*28cb0*/  STL [R1+0x23d8], R28 ;  /* 0x0023d81c01007387 */ /* 0x000fe20000100800 */
[----:B----4-:R-:W-:-:S03]  /*28cc0*/  IMAD.WIDE R32, R3, 0x4, R244 ;  /* 0x0000000403207825 */ /* 0x010fc600078e02f4 */
[----:B------:R1:W-:Y:S04]  /*28cd0*/  STL [R1+0x23cc], R29 ;  /* 0x0023cc1d01007387 */ /* 0x0003e80000100800 */
[----:B------:R1:W-:Y:S04]  /*28ce0*/  LDGSTS.E [R215+0x65a00], [R28.64], P4 ;  /* 0x65a000001cd77fae */ /* 0x0003e8000a121844 */
[----:B------:R-:W-:Y:S04]  /*28cf0*/  STL [R1+0x23d0], R32 ;  /* 0x0023d02001007387 */ /* 0x000fe80000100800 */
[----:B------:R4:W-:Y:S04]  /*28d00*/  STL [R1+0x23c4], R33 ;  /* 0x0023c42101007387 */ /* 0x0009e80000100800 */
[----:B------:R4:W-:Y:S01]  /*28d10*/  LDGSTS.E [R215+0x66200], [R32.64], P4 ;  /* 0x6620000020d77fae */ /* 0x0009e2000a121844 */
[----:B-1----:R-:W-:-:S03]  /*28d20*/  IMAD.WIDE R28, R3, 0x4, R246 ;  /* 0x00000004031c7825 */ /* 0x002fc600078e02f6 */
[----:B------:R-:W3:Y:S04]  /*28d30*/  LDL.LU.64 R244, [R1+0x708] ;  /* 0x0007080001f47983 */ /* 0x000ee80000300a00 */
[----:B------:R-:W3:Y:S04]  /*28d40*/  LDL.LU.64 R246, [R1+0x6e8] ;  /* 0x0006e80001f67983 */ /* 0x000ee80000300a00 */
[----:B------:R-:W-:Y:S01]  /*28d50*/  STL [R1+0x23c8], R28 ;  /* 0x0023c81c01007387 */ /* 0x000fe20000100800 */
[----:B----4-:R-:W-:-:S03]  /*28d60*/  IMAD.WIDE R32, R3, 0x4, R212 ;  /* 0x0000000403207825 */ /* 0x010fc600078e02d4 */
[----:B------:R2:W-:Y:S04]  /*28d70*/  LDGSTS.E [R215+0x66a00], [R28.64], P4 ;  /* 0x66a000001cd77fae */ /* 0x0005e8000a121844 */
[----:B------:R2:W-:Y:S04]  /*28d80*/  STL [R1+0x23bc], R29 ;  /* 0x0023bc1d01007387 */ /* 0x0005e80000100800 */
[----:B------:R-:W-:Y:S04]  /*28d90*/  STL [R1+0x23c0], R32 ;  /* 0x0023c02001007387 */ /* 0x000fe80000100800 */
[----:B------:R1:W-:Y:S04]  /*28da0*/  LDGSTS.E [R215+0x67200], [R32.64], P4 ;  /* 0x6720000020d77fae */ /* 0x0003e8000a121844 */
[----:B------:R1:W-:Y:S04]  /*28db0*/  STL [R1+0x23b4], R33 ;  /* 0x0023b42101007387 */ /* 0x0003e80000100800 */
[----:B------:R-:W4:Y:S04]  /*28dc0*/  LDL.LU.64 R206, [R1+0x6c8] ;  /* 0x0006c80001ce7983 */ /* 0x000f280000300a00 */
[----:B------:R-:W4:Y:S01]  /*28dd0*/  LDL.LU.64 R212, [R1+0x6a8] ;  /* 0x0006a80001d47983 */ /* 0x000f220000300a00 */
[----:B--2---:R-:W-:-:S05]  /*28de0*/  IMAD.WIDE R28, R3, 0x4, R216 ;  /* 0x00000004031c7825 */ /* 0x004fca00078e02d8 */
[----:B------:R-:W-:Y:S04]  /*28df0*/  STL [R1+0x23b8], R28 ;  /* 0x0023b81c01007387 */ /* 0x000fe80000100800 */
[----:B------:R3:W-:Y:S04]  /*28e00*/  STL [R1+0x23ac], R29 ;  /* 0x0023ac1d01007387 */ /* 0x0007e80000100800 */
[----:B------:R3:W-:Y:S01]  /*28e10*/  LDGSTS.E [R215+0x67a00], [R28.64], P4 ;  /* 0x67a000001cd77fae */ /* 0x0007e2000a121844 */
[----:B-1----:R-:W-:-:S05]  /*28e20*/  IMAD.WIDE R32, R3, 0x4, R222 ;  /* 0x0000000403207825 */ /* 0x002fca00078e02de */
[----:B------:R-:W-:Y:S04]  /*28e30*/  STL [R1+0x23b0], R32 ;  /* 0x0023b02001007387 */ /* 0x000fe80000100800 */
[----:B------:R-:W2:Y:S04]  /*28e40*/  LDL.LU.64 R216, [R1+0x688] ;  /* 0x0006880001d87983 */ /* 0x000ea80000300a00 */
[----:B------:R-:W2:Y:S04]  /*28e50*/  LDL.LU.64 R222, [R1+0x668] ;  /* 0x0006680001de7983 */ /* 0x000ea80000300a00 */
[----:B------:R1:W-:Y:S04]  /*28e60*/  LDGSTS.E [R215+0x68200], [R32.64], P4 ;  /* 0x6820000020d77fae */ /* 0x0003e8000a121844 */
[----:B------:R1:W-:Y:S01]  /*28e70*/  STL [R1+0x23a8], R33 ;  /* 0x0023a82101007387 */ /* 0x0003e20000100800 */
[----:B---3--:R-:W-:-:S05]  /*28e80*/  IMAD.WIDE R28, R3, 0x4, R210 ;  /* 0x00000004031c7825 */ /* 0x008fca00078e02d2 */
[----:B------:R-:W-:Y:S01]  /*28e90*/  STL [R1+0x23a4], R28 ;  /* 0x0023a41c01007387 */ /* 0x000fe20000100800 */
[----:B-1----:R-:W-:-:S03]  /*28ea0*/  IMAD.WIDE R32, R3, 0x4, R218 ;  /* 0x0000000403207825 */ /* 0x002fc600078e02da */
[----:B------:R1:W-:Y:S04]  /*28eb0*/  STL [R1+0x239c], R29 ;  /* 0x00239c1d01007387 */ /* 0x0003e80000100800 */
[----:B------:R-:W-:Y:S04]  /*28ec0*/  STL [R1+0x23a0], R32 ;  /* 0x0023a02001007387 */ /* 0x000fe80000100800 */
[----:B------:R-:W3:Y:S04]  /*28ed0*/  LDL.LU.64 R210, [R1+0x640] ;  /* 0x0006400001d27983 */ /* 0x000ee80000300a00 */
[----:B------:R1:W-:Y:S04]  /*28ee0*/  LDGSTS.E [R215+0x68a00], [R28.64], P4 ;  /* 0x68a000001cd77fae */ /* 0x0003e8000a121844 */
[----:B------:R-:W3:Y:S04]  /*28ef0*/  LDL.LU.64 R218, [R1+0x628] ;  /* 0x0006280001da7983 */ /* 0x000ee80000300a00 */
[----:B------:R1:W-:Y:S04]  /*28f00*/  LDGSTS.E [R215+0x69200], [R32.64], P4 ;  /* 0x6920000020d77fae */ /* 0x0003e8000a121844 */
[----:B------:R1:W-:Y:S02]  /*28f10*/  STL [R1+0x2398], R33 ;  /* 0x0023982101007387 */ /* 0x0003e40000100800 */
[----:B-1----:R-:W-:-:S04]  /*28f20*/  IMAD.WIDE R28, R3, 0x4, R244 ;  /* 0x00000004031c7825 */ /* 0x002fc800078e02f4 */
[C---:B------:R-:W-:Y:S01]  /*28f30*/  IMAD.WIDE R32, R3.reuse, 0x4, R246 ;  /* 0x0000000403207825 */ /* 0x040fe200078e02f6 */
[----:B------:R-:W-:Y:S04]  /*28f40*/  STL [R1+0x2394], R28 ;  /* 0x0023941c01007387 */ /* 0x000fe80000100800 */
[----:B------:R4:W-:Y:S04]  /*28f50*/  STL [R1+0x238c], R29 ;  /* 0x00238c1d01007387 */ /* 0x0009e80000100800 */
[----:B------:R4:W-:Y:S04]  /*28f60*/  LDGSTS.E [R215+0x69a00], [R28.64], P4 ;  /* 0x69a000001cd77fae */ /* 0x0009e8000a121844 */
[----:B------:R-:W-:Y:S04]  /*28f70*/  STL [R1+0x2390], R32 ;  /* 0x0023902001007387 */ /* 0x000fe80000100800 */
[----:B------:R-:W3:Y:S04]  /*28f80*/  LDL.LU.64 R244, [R1+0x600] ;  /* 0x0006000001f47983 */ /* 0x000ee80000300a00 */
[----:B------:R-:W3:Y:S04]  /*28f90*/  LDL.LU.64 R246, [R1+0x5e0] ;  /* 0x0005e00001f67983 */ /* 0x000ee80000300a00 */
        /* <DEDUP_REMOVED lines=8> */
[----:B------:R1:W-:Y:S04]  /*29020*/  LDGSTS.E [R215+0x6b200], [R32.64], P4 ;  /* 0x6b20000020d77fae */ /* 0x0003e8000a121844 */
[----:B------:R1:W-:Y:S01]  /*29030*/  STL [R1+0x2378], R33 ;  /* 0x0023782101007387 */ /* 0x0003e20000100800 */
[----:B--2---:R-:W-:-:S04]  /*29040*/  IMAD.WIDE R28, R3, 0x4, R216 ;  /* 0x00000004031c7825 */ /* 0x004fc800078e02d8 */
[C---:B-1----:R-:W-:Y:S01]  /*29050*/  IMAD.WIDE R32, R3.reuse, 0x4, R222 ;  /* 0x0000000403207825 */ /* 0x042fe200078e02de */
[----:B------:R3:W-:Y:S04]  /*29060*/  LDGSTS.E [R215+0x6ba00], [R28.64], P4 ;  /* 0x6ba000001cd77fae */ /* 0x0007e8000a121844 */
[----:B------:R-:W2:Y:S04]  /*29070*/  LDL.LU.64 R222, [R1+0x5c0] ;  /* 0x0005c00001de7983 */ /* 0x000ea80000300a00 */
[----:B------:R-:W-:Y:S04]  /*29080*/  STL [R1+0x2374], R28 ;  /* 0x0023741c01007387 */ /* 0x000fe80000100800 */
[----:B------:R-:W4:Y:S04]  /*29090*/  LDL.LU.64 R216, [R1+0x5a0] ;  /* 0x0005a00001d87983 */ /* 0x000f280000300a00 */
[----:B------:R3:W-:Y:S04]  /*290a0*/  STL [R1+0x236c], R29 ;  /* 0x00236c1d01007387 */ /* 0x0007e80000100800 */
[----:B------:R-:W-:Y:S04]  /*290b0*/  STL [R1+0x2370], R32 ;  /* 0x0023702001007387 */ /* 0x000fe80000100800 */
[----:B------:R1:W-:Y:S04]  /*290c0*/  STL [R1+0x2368], R33 ;  /* 0x0023682101007387 */ /* 0x0003e80000100800 */
[----:B------:R1:W-:Y:S01]  /*290d0*/  LDGSTS.E [R215+0x6c200], [R32.64], P4 ;  /* 0x6c20000020d77fae */ /* 0x0003e2000a121844 */
[----:B---3--:R-:W-:-:S05]  /*290e0*/  IMAD.WIDE R28, R3, 0x4, R210 ;  /* 0x00000004031c7825 */ /* 0x008fca00078e02d2 */
[----:B------:R-:W-:Y:S04]  /*290f0*/  STL [R1+0x2364], R28 ;  /* 0x0023641c01007387 */ /* 0x000fe80000100800 */
[----:B------:R3:W-:Y:S04]  /*29100*/  STL [R1+0x235c], R29 ;  /* 0x00235c1d01007387 */ /* 0x0007e80000100800 */
[----:B------:R-:W4:Y:S04]  /*29110*/  LDL.LU.64 R202, [R1+0x580] ;  /* 0x0005800001ca7983 */ /* 0x000f280000300a00 */
[----:B------:R-:W4:Y:S01]  /*29120*/  LDL.LU.64 R206, [R1+0x560] ;  /* 0x0005600001ce7983 */ /* 0x000f220000300a00 */
[----:B-1----:R-:W-:-:S03]  /*29130*/  IMAD.WIDE R32, R3, 0x4, R218 ;  /* 0x0000000403207825 */ /* 0x002fc600078e02da */
[----:B------:R3:W-:Y:S04]  /*29140*/  LDGSTS.E [R215+0x6ca00], [R28.64], P4 ;  /* 0x6ca000001cd77fae */ /* 0x0007e8000a121844 */
[----:B------:R-:W-:Y:S04]  /*29150*/  STL [R1+0x2360], R32 ;  /* 0x0023602001007387 */ /* 0x000fe80000100800 */
[----:B------:R1:W-:Y:S04]  /*29160*/  LDGSTS.E [R215+0x6d200], [R32.64], P4 ;  /* 0x6d20000020d77fae */ /* 0x0003e8000a121844 */
[----:B------:R1:W-:Y:S01]  /*29170*/  STL [R1+0x2358], R33 ;  /* 0x0023582101007387 */ /* 0x0003e20000100800 */
[----:B---3--:R-:W-:-:S04]  /*29180*/  IMAD.WIDE R28, R3, 0x4, R244 ;  /* 0x00000004031c7825 */ /* 0x008fc800078e02f4 */
[C---:B-1----:R-:W-:Y:S01]  /*29190*/  IMAD.WIDE R32, R3.reuse, 0x4, R246 ;  /* 0x0000000403207825 */ /* 0x042fe200078e02f6 */
[----:B------:R-:W-:Y:S04]  /*291a0*/  STL [R1+0x2354], R28 ;  /* 0x0023541c01007387 */ /* 0x000fe80000100800 */
[----:B------:R2:W-:Y:S04]  /*291b0*/  STL [R1+0x234c], R29 ;  /* 0x00234c1d01007387 */ /* 0x0005e80000100800 */
[----:B------:R-:W3:Y:S04]  /*291c0*/  LDL.LU.64 R200, [R1+0x968] ;  /* 0x0009680001c87983 */ /* 0x000ee80000300a00 */
[----:B------:R-:W3:Y:S04]  /*291d0*/  LDL.LU.64 R204, [R1+0x948] ;  /* 0x0009480001cc7983 */ /* 0x000ee80000300a00 */
[----:B------:R-:W3:Y:S04]  /*291e0*/  LDL.LU.64 R208, [R1+0x540] ;  /* 0x0005400001d07983 */ /* 0x000ee80000300a00 */
[----:B------:R-:W-:Y:S04]  /*291f0*/  STL [R1+0x2350], R32 ;  /* 0x0023502001007387 */ /* 0x000fe80000100800 */
[----:B------:R-:W3:Y:S04]  /*29200*/  LDL.LU.64 R218, [R1+0x520] ;  /* 0x0005200001da7983 */ /* 0x000ee80000300a00 */
[----:B------:R2:W-:Y:S04]  /*29210*/  LDGSTS.E [R215+0x6da00], [R28.64], P4 ;  /* 0x6da000001cd77fae */ /* 0x0005e8000a121844 */
[----:B------:R-:W3:Y:S04]  /*29220*/  LDL.LU.64 R246, [R1+0x500] ;  /* 0x0005000001f67983 */ /* 0x000ee80000300a00 */
[----:B------:R-:W3:Y:S04]  /*29230*/  LDL.LU.64 R244, [R1+0x4e0] ;  /* 0x0004e00001f47983 */ /* 0x000ee80000300a00 */
[----:B------:R4:W-:Y:S04]  /*29240*/  STL [R1+0x2348], R33 ;  /* 0x0023482101007387 */ /* 0x0009e80000100800 */
[----:B------:R4:W-:Y:S01]  /*29250*/  LDGSTS.E [R215+0x6e200], [R32.64], P4 ;  /* 0x6e20000020d77fae */ /* 0x0009e2000a121844 */
[----:B--2---:R-:W-:-:S03]  /*29260*/  IMAD.WIDE R28, R3, 0x4, R222 ;  /* 0x00000004031c7825 */ /* 0x004fc600078e02de */
[----:B------:R-:W2:Y:S04]  /*29270*/  LDL.LU.64 R222, [R1+0x4c0] ;  /* 0x0004c00001de7983 */ /* 0x000ea80000300a00 */
[----:B------:R-:W2:Y:S01]  /*29280*/  LDL.LU.64 R212, [R1+0x4a0] ;  /* 0x0004a00001d47983 */ /* 0x000ea20000300a00 */
[----:B----4-:R-:W-:-:S03]  /*29290*/  IMAD.WIDE R32, R3, 0x4, R216 ;  /* 0x0000000403207825 */ /* 0x010fc600078e02d8 */
[----:B------:R-:W-:Y:S04]  /*292a0*/  STL [R1+0x2344], R28 ;  /* 0x0023441c01007387 */ /* 0x000fe80000100800 */
[----:B------:R-:W4:Y:S04]  /*292b0*/  LDL.LU.64 R216, [R1+0x480] ;  /* 0x0004800001d87983 */ /* 0x000f280000300a00 */
[----:B------:R1:W-:Y:S04]  /*292c0*/  LDGSTS.E [R215+0x6ea00], [R28.64], P4 ;  /* 0x6ea000001cd77fae */ /* 0x0003e8000a121844 */
[----:B------:R1:W-:Y:S04]  /*292d0*/  STL [R1+0x233c], R29 ;  /* 0x00233c1d01007387 */ /* 0x0003e80000100800 */
[----:B------:R-:W-:Y:S04]  /*292e0*/  STL [R1+0x2340], R32 ;  /* 0x0023402001007387 */ /* 0x000fe80000100800 */
[----:B------:R-:W4:Y:S04]  /*292f0*/  LDL.LU.64 R210, [R1+0x460] ;  /* 0x0004600001d27983 */ /* 0x000f280000300a00 */
[----:B------:R1:W-:Y:S02]  /*29300*/  LDGSTS.E [R215+0x6f200], [R32.64], P4 ;  /* 0x6f20000020d77fae */ /* 0x0003e4000a121844 */
[----:B-1----:R-:W-:-:S02]  /*29310*/  IMAD.WIDE R28, R3, 0x4, R202 ;  /* 0x00000004031c7825 */ /* 0x002fc400078e02ca */
[----:B------:R1:W-:Y:S04]  /*29320*/  STL [R1+0x2338], R33 ;  /* 0x0023382101007387 */ /* 0x0003e80000100800 */
[----:B------:R3:W-:Y:S01]  /*29330*/  LDGSTS.E [R215+0x6fa00], [R28.64], P4 ;  /* 0x6fa000001cd77fae */ /* 0x0007e2000a121844 */
[----:B-1----:R-:W-:-:S03]  /*29340*/  IMAD.WIDE R32, R3, 0x4, R206 ;  /* 0x0000000403207825 */ /* 0x002fc600078e02ce */
[----:B------:R-:W4:Y:S04]  /*29350*/  LDL.LU.64 R206, [R1+0x440] ;  /* 0x0004400001ce7983 */ /* 0x000f280000300a00 */
[----:B------:R-:W-:Y:S04]  /*29360*/  STL [R1+0x2334], R28 ;  /* 0x0023341c01007387 */ /* 0x000fe80000100800 */
[----:B------:R-:W-:Y:S04]  /*29370*/  STL [R1+0x232c], R29 ;  /* 0x00232c1d01007387 */ /* 0x000fe80000100800 */
[----:B------:R-:W4:Y:S04]  /*29380*/  LDL.LU.64 R202, [R1+0x2b0] ;  /* 0x0002b00001ca7983 */ /* 0x000f280000300a00 */
[----:B------:R-:W-:Y:S04]  /*29390*/  STL [R1+0x2330], R32 ;  /* 0x0023302001007387 */ /* 0x000fe80000100800 */
[----:B------:R1:W-:Y:S04]  /*293a0*/  STL [R1+0x2328], R33 ;  /* 0x0023282101007387 */ /* 0x0003e80000100800 */
[----:B------:R-:W4:Y:S04]  /*293b0*/  LDL.LU.64 R198, [R1+0x280] ;  /* 0x0002800001c67983 */ /* 0x000f280000300a00 */
[----:B------:R-:W4:Y:S04]  /*293c0*/  LDL.LU.64 R194, [R1+0x250] ;  /* 0x0002500001c27983 */ /* 0x000f280000300a00 */
[----:B------:R1:W-:Y:S01]  /*293d0*/  LDGSTS.E [R215+0x70200], [R32.64], P4 ;  /* 0x7020000020d77fae */ /* 0x0003e2000a121844 */
[----:B---3--:R-:W-:-:S04]  /*293e0*/  IMAD.WIDE R184, R3, 0x4, R208 ;  /* 0x0000000403b87825 */ /* 0x008fc800078e02d0 */
[C---:B------:R-:W-:Y:S01]  /*293f0*/  IMAD.WIDE R250, R3.reuse, 0x4, R218 ;  /* 0x0000000403fa7825 */ /* 0x040fe200078e02da */
[----:B------:R3:W-:Y:S04]  /*29400*/  LDGSTS.E [R215+0x70a00], [R184.64], P4 ;  /* 0x70a00000b8d77fae */ /* 0x0007e8000a121844 */
[----:B------:R-:W3:Y:S01]  /*29410*/  LDL.LU.64 R218, [R1+0x220] ;  /* 0x0002200001da7983 */ /* 0x000ee20000300a00 */
[----:B------:R-:W-:-:S03]  /*29420*/  IMAD.WIDE R246, R3, 0x4, R246 ;  /* 0x0000000403f67825 */ /* 0x000fc600078e02f6 */
[----:B------:R2:W-:Y:S01]  /*29430*/  STL.64 [R1+0x1c28], R184 ;  /* 0x001c28b801007387 */ /* 0x0005e20000100a00 */
[----:B------:R-:W-:-:S03]  /*29440*/  IMAD.WIDE R244, R3, 0x4, R244 ;  /* 0x0000000403f47825 */ /* 0x000fc600078e02f4 */
[----:B------:R2:W-:Y:S01]  /*29450*/  LDGSTS.E [R215+0x71200], [R250.64], P4 ;  /* 0x71200000fad77fae */ /* 0x0005e2000a121844 */
[----:B-1----:R-:W-:-:S03]  /*29460*/  IMAD.WIDE R32, R3, 0x4, R204 ;  /* 0x0000000403207825 */ /* 0x002fc600078e02cc */
[----:B------:R1:W-:Y:S01]  /*29470*/  LDGSTS.E [R215+0x71a00], [R246.64], P4 ;  /* 0x71a00000f6d77fae */ /* 0x0003e2000a121844 */
[----:B------:R-:W-:-:S03]  /*29480*/  IMAD.WIDE R28, R3, 0x4, R200 ;  /* 0x00000004031c7825 */ /* 0x000fc600078e02c8 */
[----:B------:R1:W-:Y:S01]  /*29490*/  LDGSTS.E [R215+0x72200], [R244.64], P4 ;  /* 0x72200000f4d77fae */ /* 0x0003e2000a121844 */
[----:B--2---:R-:W-:-:S03]  /*294a0*/  IMAD.WIDE R240, R3, 0x4, R222 ;  /* 0x0000000403f07825 */ /* 0x004fc600078e02de */
[----:B------:R-:W2:Y:S04]  /*294b0*/  LDL.LU.64 R222, [R1+0x200] ;  /* 0x0002000001de7983 */ /* 0x000ea80000300a00 */
[----:B------:R-:W-:Y:S01]  /*294c0*/  STL.64 [R1+0x1c20], R250 ;  /* 0x001c20fa01007387 */ /* 0x000fe20000100a00 */
[----:B------:R-:W-:-:S03]  /*294d0*/  IMAD.WIDE R238, R3, 0x4, R212 ;  /* 0x0000000403ee7825 */ /* 0x000fc600078e02d4 */
[----:B------:R-:W-:Y:S01]  /*294e0*/  STL.64 [R1+0x1c18], R246 ;  /* 0x001c18f601007387 */ /* 0x000fe20000100a00 */
[----:B----4-:R-:W-:-:S03]  /*294f0*/  IMAD.WIDE R236, R3, 0x4, R216 ;  /* 0x0000000403ec7825 */ /* 0x010fc600078e02d8 */
[----:B------:R-:W4:Y:S04]  /*29500*/  LDL.LU.64 R182, [R1+0x1e0] ;  /* 0x0001e00001b67983 */ /* 0x000f280000300a00 */
[----:B------:R-:W4:Y:S04]  /*29510*/  LDL.LU.64 R216, [R1+0x1c0] ;  /* 0x0001c00001d87983 */ /* 0x000f280000300a00 */
[----:B------:R-:W-:Y:S04]  /*29520*/  STL.64 [R1+0x1c10], R244 ;  /* 0x001c10f401007387 */ /* 0x000fe80000100a00 */
[----:B------:R-:W4:Y:S01]  /*29530*/  LDL.LU.64 R212, [R1+0x198] ;  /* 0x0001980001d47983 */ /* 0x000f220000300a00 */
[----:B------:R-:W-:-:S03]  /*29540*/  IMAD.WIDE R234, R3, 0x4, R210 ;  /* 0x0000000403ea7825 */ /* 0x000fc600078e02d2 */
[----:B------:R-:W4:Y:S04]  /*29550*/  LDL.LU.64 R210, [R1+0x178] ;  /* 0x0001780001d27983 */ /* 0x000f280000300a00 */
[----:B------:R-:W-:Y:S04]  /*29560*/  STL.64 [R1+0x1c08], R240 ;  /* 0x001c08f001007387 */ /* 0x000fe80000100a00 */
[----:B------:R-:W4:Y:S04]  /*29570*/  LDL.LU.64 R208, [R1+0x168] ;  /* 0x0001680001d07983 */ /* 0x000f280000300a00 */
[----:B------:R1:W-:Y:S04]  /*29580*/  LDGSTS.E [R215+0x72a00], [R240.64], P4 ;  /* 0x72a00000f0d77fae */ /* 0x0003e8000a121844 */
[----:B------:R1:W-:Y:S01]  /*29590*/  LDGSTS.E [R215+0x73200], [R238.64], P4 ;  /* 0x73200000eed77fae */ /* 0x0003e2000a121844 */
[----:B------:R-:W-:-:S03]  /*295a0*/  IMAD.WIDE R232, R3, 0x4, R206 ;  /* 0x0000000403e87825 */ /* 0x000fc600078e02ce */
[----:B------:R1:W-:Y:S04]  /*295b0*/  LDGSTS.E [R215+0x73a00], [R236.64], P4 ;  /* 0x73a00000ecd77fae */ /* 0x0003e8000a121844 */
[----:B------:R-:W4:Y:S04]  /*295c0*/  LDL.LU.64 R206, [R1+0x158] ;  /* 0x0001580001ce7983 */ /* 0x000f280000300a00 */
[----:B------:R-:W-:Y:S01]  /*295d0*/  STL.64 [R1+0x1c00], R238 ;  /* 0x001c00ee01007387 */ /* 0x000fe20000100a00 */
[----:B------:R-:W-:-:S03]  /*295e0*/  IMAD.WIDE R230, R3, 0x4, R202 ;  /* 0x0000000403e67825 */ /* 0x000fc600078e02ca */
[----:B------:R-:W4:Y:S04]  /*295f0*/  LDL.LU.64 R204, [R1+0x150] ;  /* 0x0001500001cc7983 */ /* 0x000f280000300a00 */
[----:B------:R-:W4:Y:S04]  /*29600*/  LDL.LU.64 R202, [R1+0x148] ;  /* 0x0001480001ca7983 */ /* 0x000f280000300a00 */
[----:B------:R-:W-:Y:S01]  /*29610*/  STL.64 [R1+0x1bf8], R236 ;  /* 0x001bf8ec01007387 */ /* 0x000fe20000100a00 */
[----:B------:R-:W-:-:S03]  /*29620*/  IMAD.WIDE R228, R3, 0x4, R198 ;  /* 0x0000000403e47825 */ /* 0x000fc600078e02c6 */
[----:B------:R-:W4:Y:S04]  /*29630*/  LDL.LU.64 R200, [R1+0x48] ;  /* 0x0000480001c87983 */ /* 0x000f280000300a00 */
[----:B------:R-:W4:Y:S01]  /*29640*/  LDL.LU.64 R198, [R1+0x38] ;  /* 0x0000380001c67983 */ /* 0x000f220000300a00 */
[----:B------:R-:W-:-:S03]  /*29650*/  IMAD.WIDE R226, R3, 0x4, R194 ;  /* 0x0000000403e27825 */ /* 0x000fc600078e02c2 */
[----:B------:R-:W-:Y:S04]  /*29660*/  STL.64 [R1+0x1bf0], R234 ;  /* 0x001bf0ea01007387 */ /* 0x000fe80000100a00 */
[----:B------:R-:W4:Y:S04]  /*29670*/  LDL.LU.64 R196, [R1+0x30] ;  /* 0x0000300001c47983 */ /* 0x000f280000300a00 */
[----:B------:R-:W4:Y:S04]  /*29680*/  LDL.LU.64 R194, [R1+0x28] ;  /* 0x0000280001c27983 */ /* 0x000f280000300a00 */
[----:B------:R-:W-:Y:S04]  /*29690*/  STL.64 [R1+0x1be8], R232 ;  /* 0x001be8e801007387 */ /* 0x000fe80000100a00 */
[----:B------:R-:W4:Y:S04]  /*296a0*/  LDL.LU.64 R192, [R1+0x20] ;  /* 0x0000200001c07983 */ /* 0x000f280000300a00 */
[----:B------:R-:W4:Y:S04]  /*296b0*/  LDL.LU.64 R190, [R1+0x10] ;  /* 0x0000100001be7983 */ /* 0x000f280000300a00 */
[----:B------:R-:W-:Y:S04]  /*296c0*/  STL.64 [R1+0x1be0], R230 ;  /* 0x001be0e601007387 */ /* 0x000fe80000100a00 */
[----:B------:R-:W4:Y:S04]  /*296d0*/  LDL.LU.64 R188, [R1+0x8] ;  /* 0x0000080001bc7983 */ /* 0x000f280000300a00 */
[----:B------:R-:W4:Y:S01]  /*296e0*/  LDL.LU.64 R186, [R1] ;  /* 0x0000000001ba7983 */ /* 0x000f220000300a00 */
[----:B---3--:R-:W-:-:S03]  /*296f0*/  IMAD.WIDE R218, R3, 0x4, R218 ;  /* 0x0000000403da7825 */ /* 0x008fc600078e02da */
[----:B------:R-:W-:Y:S04]  /*29700*/  STL.64 [R1+0x1bd8], R228 ;  /* 0x001bd8e401007387 */ /* 0x000fe80000100a00 */
[----:B------:R-:W-:Y:S04]  /*29710*/  STL.64 [R1+0x1bd0], R226 ;  /* 0x001bd0e201007387 */ /* 0x000fe80000100a00 */
[----:B------:R3:W-:Y:S04]  /*29720*/  STL.64 [R1+0x1bc8], R218 ;  /* 0x001bc8da01007387 */ /* 0x0007e80000100a00 */
[----:B------:R1:W-:Y:S04]  /*29730*/  LDGSTS.E [R215+0x74200], [R234.64], P4 ;  /* 0x74200000ead77fae */ /* 0x0003e8000a121844 */
[----:B------:R1:W-:Y:S04]  /*29740*/  LDGSTS.E [R215+0x74a00], [R232.64], P4 ;  /* 0x74a00000e8d77fae */ /* 0x0003e8000a121844 */
[----:B------:R1:W-:Y:S04]  /*29750*/  LDGSTS.E [R215+0x75200], [R230.64], P4 ;  /* 0x75200000e6d77fae */ /* 0x0003e8000a121844 */
[----:B------:R1:W-:Y:S04]  /*29760*/  LDGSTS.E [R215+0x75a00], [R228.64], P4 ;  /* 0x75a00000e4d77fae */ /* 0x0003e8000a121844 */
[----:B------:R1:W-:Y:S04]  /*29770*/  LDGSTS.E [R215+0x76200], [R226.64], P4 ;  /* 0x76200000e2d77fae */ /* 0x0003e8000a121844 */
[----:B------:R3:W-:Y:S01]  /*29780*/  LDGSTS.E [R215+0x76a00], [R218.64], P4 ;  /* 0x76a00000dad77fae */ /* 0x0007e2000a121844 */
[----:B--2---:R-:W-:-:S05]  /*29790*/  IMAD.WIDE R222, R3, 0x4, R222 ;  /* 0x0000000403de7825 */ /* 0x004fca00078e02de */
[----:B------:R2:W-:Y:S04]  /*297a0*/  STL.64 [R1+0x1bc0], R222 ;  /* 0x001bc0de01007387 */ /* 0x0005e80000100a00 */
[----:B------:R2:W-:Y:S01]  /*297b0*/  LDGSTS.E [R215+0x77200], [R222.64], P4 ;  /* 0x77200000ded77fae */ /* 0x0005e2000a121844 */
[----:B----4-:R-:W-:-:S04]  /*297c0*/  IMAD.WIDE R224, R3, 0x4, R182 ;  /* 0x0000000403e07825 */ /* 0x010fc800078e02b6 */
[C---:B------:R-:W-:Y:S01]  /*297d0*/  IMAD.WIDE R216, R3.reuse, 0x4, R216 ;  /* 0x0000000403d87825 */ /* 0x040fe200078e02d8 */
[----:B------:R-:W-:Y:S03]  /*297e0*/  STL.64 [R1+0x1bb8], R224 ;  /* 0x001bb8e001007387 */ /* 0x000fe60000100a00 */
[C---:B------:R-:W-:Y:S01]  /*297f0*/  IMAD.WIDE R212, R3.reuse, 0x4, R212 ;  /* 0x0000000403d47825 */ /* 0x040fe200078e02d4 */
[----:B------:R-:W-:Y:S03]  /*29800*/  STL.64 [R1+0x1bb0], R216 ;  /* 0x001bb0d801007387 */ /* 0x000fe60000100a00 */
[C---:B------:R-:W-:Y:S01]  /*29810*/  IMAD.WIDE R210, R3.reuse, 0x4, R210 ;  /* 0x0000000403d27825 */ /* 0x040fe200078e02d2 */
[----:B------:R-:W-:Y:S03]  /*29820*/  STL.64 [R1+0x1ba8], R212 ;  /* 0x001ba8d401007387 */ /* 0x000fe60000100a00 */
[C---:B------:R-:W-:Y:S01]  /*29830*/  IMAD.WIDE R208, R3.reuse, 0x4, R208 ;  /* 0x0000000403d07825 */ /* 0x040fe200078e02d0 */
[----:B------:R2:W-:Y:S04]  /*29840*/  STL.64 [R1+0x1ba0], R210 ;  /* 0x001ba0d201007387 */ /* 0x0005e80000100a00 */
[----:B------:R-:W-:Y:S01]  /*29850*/  STL.64 [R1+0x1b98], R208 ;  /* 0x001b98d001007387 */ /* 0x000fe20000100a00 */
[----:B------:R-:W-:-:S03]  /*29860*/  IMAD.WIDE R206, R3, 0x4, R206 ;  /* 0x0000000403ce7825 */ /* 0x000fc600078e02ce */
[----:B------:R1:W-:Y:S01]  /*29870*/  LDGSTS.E [R215+0x77a00], [R224.64], P4 ;  /* 0x77a00000e0d77fae */ /* 0x0003e2000a121844 */
        /* <DEDUP_REMOVED lines=19> */
[----:B------:R-:W4:Y:S01]  /*299b0*/  LDL.LU.64 R184, [R1+0x2620] ;  /* 0x0026200001b87983 */ /* 0x000f220000300a00 */
[----:B------:R-:W-:-:S03]  /*299c0*/  IMAD.WIDE R186, R3, 0x4, R186 ;  /* 0x0000000403ba7825 */ /* 0x000fc600078e02ba */
[----:B------:R-:W-:Y:S04]  /*299d0*/  STL.64 [R1+0x1b48], R188 ;  /* 0x001b48bc01007387 */ /* 0x000fe80000100a00 */
[----:B------:R-:W4:Y:S04]  /*299e0*/  LDL R0, [R1+0x2558] ;  /* 0x0025580001007983 */ /* 0x000f280000100800 */
[----:B------:R-:W-:Y:S04]  /*299f0*/  STL.64 [R1+0x1b40], R186 ;  /* 0x001b40ba01007387 */ /* 0x000fe80000100a00 */
[----:B------:R-:W-:Y:S04]  /*29a00*/  STL.64 [R1+0x1b38], R182 ;  /* 0x001b38b601007387 */ /* 0x000fe80000100a00 */
[----:B---3--:R-:W3:Y:S04]  /*29a10*/  LDL.LU.64 R218, [R1+0x928] ;  /* 0x0009280001da7983 */ /* 0x008ee80000300a00 */
[----:B--2---:R-:W2:Y:S04]  /*29a20*/  LDL.LU.64 R222, [R1+0x908] ;  /* 0x0009080001de7983 */ /* 0x004ea80000300a00 */
[----:B-1----:R-:W2:Y:S04]  /*29a30*/  LDL.LU.64 R244, [R1+0x8e8] ;  /* 0x0008e80001f47983 */ /* 0x002ea80000300a00 */
        /* <DEDUP_REMOVED lines=12> */
[----:B------:R1:W-:Y:S04]  /*29b00*/  LDGSTS.E [R215+0x7d200], [R194.64], P4 ;  /* 0x7d200000c2d77fae */ /* 0x0003e8000a121844 */
[----:B------:R-:W2:Y:S04]  /*29b10*/  LDL.LU.64 R216, [R1+0x888] ;  /* 0x0008880001d87983 */ /* 0x000ea80000300a00 */
[----:B------:R1:W-:Y:S04]  /*29b20*/  LDGSTS.E [R215+0x7da00], [R192.64], P4 ;  /* 0x7da00000c0d77fae */ /* 0x0003e8000a121844 */
[----:B------:R1:W-:Y:S04]  /*29b30*/  LDGSTS.E [R215+0x7e200], [R190.64], P4 ;  /* 0x7e200000bed77fae */ /* 0x0003e8000a121844 */
[----:B------:R-:W-:Y:S04]  /*29b40*/  STL [R1+0x2324], R28 ;  /* 0x0023241c01007387 */ /* 0x000fe80000100800 */
[----:B------:R1:W-:Y:S04]  /*29b50*/  LDGSTS.E [R215+0x7ea00], [R188.64], P4 ;  /* 0x7ea00000bcd77fae */ /* 0x0003e8000a121844 */
[----:B------:R3:W-:Y:S04]  /*29b60*/  STL [R1+0x231c], R29 ;  /* 0x00231c1d01007387 */ /* 0x0007e80000100800 */
[----:B------:R1:W-:Y:S04]  /*29b70*/  LDGSTS.E [R215+0x7f200], [R186.64], P4 ;  /* 0x7f200000bad77fae */ /* 0x0003e8000a121844 */
[----:B------:R-:W-:Y:S04]  /*29b80*/  STL [R1+0x2320], R32 ;  /* 0x0023202001007387 */ /* 0x000fe80000100800 */
[----:B------:R1:W-:Y:S04]  /*29b90*/  LDGSTS.E [R215+0x7fa00], [R182.64], P4 ;  /* 0x7fa00000b6d77fae */ /* 0x0003e8000a121844 */
[----:B------:R2:W-:Y:S04]  /*29ba0*/  STL [R1+0x2314], R33 ;  /* 0x0023142101007387 */ /* 0x0005e80000100800 */
[----:B-1----:R-:W2:Y:S04]  /*29bb0*/  LDL.LU.64 R214, [R1+0x868] ;  /* 0x0008680001d67983 */ /* 0x002ea80000300a00 */
[----:B----4-:R3:W-:Y:S04]  /*29bc0*/  LDGSTS.E [R0+0x60400], [R28.64], P4 ;  /* 0x604000001c007fae */ /* 0x0107e8000a121844 */
[----:B------:R2:W-:Y:S01]  /*29bd0*/  LDGSTS.E [R0+0x60c00], [R32.64], P4 ;  /* 0x60c0000020007fae */ /* 0x0005e2000a121844 */
[----:B---3--:R-:W-:-:S03]  /*29be0*/  IMAD.WIDE R28, R3, 0x4, R218 ;  /* 0x00000004031c7825 */ /* 0x008fc600078e02da */
[----:B------:R-:W3:Y:S01]  /*29bf0*/  LDL.LU.64 R218, [R1+0x840] ;  /* 0x0008400001da7983 */ /* 0x000ee20000300a00 */
[----:B--2---:R-:W-:-:S03]  /*29c00*/  IMAD.WIDE R32, R3, 0x4, R222 ;  /* 0x0000000403207825 */ /* 0x004fc600078e02de */
[----:B------:R-:W-:Y:S04]  /*29c10*/  STL [R1+0x2318], R28 ;  /* 0x0023181c01007387 */ /* 0x000fe80000100800 */
[----:B------:R1:W-:Y:S04]  /*29c20*/  STL [R1+0x230c], R29 ;  /* 0x00230c1d01007387 */ /* 0x0003e80000100800 */
[----:B------:R-:W-:Y:S04]  /*29c30*/  STL [R1+0x2310], R32 ;  /* 0x0023102001007387 */ /* 0x000fe80000100800 */
[----:B------:R1:W-:Y:S04]  /*29c40*/  LDGSTS.E [R0+0x61400], [R28.64], P4 ;  /* 0x614000001c007fae */ /* 0x0003e8000a121844 */
[----:B------:R-:W2:Y:S04]  /*29c50*/  LDL.LU.64 R222, [R1+0x820] ;  /* 0x0008200001de7983 */ /* 0x000ea80000300a00 */
[----:B------:R4:W-:Y:S01]  /*29c60*/  STL [R1+0x2304], R33 ;  /* 0x0023042101007387 */ /* 0x0009e20000100800 */
[----:B-1----:R-:W-:-:S03]  /*29c70*/  IMAD.WIDE R28, R3, 0x4, R244 ;  /* 0x00000004031c7825 */ /* 0x002fc600078e02f4 */
[----:B------:R4:W-:Y:S04]  /*29c80*/  LDGSTS.E [R0+0x61c00], [R32.64], P4 ;  /* 0x61c0000020007fae */ /* 0x0009e8000a121844 */
[----:B------:R-:W2:Y:S04]  /*29c90*/  LDL.LU.64 R244, [R1+0x800] ;  /* 0x0008000001f47983 */ /* 0x000ea80000300a00 */
[----:B------:R-:W-:Y:S01]  /*29ca0*/  STL [R1+0x2308], R28 ;  /* 0x0023081c01007387 */ /* 0x000fe20000100800 */
[----:B----4-:R-:W-:-:S03]  /*29cb0*/  IMAD.WIDE R32, R3, 0x4, R246 ;  /* 0x0000000403207825 */ /* 0x010fc600078e02f6 */
[----:B------:R1:W-:Y:S04]  /*29cc0*/  STL [R1+0x22fc], R29 ;  /* 0x0022fc1d01007387 */ /* 0x0003e80000100800 */
[----:B------:R-:W-:Y:S04]  /*29cd0*/  STL [R1+0x2300], R32 ;  /* 0x0023002001007387 */ /* 0x000fe80000100800 */
[----:B------:R-:W4:Y:S04]  /*29ce0*/  LDL.LU.64 R246, [R1+0x7e0] ;  /* 0x0007e00001f67983 */ /* 0x000f280000300a00 */
[----:B------:R1:W-:Y:S04]  /*29cf0*/  LDGSTS.E [R0+0x62400], [R28.64], P4 ;  /* 0x624000001c007fae */ /* 0x0003e8000a121844 */
[----:B------:R1:W-:Y:S04]  /*29d00*/  LDGSTS.E [R0+0x62c00], [R32.64], P4 ;  /* 0x62c0000020007fae */ /* 0x0003e8000a121844 */
[----:B------:R1:W-:Y:S02]  /*29d10*/  STL [R1+0x22f4], R33 ;  /* 0x0022f42101007387 */ /* 0x0003e40000100800 */
[----:B-1----:R-:W-:-:S02]  /*29d20*/  IMAD.WIDE R28, R3, 0x4, R210 ;  /* 0x00000004031c7825 */ /* 0x002fc400078e02d2 */
[----:B------:R-:W4:Y:S02]  /*29d30*/  LDL.LU.64 R210, [R1+0x7c0] ;  /* 0x0007c00001d27983 */ /* 0x000f240000300a00 */
[C---:B------:R-:W-:Y:S02]  /*29d40*/  IMAD.WIDE R32, R3.reuse, 0x4, R216 ;  /* 0x0000000403207825 */ /* 0x040fe400078e02d8 */
[----:B------:R-:W-:Y:S04]  /*29d50*/  STL [R1+0x22f8], R28 ;  /* 0x0022f81c01007387 */ /* 0x000fe80000100800 */
[----:B------:R1:W-:Y:S04]  /*29d60*/  STL [R1+0x22ec], R29 ;  /* 0x0022ec1d01007387 */ /* 0x0003e80000100800 */
[----:B------:R1:W-:Y:S04]  /*29d70*/  LDGSTS.E [R0+0x63400], [R28.64], P4 ;  /* 0x634000001c007fae */ /* 0x0003e8000a121844 */
[----:B------:R-:W-:Y:S04]  /*29d80*/  STL [R1+0x22f0], R32 ;  /* 0x0022f02001007387 */ /* 0x000fe80000100800 */
[----:B------:R-:W4:Y:S04]  /*29d90*/  LDL.LU.64 R216, [R1+0x7a0] ;  /* 0x0007a00001d87983 */ /* 0x000f280000300a00 */
[----:B------:R3:W-:Y:S04]  /*29da0*/  LDGSTS.E [R0+0x63c00], [R32.64], P4 ;  /* 0x63c0000020007fae */ /* 0x0007e8000a121844 */
[----:B------:R3:W-:Y:S01]  /*29db0*/  STL [R1+0x22e4], R33 ;  /* 0x0022e42101007387 */ /* 0x0007e20000100800 */
[----:B-1----:R-:W-:-:S03]  /*29dc0*/  IMAD.WIDE R28, R3, 0x4, R214 ;  /* 0x00000004031c7825 */ /* 0x002fc600078e02d6 */
[----:B------:R-:W4:Y:S04]  /*29dd0*/  LDL.LU.64 R214, [R1+0x780] ;  /* 0x0007800001d67983 */ /* 0x000f280000300a00 */
[----:B------:R-:W-:Y:S04]  /*29de0*/  STL [R1+0x22e8], R28 ;  /* 0x0022e81c01007387 */ /* 0x000fe80000100800 */
[----:B------:R2:W-:Y:S04]  /*29df0*/  STL [R1+0x22dc], R29 ;  /* 0x0022dc1d01007387 */ /* 0x0005e80000100800 */
[----:B------:R2:W-:Y:S01]  /*29e00*/  LDGSTS.E [R0+0x64400], [R28.64], P4 ;  /* 0x644000001c007fae */ /* 0x0005e2000a121844 */
[----:B---3--:R-:W-:-:S05]  /*29e10*/  IMAD.WIDE R32, R3, 0x4, R218 ;  /* 0x0000000403207825 */ /* 0x008fca00078e02da */
[----:B------:R-:W-:Y:S04]  /*29e20*/  STL [R1+0x22e0], R32 ;  /* 0x0022e02001007387 */ /* 0x000fe80000100800 */
[----:B------:R1:W-:Y:S04]  /*29e30*/  STL [R1+0x22d4], R33 ;  /* 0x0022d42101007387 */ /* 0x0003e80000100800 */
[----:B------:R-:W3:Y:S04]  /*29e40*/  LDL.LU.64 R218, [R1+0x760] ;  /* 0x0007600001da7983 */ /* 0x000ee80000300a00 */
[----:B------:R1:W-:Y:S01]  /*29e50*/  LDGSTS.E [R0+0x64c00], [R32.64], P4 ;  /* 0x64c0000020007fae */ /* 0x0003e2000a121844 */
[----:B--2---:R-:W-:-:S03]  /*29e60*/  IMAD.WIDE R28, R3, 0x4, R222 ;  /* 0x00000004031c7825 */ /* 0x004fc600078e02de */
[----:B------:R-:W2:Y:S04]  /*29e70*/  LDL.LU.64 R222, [R1+0x740] ;  /* 0x0007400001de7983 */ /* 0x000ea80000300a00 */
[----:B------:R-:W-:Y:S01]  /*29e80*/  STL [R1+0x22d8], R28 ;  /* 0x0022d81c01007387 */ /* 0x000fe20000100800 */
[----:B-1----:R-:W-:-:S03]  /*29e90*/  IMAD.WIDE R32, R3, 0x4, R244 ;  /* 0x0000000403207825 */ /* 0x002fc600078e02f4 */
[----:B------:R4:W-:Y:S04]  /*29ea0*/  STL [R1+0x22cc], R29 ;  /* 0x0022cc1d01007387 */ /* 0x0009e80000100800 */
[----:B------:R-:W-:Y:S04]  /*29eb0*/  STL [R1+0x22d0], R32 ;  /* 0x0022d02001007387 */ /* 0x000fe80000100800 */
[----:B------:R1:W-:Y:S04]  /*29ec0*/  STL [R1+0x22c4], R33 ;  /* 0x0022c42101007387 */ /* 0x0003e80000100800 */
[----:B------:R4:W-:Y:S04]  /*29ed0*/  LDGSTS.E [R0+0x65400], [R28.64], P4 ;  /* 0x654000001c007fae */ /* 0x0009e8000a121844 */
[----:B------:R-:W2:Y:S04]  /*29ee0*/  LDL.LU.64 R244, [R1+0x720] ;  /* 0x0007200001f47983 */ /* 0x000ea80000300a00 */
[----:B------:R1:W-:Y:S01]  /*29ef0*/  LDGSTS.E [R0+0x65c00], [R32.64], P4 ;  /* 0x65c0000020007fae */ /* 0x0003e2000a121844 */
[----:B----4-:R-:W-:-:S03]  /*29f00*/  IMAD.WIDE R28, R3, 0x4, R246 ;  /* 0x00000004031c7825 */ /* 0x010fc600078e02f6 */
[----:B------:R-:W4:Y:S04]  /*29f10*/  LDL.LU.64 R246, [R1+0x700] ;  /* 0x0007000001f67983 */ /* 0x000f280000300a00 */
[----:B------:R-:W-:Y:S01]  /*29f20*/  STL [R1+0x22c8], R28 ;  /* 0x0022c81c01007387 */ /* 0x000fe20000100800 */
[----:B-1----:R-:W-:-:S03]  /*29f30*/  IMAD.WIDE R32, R3, 0x4, R210 ;  /* 0x0000000403207825 */ /* 0x002fc600078e02d2 */
[----:B------:R1:W-:Y:S04]  /*29f40*/  LDGSTS.E [R0+0x66400], [R28.64], P4 ;  /* 0x664000001c007fae */ /* 0x0003e8000a121844 */
[----:B------:R1:W-:Y:S04]  /*29f50*/  STL [R1+0x22bc], R29 ;  /* 0x0022bc1d01007387 */ /* 0x0003e80000100800 */
[----:B------:R-:W-:Y:S04]  /*29f60*/  STL [R1+0x22c0], R32 ;  /* 0x0022c02001007387 */ /* 0x000fe80000100800 */
[----:B------:R1:W-:Y:S04]  /*29f70*/  LDGSTS.E [R0+0x66c00], [R32.64], P4 ;  /* 0x66c0000020007fae */ /* 0x0003e8000a121844 */
[----:B------:R1:W-:Y:S02]  /*29f80*/  STL [R1+0x22b4], R33 ;  /* 0x0022b42101007387 */ /* 0x0003e40000100800 */
[----:B-1----:R-:W-:-:S02]  /*29f90*/  IMAD.WIDE R28, R3, 0x4, R216 ;  /* 0x00000004031c7825 */ /* 0x002fc400078e02d8 */
[----:B------:R-:W4:Y:S04]  /*29fa0*/  LDL.LU.64 R212, [R1+0x6e0] ;  /* 0x0006e00001d47983 */ /* 0x000f280000300a00 */
[----:B------:R-:W4:Y:S04]  /*29fb0*/  LDL.LU.64 R210, [R1+0x6c0] ;  /* 0x0006c00001d27983 */ /* 0x000f280000300a00 */
[----:B------:R-:W-:Y:S04]  /*29fc0*/  STL [R1+0x22b8], R28 ;  /* 0x0022b81c01007387 */ /* 0x000fe80000100800 */
[----:B------:R3:W-:Y:S04]  /*29fd0*/  STL [R1+0x22ac], R29 ;  /* 0x0022ac1d01007387 */ /* 0x0007e80000100800 */
[----:B------:R3:W-:Y:S01]  /*29fe0*/  LDGSTS.E [R0+0x67400], [R28.64], P4 ;  /* 0x674000001c007fae */ /* 0x0007e2000a121844 */
[----:B------:R-:W-:-:S05]  /*29ff0*/  IMAD.WIDE R32, R3, 0x4, R214 ;  /* 0x0000000403207825 */ /* 0x000fca00078e02d6 */
[----:B------:R-:W-:Y:S04]  /*2a000*/  STL [R1+0x22b0], R32 ;  /* 0x0022b02001007387 */ /* 0x000fe80000100800 */
[----:B------:R-:W4:Y:S04]  /*2a010*/  LDL.LU.64 R216, [R1+0x6a0] ;  /* 0x0006a00001d87983 */ /* 0x000f280000300a00 */
[----:B------:R-:W4:Y:S04]  /*2a020*/  LDL.LU.64 R214, [R1+0x680] ;  /* 0x0006800001d67983 */ /* 0x000f280000300a00 */
[----:B------:R2:W-:Y:S04]  /*2a030*/  LDGSTS.E [R0+0x67c00], [R32.64], P4 ;  /* 0x67c0000020007fae */ /* 0x0005e8000a121844 */
[----:B------:R2:W-:Y:S01]  /*2a040*/  STL [R1+0x22a4], R33 ;  /* 0x0022a42101007387 */ /* 0x0005e20000100800 */
[----:B---3--:R-:W-:-:S05]  /*2a050*/  IMAD.WIDE R28, R3, 0x4, R218 ;  /* 0x00000004031c7825 */ /* 0x008fca00078e02da */
[----:B------:R-:W-:Y:S01]  /*2a060*/  STL [R1+0x22a8], R28 ;  /* 0x0022a81c01007387 */ /* 0x000fe20000100800 */
[----:B--2---:R-:W-:-:S03]  /*2a070*/  IMAD.WIDE R32, R3, 0x4, R222 ;  /* 0x0000000403207825 */ /* 0x004fc600078e02de */
[----:B------:R1:W-:Y:S04]  /*2a080*/  STL [R1+0x229c], R29 ;  /* 0x00229c1d01007387 */ /* 0x0003e80000100800 */
[----:B------:R-:W-:Y:S04]  /*2a090*/  STL [R1+0x22a0], R32 ;  /* 0x0022a02001007387 */ /* 0x000fe80000100800 */
[----:B------:R1:W-:Y:S04]  /*2a0a0*/  LDGSTS.E [R0+0x68400], [R28.64], P4 ;  /* 0x684000001c007fae */ /* 0x0003e8000a121844 */
[----:B------:R-:W2:Y:S04]  /*2a0b0*/  LDL.LU.64 R218, [R1+0x658] ;  /* 0x0006580001da7983 */ /* 0x000ea80000300a00 */
[----:B------:R-:W3:Y:S04]  /*2a0c0*/  LDL.LU.64 R222, [R1+0x638] ;  /* 0x0006380001de7983 */ /* 0x000ee80000300a00 */
[----:B------:R4:W-:Y:S04]  /*2a0d0*/  LDGSTS.E [R0+0x68c00], [R32.64], P4 ;  /* 0x68c0000020007fae */ /* 0x0009e8000a121844 */
[----:B------:R4:W-:Y:S01]  /*2a0e0*/  STL [R1+0x2294], R33 ;  /* 0x0022942101007387 */ /* 0x0009e20000100800 */
[----:B-1----:R-:W-:-:S05]  /*2a0f0*/  IMAD.WIDE R28, R3, 0x4, R244 ;  /* 0x00000004031c7825 */ /* 0x002fca00078e02f4 */
[----:B------:R-:W-:Y:S01]  /*2a100*/  STL [R1+0x2298], R28 ;  /* 0x0022981c01007387 */ /* 0x000fe20000100800 */
[----:B----4-:R-:W-:-:S03]  /*2a110*/  IMAD.WIDE R32, R3, 0x4, R246 ;  /* 0x0000000403207825 */ /* 0x010fc600078e02f6 */
[----:B------:R1:W-:Y:S04]  /*2a120*/  STL [R1+0x228c], R29 ;  /* 0x00228c1d01007387 */ /* 0x0003e80000100800 */
[----:B------:R-:W-:Y:S04]  /*2a130*/  STL [R1+0x2290], R32 ;  /* 0x0022902001007387 */ /* 0x000fe80000100800 */
[----:B------:R-:W4:Y:S04]  /*2a140*/  LDL.LU.64 R244, [R1+0x620] ;  /* 0x0006200001f47983 */ /* 0x000f280000300a00 */
[----:B------:R-:W4:Y:S04]  /*2a150*/  LDL.LU.64 R246, [R1+0x5f8] ;  /* 0x0005f80001f67983 */ /* 0x000f280000300a00 */
[----:B------:R1:W-:Y:S04]  /*2a160*/  LDGSTS.E [R0+0x69400], [R28.64], P4 ;  /* 0x694000001c007fae */ /* 0x0003e8000a121844 */
[----:B------:R1:W-:Y:S04]  /*2a170*/  LDGSTS.E [R0+0x69c00], [R32.64], P4 ;  /* 0x69c0000020007fae */ /* 0x0003e8000a121844 */
[----:B------:R1:W-:Y:S02]  /*2a180*/  STL [R1+0x2284], R33 ;  /* 0x0022842101007387 */ /* 0x0003e40000100800 */
[----:B-1----:R-:W-:-:S04]  /*2a190*/  IMAD.WIDE R28, R3, 0x4, R212 ;  /* 0x00000004031c7825 */ /* 0x002fc800078e02d4 */
[C---:B------:R-:W-:Y:S01]  /*2a1a0*/  IMAD.WIDE R32, R3.reuse, 0x4, R210 ;  /* 0x0000000403207825 */ /* 0x040fe200078e02d2 */
[----:B------:R-:W-:Y:S04]  /*2a1b0*/  STL [R1+0x2288], R28 ;  /* 0x0022881c01007387 */ /* 0x000fe80000100800 */
[----:B------:R1:W-:Y:S04]  /*2a1c0*/  LDGSTS.E [R0+0x6a400], [R28.64], P4 ;  /* 0x6a4000001c007fae */ /* 0x0003e8000a121844 */
[----:B------:R1:W-:Y:S04]  /*2a1d0*/  STL [R1+0x227c], R29 ;  /* 0x00227c1d01007387 */ /* 0x0003e80000100800 */
[----:B------:R-:W-:Y:S04]  /*2a1e0*/  STL [R1+0x2280], R32 ;  /* 0x0022802001007387 */ /* 0x000fe80000100800 */
[----:B------:R1:W-:Y:S02]  /*2a1f0*/  LDGSTS.E [R0+0x6ac00], [R32.64], P4 ;  /* 0x6ac0000020007fae */ /* 0x0003e4000a121844 */
[----:B-1----:R-:W-:-:S02]  /*2a200*/  IMAD.WIDE R28, R3, 0x4, R216 ;  /* 0x00000004031c7825 */ /* 0x002fc400078e02d8 */
[----:B------:R1:W-:Y:S04]  /*2a210*/  STL [R1+0x2274], R33 ;  /* 0x0022742101007387 */ /* 0x0003e80000100800 */
[----:B------:R-:W4:Y:S04]  /*2a220*/  LDL.LU.64 R216, [R1+0x5d8] ;  /* 0x0005d80001d87983 */ /* 0x000f280000300a00 */
[----:B------:R2:W-:Y:S01]  /*2a230*/  LDGSTS.E [R0+0x6b400], [R28.64], P4 ;  /* 0x6b4000001c007fae */ /* 0x0005e2000a121844 */
[----:B-1----:R-:W-:-:S03]  /*2a240*/  IMAD.WIDE R32, R3, 0x4, R214 ;  /* 0x0000000403207825 */ /* 0x002fc600078e02d6 */
[----:B------:R-:W4:Y:S04]  /*2a250*/  LDL.LU.64 R214, [R1+0x5b8] ;  /* 0x0005b80001d67983 */ /* 0x000f280000300a00 */
[----:B------:R-:W-:Y:S04]  /*2a260*/  STL [R1+0x2278], R28 ;  /* 0x0022781c01007387 */ /* 0x000fe80000100800 */
[----:B------:R2:W-:Y:S04]  /*2a270*/  STL [R1+0x226c], R29 ;  /* 0x00226c1d01007387 */ /* 0x0005e80000100800 */
[----:B------:R-:W-:Y:S04]  /*2a280*/  STL [R1+0x2270], R32 ;  /* 0x0022702001007387 */ /* 0x000fe80000100800 */
[----:B------:R3:W-:Y:S04]  /*2a290*/  LDGSTS.E [R0+0x6bc00], [R32.64], P4 ;  /* 0x6bc0000020007fae */ /* 0x0007e8000a121844 */
[----:B------:R3:W-:Y:S01]  /*2a2a0*/  STL [R1+0x2264], R33 ;  /* 0x0022642101007387 */ /* 0x0007e20000100800 */
[----:B--2---:R-:W-:-:S04]  /*2a2b0*/  IMAD.WIDE R28, R3, 0x4, R218 ;  /* 0x00000004031c7825 */ /* 0x004fc800078e02da */
[C---:B---3--:R-:W-:Y:S01]  /*2a2c0*/  IMAD.WIDE R32, R3.reuse, 0x4, R222 ;  /* 0x0000000403207825 */ /* 0x048fe200078e02de */
[----:B------:R-:W-:Y:S04]  /*2a2d0*/  STL [R1+0x2268], R28 ;  /* 0x0022681c01007387 */ /* 0x000fe80000100800 */
[----:B------:R4:W-:Y:S04]  /*2a2e0*/  STL [R1+0x225c], R29 ;  /* 0x00225c1d01007387 */ /* 0x0009e80000100800 */
[----:B------:R4:W-:Y:S04]  /*2a2f0*/  LDGSTS.E [R0+0x6c400], [R28.64], P4 ;  /* 0x6c4000001c007fae */ /* 0x0009e8000a121844 */
[----:B------:R-:W2:Y:S04]  /*2a300*/  LDL.LU.64 R218, [R1+0x598] ;  /* 0x0005980001da7983 */ /* 0x000ea80000300a00 */
[----:B------:R-:W3:Y:S04]  /*2a310*/  LDL.LU.64 R222, [R1+0x578] ;  /* 0x0005780001de7983 */ /* 0x000ee80000300a00 */
        /* <DEDUP_REMOVED lines=8> */
[----:B------:R-:W3:Y:S04]  /*2a3a0*/  LDL.LU.64 R244, [R1+0x960] ;  /* 0x0009600001f47983 */ /* 0x000ee80000300a00 */
[----:B------:R-:W-:Y:S04]  /*2a3b0*/  STL [R1+0x2250], R32 ;  /* 0x0022502001007387 */ /* 0x000fe80000100800 */
[----:B------:R-:W3:Y:S04]  /*2a3c0*/  LDL.LU.64 R198, [R1+0x940] ;  /* 0x0009400001c67983 */ /* 0x000ee80000300a00 */
[----:B------:R-:W3:Y:S04]  /*2a3d0*/  LDL.LU.64 R204, [R1+0x558] ;  /* 0x0005580001cc7983 */ /* 0x000ee80000300a00 */
[----:B------:R-:W3:Y:S04]  /*2a3e0*/  LDL.LU.64 R246, [R1+0x538] ;  /* 0x0005380001f67983 */ /* 0x000ee80000300a00 */
[----:B------:R1:W-:Y:S04]  /*2a3f0*/  STL [R1+0x2244], R33 ;  /* 0x0022442101007387 */ /* 0x0003e80000100800 */
[----:B------:R-:W3:Y:S04]  /*2a400*/  LDL.LU.64 R202, [R1+0x518] ;  /* 0x0005180001ca7983 */ /* 0x000ee80000300a00 */
[----:B------:R1:W-:Y:S04]  /*2a410*/  LDGSTS.E [R0+0x6dc00], [R32.64], P4 ;  /* 0x6dc0000020007fae */ /* 0x0003e8000a121844 */
[----:B------:R-:W3:Y:S01]  /*2a420*/  LDL.LU.64 R208, [R1+0x4f8] ;  /* 0x0004f80001d07983 */ /* 0x000ee20000300a00 */
[----:B----4-:R-:W-:-:S03]  /*2a430*/  IMAD.WIDE R28, R3, 0x4, R216 ;  /* 0x00000004031c7825 */ /* 0x010fc600078e02d8 */
[----:B------:R-:W4:Y:S04]  /*2a440*/  LDL.LU.64 R206, [R1+0x4d8] ;  /* 0x0004d80001ce7983 */ /* 0x000f280000300a00 */
[----:B------:R-:W4:Y:S01]  /*2a450*/  LDL.LU.64 R212, [R1+0x4b8] ;  /* 0x0004b80001d47983 */ /* 0x000f220000300a00 */
[----:B-1----:R-:W-:-:S03]  /*2a460*/  IMAD.WIDE R32, R3, 0x4, R214 ;  /* 0x0000000403207825 */ /* 0x002fc600078e02d6 */
[----:B------:R-:W-:Y:S04]  /*2a470*/  STL [R1+0x2248], R28 ;  /* 0x0022481c01007387 */ /* 0x000fe80000100800 */
[----:B------:R2:W-:Y:S04]  /*2a480*/  STL [R1+0x223c], R29 ;  /* 0x00223c1d01007387 */ /* 0x0005e80000100800 */
[----:B------:R2:W-:Y:S04]  /*2a490*/  LDGSTS.E [R0+0x6e400], [R28.64], P4 ;  /* 0x6e4000001c007fae */ /* 0x0005e8000a121844 */
[----:B------:R-:W4:Y:S04]  /*2a4a0*/  LDL.LU.64 R210, [R1+0x498] ;  /* 0x0004980001d27983 */ /* 0x000f280000300a00 */
[----:B------:R-:W-:Y:S04]  /*2a4b0*/  STL [R1+0x2240], R32 ;  /* 0x0022402001007387 */ /* 0x000fe80000100800 */
[----:B------:R-:W4:Y:S04]  /*2a4c0*/  LDL.LU.64 R216, [R1+0x478] ;  /* 0x0004780001d87983 */ /* 0x000f280000300a00 */
[----:B------:R3:W-:Y:S04]  /*2a4d0*/  STL [R1+0x2234], R33 ;  /* 0x0022342101007387 */ /* 0x0007e80000100800 */
[----:B------:R3:W-:Y:S04]  /*2a4e0*/  LDGSTS.E [R0+0x6ec00], [R32.64], P4 ;  /* 0x6ec0000020007fae */ /* 0x0007e8000a121844 */
[----:B------:R-:W4:Y:S01]  /*2a4f0*/  LDL.LU.64 R214, [R1+0x458] ;  /* 0x0004580001d67983 */ /* 0x000f220000300a00 */
[----:B--2---:R-:W-:-:S03]  /*2a500*/  IMAD.WIDE R28, R3, 0x4, R218 ;  /* 0x00000004031c7825 */ /* 0x004fc600078e02da */
[----:B------:R-:W2:Y:S01]  /*2a510*/  LDL.LU.64 R218, [R1+0x450] ;  /* 0x0004500001da7983 */ /* 0x000ea20000300a00 */
[----:B---3--:R-:W-:-:S03]  /*2a520*/  IMAD.WIDE R32, R3, 0x4, R222 ;  /* 0x0000000403207825 */ /* 0x008fc600078e02de */
[----:B------:R-:W-:Y:S04]  /*2a530*/  STL [R1+0x2238], R28 ;  /* 0x0022381c01007387 */ /* 0x000fe80000100800 */
[----:B------:R1:W-:Y:S04]  /*2a540*/  STL [R1+0x222c], R29 ;  /* 0x00222c1d01007387 */ /* 0x0003e80000100800 */
[----:B------:R-:W3:Y:S04]  /*2a550*/  LDL.LU.64 R222, [R1+0x448] ;  /* 0x0004480001de7983 */ /* 0x000ee80000300a00 */
[----:B------:R1:W-:Y:S04]  /*2a560*/  LDGSTS.E [R0+0x6f400], [R28.64], P4 ;  /* 0x6f4000001c007fae */ /* 0x0003e8000a121844 */
[----:B------:R-:W-:Y:S04]  /*2a570*/  STL [R1+0x2230], R32 ;  /* 0x0022302001007387 */ /* 0x000fe80000100800 */
[----:B------:R4:W-:Y:S04]  /*2a580*/  STL [R1+0x2228], R33 ;  /* 0x0022282101007387 */ /* 0x0009e80000100800 */
[----:B------:R4:W-:Y:S01]  /*2a590*/  LDGSTS.E [R0+0x6fc00], [R32.64], P4 ;  /* 0x6fc0000020007fae */ /* 0x0009e2000a121844 */
[----:B-1----:R-:W-:-:S03]  /*2a5a0*/  IMAD.WIDE R28, R3, 0x4, R244 ;  /* 0x00000004031c7825 */ /* 0x002fc600078e02f4 */
[----:B------:R-:W3:Y:S01]  /*2a5b0*/  LDL.LU.64 R244, [R1+0x438] ;  /* 0x0004380001f47983 */ /* 0x000ee20000300a00 */
[----:B------:R-:W-:-:S03]  /*2a5c0*/  IMAD.WIDE R188, R3, 0x4, R246 ;  /* 0x0000000403bc7825 */ /* 0x000fc600078e02f6 */
[----:B------:R-:W3:Y:S01]  /*2a5d0*/  LDL.LU.64 R246, [R1+0x430] ;  /* 0x0004300001f67983 */ /* 0x000ee20000300a00 */
[----:B------:R-:W-:-:S03]  /*2a5e0*/  IMAD.WIDE R182, R3, 0x4, R204 ;  /* 0x0000000403b67825 */ /* 0x000fc600078e02cc */
[----:B------:R-:W3:Y:S04]  /*2a5f0*/  LDL.LU.64 R250, [R1+0x2a8] ;  /* 0x0002a80001fa7983 */ /* 0x000ee80000300a00 */
[----:B------:R1:W-:Y:S04]  /*2a600*/  STL.64 [R1+0x1978], R182 ;  /* 0x001978b601007387 */ /* 0x0003e80000100a00 */
[----:B------:R1:W-:Y:S04]  /*2a610*/  STL.64 [R1+0x1980], R188 ;  /* 0x001980bc01007387 */ /* 0x0003e80000100a00 */
[----:B------:R-:W3:Y:S01]  /*2a620*/  LDL.LU.64 R224, [R1+0x290] ;  /* 0x0002900001e07983 */ /* 0x000ee20000300a00 */
[----:B------:R-:W-:-:S03]  /*2a630*/  IMAD.WIDE R186, R3, 0x4, R202 ;  /* 0x0000000403ba7825 */ /* 0x000fc600078e02ca */
[----:B------:R1:W-:Y:S01]  /*2a640*/  LDGSTS.E [R0+0x70400], [R182.64], P4 ;  /* 0x70400000b6007fae */ /* 0x0003e2000a121844 */
[----:B------:R-:W-:-:S04]  /*2a650*/  IMAD.WIDE R192, R3, 0x4, R208 ;  /* 0x0000000403c07825 */ /* 0x000fc800078e02d0 */
[C---:B----4-:R-:W-:Y:S01]  /*2a660*/  IMAD.WIDE R190, R3.reuse, 0x4, R206 ;  /* 0x0000000403be7825 */ /* 0x050fe200078e02ce */
[----:B------:R4:W-:Y:S03]  /*2a670*/  STL.64 [R1+0x1988], R186 ;  /* 0x001988ba01007387 */ /* 0x0009e60000100a00 */
[C---:B------:R-:W-:Y:S01]  /*2a680*/  IMAD.WIDE R196, R3.reuse, 0x4, R212 ;  /* 0x0000000403c47825 */ /* 0x040fe200078e02d4 */
[----:B------:R1:W-:Y:S04]  /*2a690*/  LDGSTS.E [R0+0x70c00], [R188.64], P4 ;  /* 0x70c00000bc007fae */ /* 0x0003e8000a121844 */
[----:B------:R-:W4:Y:S01]  /*2a6a0*/  LDL.LU.64 R212, [R1+0x268] ;  /* 0x0002680001d47983 */ /* 0x000f220000300a00 */
[----:B------:R-:W-:-:S03]  /*2a6b0*/  IMAD.WIDE R32, R3, 0x4, R198 ;  /* 0x0000000403207825 */ /* 0x000fc600078e02c6 */
[----:B------:R1:W-:Y:S01]  /*2a6c0*/  STL.64 [R1+0x1990], R192 ;  /* 0x001990c001007387 */ /* 0x0003e20000100a00 */
[----:B------:R-:W-:-:S03]  /*2a6d0*/  IMAD.WIDE R194, R3, 0x4, R210 ;  /* 0x0000000403c27825 */ /* 0x000fc600078e02d2 */
[----:B------:R1:W-:Y:S04]  /*2a6e0*/  STL.64 [R1+0x1998], R190 ;  /* 0x001998be01007387 */ /* 0x0003e80000100a00 */
[----:B------:R-:W4:Y:S01]  /*2a6f0*/  LDL.LU.64 R210, [R1+0x260] ;  /* 0x0002600001d27983 */ /* 0x000f220000300a00 */
[----:B------:R-:W-:-:S03]  /*2a700*/  IMAD.WIDE R200, R3, 0x4, R216 ;  /* 0x0000000403c87825 */ /* 0x000fc600078e02d8 */
[----:B------:R-:W4:Y:S04]  /*2a710*/  LDL.LU.64 R216, [R1+0x248] ;  /* 0x0002480001d87983 */ /* 0x000f280000300a00 */
[----:B------:R1:W-:Y:S04]  /*2a720*/  STL.64 [R1+0x19a0], R196 ;  /* 0x0019a0c401007387 */ /* 0x0003e80000100a00 */
[----:B------:R1:W-:Y:S01]  /*2a730*/  LDGSTS.E [R0+0x71400], [R186.64], P4 ;  /* 0x71400000ba007fae */ /* 0x0003e2000a121844 */
[----:B------:R-:W-:-:S03]  /*2a740*/  IMAD.WIDE R198, R3, 0x4, R214 ;  /* 0x0000000403c67825 */ /* 0x000fc600078e02d6 */
[----:B------:R-:W4:Y:S04]  /*2a750*/  LDL.LU.64 R214, [R1+0x230] ;  /* 0x0002300001d67983 */ /* 0x000f280000300a00 */
[----:B------:R1:W-:Y:S04]  /*2a760*/  LDGSTS.E [R0+0x71c00], [R192.64], P4 ;  /* 0x71c00000c0007fae */ /* 0x0003e8000a121844 */
[----:B------:R1:W-:Y:S04]  /*2a770*/  LDGSTS.E [R0+0x72400], [R190.64], P4 ;  /* 0x72400000be007fae */ /* 0x0003e8000a121844 */
[----:B------:R1:W-:Y:S04]  /*2a780*/  LDGSTS.E [R0+0x72c00], [R196.64], P4 ;  /* 0x72c00000c4007fae */ /* 0x0003e8000a121844 */
[----:B------:R1:W-:Y:S04]  /*2a790*/  LDGSTS.E [R0+0x73400], [R194.64], P4 ;  /* 0x73400000c2007fae */ /* 0x0003e8000a121844 */
[----:B------:R1:W-:Y:S04]  /*2a7a0*/  LDGSTS.E [R0+0x73c00], [R200.64], P4 ;  /* 0x73c00000c8007fae */ /* 0x0003e8000a121844 */
[----:B------:R1:W-:Y:S01]  /*2a7b0*/  LDGSTS.E [R0+0x74400], [R198.64], P4 ;  /* 0x74400000c6007fae */ /* 0x0003e2000a121844 */
[----:B--2---:R-:W-:-:S03]  /*2a7c0*/  IMAD.WIDE R204, R3, 0x4, R218 ;  /* 0x0000000403cc7825 */ /* 0x004fc600078e02da */
[----:B------:R-:W2:Y:S04]  /*2a7d0*/  LDL.LU.64 R218, [R1+0x218] ;  /* 0x0002180001da7983 */ /* 0x000ea80000300a00 */
[----:B------:R1:W-:Y:S04]  /*2a7e0*/  STL.64 [R1+0x19a8], R194 ;  /* 0x0019a8c201007387 */ /* 0x0003e80000100a00 */
[----:B------:R1:W-:Y:S01]  /*2a7f0*/  LDGSTS.E [R0+0x74c00], [R204.64], P4 ;  /* 0x74c00000cc007fae */ /* 0x0003e2000a121844 */
[----:B---3--:R-:W-:-:S03]  /*2a800*/  IMAD.WIDE R202, R3, 0x4, R222 ;  /* 0x0000000403ca7825 */ /* 0x008fc600078e02de */
[----:B------:R-:W3:Y:S04]  /*2a810*/  LDL.LU.64 R222, [R1+0x210] ;  /* 0x0002100001de7983 */ /* 0x000ee80000300a00 */
[----:B------:R-:W3:Y:S04]  /*2a820*/  LDL.LU.64 R232, [R1+0x1f8] ;  /* 0x0001f80001e87983 */ /* 0x000ee80000300a00 */
[----:B------:R1:W-:Y:S04]  /*2a830*/  STL.64 [R1+0x19b0], R200 ;  /* 0x0019b0c801007387 */ /* 0x0003e80000100a00 */
[----:B------:R-:W3:Y:S04]  /*2a840*/  LDL.LU.64 R230, [R1+0x1f0] ;  /* 0x0001f00001e67983 */ /* 0x000ee80000300a00 */
[----:B------:R1:W-:Y:S01]  /*2a850*/  LDGSTS.E [R0+0x75400], [R202.64], P4 ;  /* 0x75400000ca007fae */ /* 0x0003e2000a121844 */
[----:B------:R-:W-:-:S03]  /*2a860*/  IMAD.WIDE R208, R3, 0x4, R244 ;  /* 0x0000000403d07825 */ /* 0x000fc600078e02f4 */
[----:B------:R-:W3:Y:S04]  /*2a870*/  LDL.LU.64 R244, [R1+0x1d8] ;  /* 0x0001d80001f47983 */ /* 0x000ee80000300a00 */
[----:B------:R1:W-:Y:S04]  /*2a880*/  STL.64 [R1+0x19b8], R198 ;  /* 0x0019b8c601007387 */ /* 0x0003e80000100a00 */
[----:B------:R1:W-:Y:S01]  /*2a890*/  LDGSTS.E [R0+0x75c00], [R208.64], P4 ;  /* 0x75c00000d0007fae */ /* 0x0003e2000a121844 */
[----:B------:R-:W-:-:S03]  /*2a8a0*/  IMAD.WIDE R206, R3, 0x4, R246 ;  /* 0x0000000403ce7825 */ /* 0x000fc600078e02f6 */
[----:B------:R-:W3:Y:S04]  /*2a8b0*/  LDL.LU.64 R246, [R1+0x1d0] ;  /* 0x0001d00001f67983 */ /* 0x000ee80000300a00 */
[----:B------:R-:W3:Y:S04]  /*2a8c0*/  LDL.LU.64 R242, [R1+0x1b8] ;  /* 0x0001b80001f27983 */ /* 0x000ee80000300a00 */
[----:B------:R1:W-:Y:S04]  /*2a8d0*/  STL.64 [R1+0x1b30], R204 ;  /* 0x001b30cc01007387 */ /* 0x0003e80000100a00 */
[----:B------:R-:W3:Y:S04]  /*2a8e0*/  LDL.LU.64 R240, [R1+0x1b0] ;  /* 0x0001b00001f07983 */ /* 0x000ee80000300a00 */
[----:B------:R-:W3:Y:S04]  /*2a8f0*/  LDL.LU.64 R238, [R1+0x190] ;  /* 0x0001900001ee7983 */ /* 0x000ee80000300a00 */
[----:B------:R1:W-:Y:S04]  /*2a900*/  STL.64 [R1+0x1b28], R202 ;  /* 0x001b28ca01007387 */ /* 0x0003e80000100a00 */
[----:B------:R-:W3:Y:S01]  /*2a910*/  LDL.LU.64 R236, [R1+0x188] ;  /* 0x0001880001ec7983 */ /* 0x000ee20000300a00 */
[----:B------:R-:W-:-:S03]  /*2a920*/  IMAD.WIDE R234, R3, 0x4, R224 ;  /* 0x0000000403ea7825 */ /* 0x000fc600078e02e0 */
[----:B------:R-:W3:Y:S04]  /*2a930*/  LDL.LU.64 R228, [R1+0x170] ;  /* 0x0001700001e47983 */ /* 0x000ee80000300a00 */
[----:B------:R1:W-:Y:S04]  /*2a940*/  STL.64 [R1+0x1b20], R208 ;  /* 0x001b20d001007387 */ /* 0x0003e80000100a00 */
[----:B------:R-:W3:Y:S04]  /*2a950*/  LDL.LU.64 R226, [R1+0xe8] ;  /* 0x0000e80001e27983 */ /* 0x000ee80000300a00 */
[----:B------:R-:W3:Y:S01]  /*2a960*/  LDL.LU.64 R224, [R1+0xd8] ;  /* 0x0000d80001e07983 */ /* 0x000ee20000300a00 */
[----:B------:R-:W-:-:S04]  /*2a970*/  IMAD.WIDE R250, R3, 0x4, R250 ;  /* 0x0000000403fa7825 */ /* 0x000fc800078e02fa */
[C---:B----4-:R-:W-:Y:S01]  /*2a980*/  IMAD.WIDE R212, R3.reuse, 0x4, R212 ;  /* 0x0000000403d47825 */ /* 0x050fe200078e02d4 */
[----:B------:R4:W-:Y:S03]  /*2a990*/  STL.64 [R1+0x1b18], R206 ;  /* 0x001b18ce01007387 */ /* 0x0009e60000100a00 */
[C---:B------:R-:W-:Y:S01]  /*2a9a0*/  IMAD.WIDE R210, R3.reuse, 0x4, R210 ;  /* 0x0000000403d27825 */ /* 0x040fe200078e02d2 */
[----:B------:R1:W-:Y:S03]  /*2a9b0*/  STL.64 [R1+0x1b10], R250 ;  /* 0x001b10fa01007387 */ /* 0x0003e60000100a00 */
[C---:B------:R-:W-:Y:S01]  /*2a9c0*/  IMAD.WIDE R216, R3.reuse, 0x4, R216 ;  /* 0x0000000403d87825 */ /* 0x040fe200078e02d8 */
[----:B------:R1:W-:Y:S04]  /*2a9d0*/  STL.64 [R1+0x1b08], R234 ;  /* 0x001b08ea01007387 */ /* 0x0003e80000100a00 */
[----:B------:R1:W-:Y:S01]  /*2a9e0*/  STL.64 [R1+0x1b00], R212 ;  /* 0x001b00d401007387 */ /* 0x0003e20000100a00 */
[----:B------:R-:W-:-:S03]  /*2a9f0*/  IMAD.WIDE R214, R3, 0x4, R214 ;  /* 0x0000000403d67825 */ /* 0x000fc600078e02d6 */
[----:B------:R1:W-:Y:S04]  /*2aa00*/  STL.64 [R1+0x1af8], R210 ;  /* 0x001af8d201007387 */ /* 0x0003e80000100a00 */
[----:B------:R1:W-:Y:S04]  /*2aa10*/  STL.64 [R1+0x1af0], R216 ;  /* 0x001af0d801007387 */ /* 0x0003e80000100a00 */
[----:B------:R1:W-:Y:S04]  /*2aa20*/  STL.64 [R1+0x1ae8], R214 ;  /* 0x001ae8d601007387 */ /* 0x0003e80000100a00 */
[----:B------:R4:W-:Y:S04]  /*2aa30*/  LDGSTS.E [R0+0x76400], [R206.64], P4 ;  /* 0x76400000ce007fae */ /* 0x0009e8000a121844 */
        /* <DEDUP_REMOVED lines=9> */
[----:B---3--:R-:W-:-:S04]  /*2aad0*/  IMAD.WIDE R222, R3, 0x4, R222 ;  /* 0x0000000403de7825 */ /* 0x008fc800078e02de */
[C---:B------:R-:W-:Y:S01]  /*2aae0*/  IMAD.WIDE R232, R3.reuse, 0x4, R232 ;  /* 0x0000000403e87825 */ /* 0x040fe200078e02e8 */
[----:B------:R2:W-:Y:S03]  /*2aaf0*/  STL.64 [R1+0x1ad8], R222 ;  /* 0x001ad8de01007387 */ /* 0x0005e60000100a00 */
[C---:B------:R-:W-:Y:S01]  /*2ab00*/  IMAD.WIDE R230, R3.reuse, 0x4, R230 ;  /* 0x0000000403e67825 */ /* 0x040fe200078e02e6 */
[----:B------:R1:W-:Y:S04]  /*2ab10*/  STL.64 [R1+0x1ad0], R232 ;  /* 0x001ad0e801007387 */ /* 0x0003e80000100a00 */
[----:B------:R1:W-:Y:S04]  /*2ab20*/  STL.64 [R1+0x1ac8], R230 ;  /* 0x001ac8e601007387 */ /* 0x0003e80000100a00 */
[----:B------:R2:W-:Y:S01]  /*2ab30*/  LDGSTS.E [R0+0x7a400], [R222.64], P4 ;  /* 0x7a400000de007fae */ /* 0x0005e2000a121844 */
[----:B------:R-:W-:-:S03]  /*2ab40*/  IMAD.WIDE R244, R3, 0x4, R244 ;  /* 0x0000000403f47825 */ /* 0x000fc600078e02f4 */
[----:B------:R1:W-:Y:S04]  /*2ab50*/  LDGSTS.E [R0+0x7ac00], [R232.64], P4 ;  /* 0x7ac00000e8007fae */ /* 0x0003e8000a121844 */
[----:B------:R1:W-:Y:S04]  /*2ab60*/  STL.64 [R1+0x1ac0], R244 ;  /* 0x001ac0f401007387 */ /* 0x0003e80000100a00 */
[----:B------:R1:W-:Y:S04]  /*2ab70*/  LDGSTS.E [R0+0x7b400], [R230.64], P4 ;  /* 0x7b400000e6007fae */ /* 0x0003e8000a121844 */
[----:B------:R1:W-:Y:S01]  /*2ab80*/  LDGSTS.E [R0+0x7bc00], [R244.64], P4 ;  /* 0x7bc00000f4007fae */ /* 0x0003e2000a121844 */
[----:B------:R-:W-:-:S04]  /*2ab90*/  IMAD.WIDE R246, R3, 0x4, R246 ;  /* 0x0000000403f67825 */ /* 0x000fc800078e02f6 */
[C---:B------:R-:W-:Y:S01]  /*2aba0*/  IMAD.WIDE R242, R3.reuse, 0x4, R242 ;  /* 0x0000000403f27825 */ /* 0x040fe200078e02f2 */
[----:B------:R1:W-:Y:S03]  /*2abb0*/  STL.64 [R1+0x1ab8], R246 ;  /* 0x001ab8f601007387 */ /* 0x0003e60000100a00 */
[C---:B------:R-:W-:Y:S01]  /*2abc0*/  IMAD.WIDE R240, R3.reuse, 0x4, R240 ;  /* 0x0000000403f07825 */ /* 0x040fe200078e02f0 */
[----:B------:R-:W-:Y:S03]  /*2abd0*/  STL.64 [R1+0x1ab0], R242 ;  /* 0x001ab0f201007387 */ /* 0x000fe60000100a00 */
[C---:B------:R-:W-:Y:S01]  /*2abe0*/  IMAD.WIDE R238, R3.reuse, 0x4, R238 ;  /* 0x0000000403ee7825 */ /* 0x040fe200078e02ee */
[----:B------:R-:W-:Y:S03]  /*2abf0*/  STL.64 [R1+0x1aa8], R240 ;  /* 0x001aa8f001007387 */ /* 0x000fe60000100a00 */
[C---:B------:R-:W-:Y:S01]  /*2ac00*/  IMAD.WIDE R236, R3.reuse, 0x4, R236 ;  /* 0x0000000403ec7825 */ /* 0x040fe200078e02ec */
[----:B------:R-:W-:Y:S03]  /*2ac10*/  STL.64 [R1+0x1aa0], R238 ;  /* 0x001aa0ee01007387 */ /* 0x000fe60000100a00 */
[C---:B------:R-:W-:Y:S01]  /*2ac20*/  IMAD.WIDE R228, R3.reuse, 0x4, R228 ;  /* 0x0000000403e47825 */ /* 0x040fe200078e02e4 */
[----:B------:R-:W-:Y:S04]  /*2ac30*/  STL.64 [R1+0x1a98], R236 ;  /* 0x001a98ec01007387 */ /* 0x000fe80000100a00 */
[----:B-1----:R-:W3:Y:S01]  /*2ac40*/  LDL.LU.64 R182, [R1+0x2618] ;  /* 0x0026180001b67983 */ /* 0x002ee20000300a00 */
[----:B------:R-:W-:-:S03]  /*2ac50*/  IMAD.WIDE R226, R3, 0x4, R226 ;  /* 0x0000000403e27825 */ /* 0x000fc600078e02e2 */
[----:B------:R1:W-:Y:S01]  /*2ac60*/  STL.64 [R1+0x1a90], R228 ;  /* 0x001a90e401007387 */ /* 0x0003e20000100a00 */
[----:B------:R-:W-:-:S03]  /*2ac70*/  IMAD.WIDE R224, R3, 0x4, R224 ;  /* 0x0000000403e07825 */ /* 0x000fc600078e02e0 */
[----:B------:R-:W3:Y:S04]  /*2ac80*/  LDL.LU.64 R188, [R1+0x2610] ;  /* 0x0026100001bc7983 */ /* 0x000ee80000300a00 */
[----:B------:R1:W-:Y:S04]  /*2ac90*/  STL.64 [R1+0x1a88], R226 ;  /* 0x001a88e201007387 */ /* 0x0003e80000100a00 */
[----:B------:R-:W3:Y:S04]  /*2aca0*/  LDL R2, [R1+0x2554] ;  /* 0x0025540001027983 */ /* 0x000ee80000100800 */
[----:B------:R1:W-:Y:S04]  /*2acb0*/  STL.64 [R1+0x1a80], R224 ;  /* 0x001a80e001007387 */ /* 0x0003e80000100a00 */
[----:B------:R-:W3:Y:S04]  /*2acc0*/  LDL.LU.64 R186, [R1+0x2608] ;  /* 0x0026080001ba7983 */ /* 0x000ee80000300a00 */
        /* <DEDUP_REMOVED lines=9> */
[----:B----4-:R-:W4:Y:S04]  /*2ad60*/  LDL.LU.64 R206, [R1+0x25b8] ;  /* 0x0025b80001ce7983 */ /* 0x010f280000300a00 */
[----:B------:R-:W4:Y:S04]  /*2ad70*/  LDL.LU.64 R250, [R1+0x920] ;  /* 0x0009200001fa7983 */ /* 0x000f280000300a00 */
[----:B------:R-:W4:Y:S04]  /*2ad80*/  LDL.LU.64 R234, [R1+0x900] ;  /* 0x0009000001ea7983 */ /* 0x000f280000300a00 */
[----:B------:R-:W4:Y:S04]  /*2ad90*/  LDL.LU.64 R212, [R1+0x25b0] ;  /* 0x0025b00001d47983 */ /* 0x000f280000300a00 */
[----:B------:R-:W4:Y:S04]  /*2ada0*/  LDL.LU.64 R210, [R1+0x25a8] ;  /* 0x0025a80001d27983 */ /* 0x000f280000300a00 */
[----:B------:R-:W4:Y:S04]  /*2adb0*/  LDL.LU.64 R216, [R1+0x25a0] ;  /* 0x0025a00001d87983 */ /* 0x000f280000300a00 */
[----:B------:R-:W4:Y:S04]  /*2adc0*/  LDL.LU.64 R214, [R1+0x2598] ;  /* 0x0025980001d67983 */ /* 0x000f280000300a00 */
[----:B--2---:R-:W2:Y:S04]  /*2add0*/  LDL.LU.64 R218, [R1+0x2590] ;  /* 0x0025900001da7983 */ /* 0x004ea80000300a00 */
[----:B------:R-:W2:Y:S04]  /*2ade0*/  LDL.LU.64 R222, [R1+0x2588] ;  /* 0x0025880001de7983 */ /* 0x000ea80000300a00 */
[----:B------:R-:W2:Y:S04]  /*2adf0*/  LDL.LU.64 R232, [R1+0x8e0] ;  /* 0x0008e00001e87983 */ /* 0x000ea80000300a00 */
[----:B------:R-:W2:Y:S04]  /*2ae00*/  LDL.LU.64 R230, [R1+0x8c0] ;  /* 0x0008c00001e67983 */ /* 0x000ea80000300a00 */
[----:B------:R1:W-:Y:S04]  /*2ae10*/  LDGSTS.E [R0+0x7c400], [R246.64], P4 ;  /* 0x7c400000f6007fae */ /* 0x0003e8000a121844 */
[----:B------:R1:W-:Y:S04]  /*2ae20*/  LDGSTS.E [R0+0x7cc00], [R242.64], P4 ;  /* 0x7cc00000f2007fae */ /* 0x0003e8000a121844 */
[----:B------:R1:W-:Y:S04]  /*2ae30*/  LDGSTS.E [R0+0x7d400], [R240.64], P4 ;  /* 0x7d400000f0007fae */ /* 0x0003e8000a121844 */
[----:B------:R1:W-:Y:S04]  /*2ae40*/  LDGSTS.E [R0+0x7dc00], [R238.64], P4 ;  /* 0x7dc00000ee007fae */ /* 0x0003e8000a121844 */
[----:B------:R-:W2:Y:S04]  /*2ae50*/  LDL.LU.64 R244, [R1+0x2580] ;  /* 0x0025800001f47983 */ /* 0x000ea80000300a00 */
[----:B------:R2:W-:Y:S04]  /*2ae60*/  LDGSTS.E [R0+0x7e400], [R236.64], P4 ;  /* 0x7e400000ec007fae */ /* 0x0005e8000a121844 */
[----:B-1----:R-:W2:Y:S04]  /*2ae70*/  LDL.LU.64 R246, [R1+0x2578] ;  /* 0x0025780001f67983 */ /* 0x002ea80000300a00 */
[----:B------:R1:W-:Y:S04]  /*2ae80*/  LDGSTS.E [R0+0x7ec00], [R228.64], P4 ;  /* 0x7ec00000e4007fae */ /* 0x0003e8000a121844 */
[----:B------:R1:W-:Y:S04]  /*2ae90*/  LDGSTS.E [R0+0x7f400], [R226.64], P4 ;  /* 0x7f400000e2007fae */ /* 0x0003e8000a121844 */
[----:B------:R1:W-:Y:S04]  /*2aea0*/  LDGSTS.E [R0+0x7fc00], [R224.64], P4 ;  /* 0x7fc00000e0007fae */ /* 0x0003e8000a121844 */
[----:B-1----:R-:W2:Y:S04]  /*2aeb0*/  LDL.LU.64 R228, [R1+0x8a0] ;  /* 0x0008a00001e47983 */ /* 0x002ea80000300a00 */
[----:B------:R-:W2:Y:S04]  /*2aec0*/  LDL.LU.64 R226, [R1+0x880] ;  /* 0x0008800001e27983 */ /* 0x000ea80000300a00 */
[----:B------:R-:W-:Y:S04]  /*2aed0*/  STL [R1+0x2224], R28 ;  /* 0x0022241c01007387 */ /* 0x000fe80000100800 */
[----:B------:R4:W-:Y:S04]  /*2aee0*/  STL [R1+0x221c], R29 ;  /* 0x00221c1d01007387 */ /* 0x0009e80000100800 */
[----:B------:R-:W-:Y:S04]  /*2aef0*/  STL [R1+0x2220], R32 ;  /* 0x0022202001007387 */ /* 0x000fe80000100800 */
[----:B------:R1:W-:Y:S04]  /*2af00*/  STL [R1+0x2214], R33 ;  /* 0x0022142101007387 */ /* 0x0003e80000100800 */
[----:B------:R-:W2:Y:S04]  /*2af10*/  LDL.LU.64 R224, [R1+0x860] ;  /* 0x0008600001e07983 */ /* 0x000ea80000300a00 */
[----:B---3--:R4:W-:Y:S04]  /*2af20*/  LDGSTS.E [R2+0x60600], [R28.64], P4 ;  /* 0x606000001c027fae */ /* 0x0089e8000a121844 */
[----:B------:R1:W-:Y:S01]  /*2af30*/  LDGSTS.E [R2+0x60e00], [R32.64], P4 ;  /* 0x60e0000020027fae */ /* 0x0003e2000a121844 */
[----:B----4-:R-:W-:-:S03]  /*2af40*/  IMAD.WIDE R28, R3, 0x4, R250 ;  /* 0x00000004031c7825 */ /* 0x010fc600078e02fa */
[----:B------:R-:W3:Y:S01]  /*2af50*/  LDL.LU.64 R250, [R1+0x838] ;  /* 0x0008380001fa7983 */ /* 0x000ee20000300a00 */
[----:B-1----:R-:W-:-:S03]  /*2af60*/  IMAD.WIDE R32, R3, 0x4, R234 ;  /* 0x0000000403207825 */ /* 0x002fc600078e02ea */
[----:B------:R-:W-:Y:S04]  /*2af70*/  STL [R1+0x2218], R28 ;  /* 0x0022181c01007387 */ /* 0x000fe80000100800 */
[----:B------:R2:W-:Y:S04]  /*2af80*/  STL [R1+0x220c], R29 ;  /* 0x00220c1d01007387 */ /* 0x0005e80000100800 */
[----:B------:R2:W-:Y:S04]  /*2af90*/  LDGSTS.E [R2+0x61600], [R28.64], P4 ;  /* 0x616000001c027fae */ /* 0x0005e8000a121844 */
[----:B------:R-:W-:Y:S04]  /*2afa0*/  STL [R1+0x2210], R32 ;  /* 0x0022102001007387 */ /* 0x000fe80000100800 */
[----:B------:R1:W-:Y:S04]  /*2afb0*/  STL [R1+0x2204], R33 ;  /* 0x0022042101007387 */ /* 0x0003e80000100800 */
[----:B------:R1:W-:Y:S04]  /*2afc0*/  LDGSTS.E [R2+0x61e00], [R32.64], P4 ;  /* 0x61e0000020027fae */ /* 0x0003e8000a121844 */
[----:B------:R-:W4:Y:S01]  /*2afd0*/  LDL.LU.64 R234, [R1+0x818] ;  /* 0x0008180001ea7983 */ /* 0x000f220000300a00 */
[----:B--2---:R-:W-:-:S03]  /*2afe0*/  IMAD.WIDE R28, R3, 0x4, R232 ;  /* 0x00000004031c7825 */ /* 0x004fc600078e02e8 */
[----:B------:R-:W2:Y:S01]  /*2aff0*/  LDL.LU.64 R232, [R1+0x7f8] ;  /* 0x0007f80001e87983 */ /* 0x000ea20000300a00 */
[----:B-1----:R-:W-:-:S03]  /*2b000*/  IMAD.WIDE R32, R3, 0x4, R230 ;  /* 0x0000000403207825 */ /* 0x002fc600078e02e6 */
[----:B------:R-:W-:Y:S04]  /*2b010*/  STL [R1+0x2208], R28 ;  /* 0x0022081c01007387 */ /* 0x000fe80000100800 */
[----:B------:R1:W-:Y:S04]  /*2b020*/  STL [R1+0x21fc], R29 ;  /* 0x0021fc1d01007387 */ /* 0x0003e80000100800 */
[----:B------:R-:W-:Y:S04]  /*2b030*/  STL [R1+0x2200], R32 ;  /* 0x0022002001007387 */ /* 0x000fe80000100800 */
[----:B------:R1:W-:Y:S04]  /*2b040*/  STL [R1+0x21f4], R33 ;  /* 0x0021f42101007387 */ /* 0x0003e80000100800 */
[----:B------:R1:W-:Y:S04]  /*2b050*/  LDGSTS.E [R2+0x62600], [R28.64], P4 ;  /* 0x626000001c027fae */ /* 0x0003e8000a121844 */
[----:B------:R-:W2:Y:S04]  /*2b060*/  LDL.LU.64 R230, [R1+0x7d8] ;  /* 0x0007d80001e67983 */ /* 0x000ea80000300a00 */
[----:B------:R1:W-:Y:S02]  /*2b070*/  LDGSTS.E [R2+0x62e00], [R32.64], P4 ;  /* 0x62e0000020027fae */ /* 0x0003e4000a121844 */
[----:B-1----:R-:W-:-:S02]  /*2b080*/  IMAD.WIDE R28, R3, 0x4, R228 ;  /* 0x00000004031c7825 */ /* 0x002fc400078e02e4 */
[----:B------:R-:W2:Y:S02]  /*2b090*/  LDL.LU.64 R228, [R1+0x7b8] ;  /* 0x0007b80001e47983 */ /* 0x000ea40000300a00 */
[C---:B------:R-:W-:Y:S02]  /*2b0a0*/  IMAD.WIDE R32, R3.reuse, 0x4, R226 ;  /* 0x0000000403207825 */ /* 0x040fe400078e02e2 */
        /* <DEDUP_REMOVED lines=16> */
[----:B------:R2:W-:Y:S01]  /*2b1b0*/  STL [R1+0x21d4], R33 ;  /* 0x0021d42101007387 */ /* 0x0005e20000100800 */
[----:B----4-:R-:W-:-:S03]  /*2b1c0*/  IMAD.WIDE R28, R3, 0x4, R234 ;  /* 0x00000004031c7825 */ /* 0x010fc600078e02ea */
[----:B------:R-:W4:Y:S01]  /*2b1d0*/  LDL.LU.64 R234, [R1+0x738] ;  /* 0x0007380001ea7983 */ /* 0x000f220000300a00 */
[----:B--2---:R-:W-:-:S03]  /*2b1e0*/  IMAD.WIDE R32, R3, 0x4, R232 ;  /* 0x0000000403207825 */ /* 0x004fc600078e02e8 */
[----:B------:R-:W-:Y:S04]  /*2b1f0*/  STL [R1+0x21d8], R28 ;  /* 0x0021d81c01007387 */ /* 0x000fe80000100800 */
[----:B------:R1:W-:Y:S04]  /*2b200*/  STL [R1+0x21cc], R29 ;  /* 0x0021cc1d01007387 */ /* 0x0003e80000100800 */
[----:B------:R1:W-:Y:S04]  /*2b210*/  LDGSTS.E [R2+0x65600], [R28.64], P4 ;  /* 0x656000001c027fae */ /* 0x0003e8000a121844 */
[----:B------:R-:W-:Y:S04]  /*2b220*/  STL [R1+0x21d0], R32 ;  /* 0x0021d02001007387 */ /* 0x000fe80000100800 */
[----:B------:R-:W2:Y:S04]  /*2b230*/  LDL.LU.64 R232, [R1+0x718] ;  /* 0x0007180001e87983 */ /* 0x000ea80000300a00 */
[----:B------:R1:W-:Y:S02]  /*2b240*/  LDGSTS.E [R2+0x65e00], [R32.64], P4 ;  /* 0x65e0000020027fae */ /* 0x0003e4000a121844 */
[----:B-1----:R-:W-:-:S02]  /*2b250*/  IMAD.WIDE R28, R3, 0x4, R230 ;  /* 0x00000004031c7825 */ /* 0x002fc400078e02e6 */
[----:B------:R1:W-:Y:S04]  /*2b260*/  STL [R1+0x21c4], R33 ;  /* 0x0021c42101007387 */ /* 0x0003e80000100800 */
[----:B------:R-:W2:Y:S04]  /*2b270*/  LDL.LU.64 R230, [R1+0x6f8] ;  /* 0x0006f80001e67983 */ /* 0x000ea80000300a00 */
[----:B------:R-:W-:Y:S04]  /*2b280*/  STL [R1+0x21c8], R28 ;  /* 0x0021c81c01007387 */ /* 0x000fe80000100800 */
[----:B------:R1:W-:Y:S04]  /*2b290*/  STL [R1+0x21bc], R29 ;  /* 0x0021bc1d01007387 */ /* 0x0003e80000100800 */
[----:B------:R1:W-:Y:S02]  /*2b2a0*/  LDGSTS.E [R2+0x66600], [R28.64], P4 ;  /* 0x666000001c027fae */ /* 0x0003e4000a121844 */
[----:B-1----:R-:W-:-:S05]  /*2b2b0*/  IMAD.WIDE R32, R3, 0x4, R228 ;  /* 0x0000000403207825 */ /* 0x002fca00078e02e4 */
[----:B------:R-:W-:Y:S04]  /*2b2c0*/  STL [R1+0x21c0], R32 ;  /* 0x0021c02001007387 */ /* 0x000fe80000100800 */
[----:B------:R1:W-:Y:S04]  /*2b2d0*/  STL [R1+0x21b4], R33 ;  /* 0x0021b42101007387 */ /* 0x0003e80000100800 */
[----:B------:R-:W2:Y:S04]  /*2b2e0*/  LDL.LU.64 R228, [R1+0x6d8] ;  /* 0x0006d80001e47983 */ /* 0x000ea80000300a00 */
[----:B------:R1:W-:Y:S01]  /*2b2f0*/  LDGSTS.E [R2+0x66e00], [R32.64], P4 ;  /* 0x66e0000020027fae */ /* 0x0003e2000a121844 */
[----:B------:R-:W-:-:S03]  /*2b300*/  IMAD.WIDE R28, R3, 0x4, R226 ;  /* 0x00000004031c7825 */ /* 0x000fc600078e02e2 */
        /* <DEDUP_REMOVED lines=9> */
[----:B---3--:R-:W-:-:S03]  /*2b3a0*/  IMAD.WIDE R28, R3, 0x4, R250 ;  /* 0x00000004031c7825 */ /* 0x008fc600078e02fa */
[----:B------:R-:W3:Y:S04]  /*2b3b0*/  LDL.LU.64 R250, [R1+0x678] ;  /* 0x0006780001fa7983 */ /* 0x000ee80000300a00 */
[----:B------:R-:W-:Y:S04]  /*2b3c0*/  STL [R1+0x21a8], R28 ;  /* 0x0021a81c01007387 */ /* 0x000fe80000100800 */
[----:B------:R2:W-:Y:S04]  /*2b3d0*/  STL [R1+0x219c], R29 ;  /* 0x00219c1d01007387 */ /* 0x0005e80000100800 */
[----:B------:R2:W-:Y:S01]  /*2b3e0*/  LDGSTS.E [R2+0x68600], [R28.64], P4 ;  /* 0x686000001c027fae */ /* 0x0005e2000a121844 */
[----:B----4-:R-:W-:-:S05]  /*2b3f0*/  IMAD.WIDE R32, R3, 0x4, R234 ;  /* 0x0000000403207825 */ /* 0x010fca00078e02ea */
[----:B------:R-:W-:Y:S04]  /*2b400*/  STL [R1+0x21a0], R32 ;  /* 0x0021a02001007387 */ /* 0x000fe80000100800 */
[----:B------:R1:W-:Y:S04]  /*2b410*/  STL [R1+0x2194], R33 ;  /* 0x0021942101007387 */ /* 0x0003e80000100800 */
[----:B------:R1:W-:Y:S04]  /*2b420*/  LDGSTS.E [R2+0x68e00], [R32.64], P4 ;  /* 0x68e0000020027fae */ /* 0x0003e8000a121844 */
[----:B------:R-:W4:Y:S01]  /*2b430*/  LDL.LU.64 R236, [R1+0x650] ;  /* 0x0006500001ec7983 */ /* 0x000f220000300a00 */
[----:B--2---:R-:W-:-:S03]  /*2b440*/  IMAD.WIDE R28, R3, 0x4, R232 ;  /* 0x00000004031c7825 */ /* 0x004fc600078e02e8 */
[----:B------:R-:W2:Y:S04]  /*2b450*/  LDL.LU.64 R234, [R1+0x630] ;  /* 0x0006300001ea7983 */ /* 0x000ea80000300a00 */
[----:B------:R-:W-:Y:S01]  /*2b460*/  STL [R1+0x2198], R28 ;  /* 0x0021981c01007387 */ /* 0x000fe20000100800 */
[----:B-1----:R-:W-:-:S03]  /*2b470*/  IMAD.WIDE R32, R3, 0x4, R230 ;  /* 0x0000000403207825 */ /* 0x002fc600078e02e6 */
[----:B------:R1:W-:Y:S04]  /*2b480*/  STL [R1+0x218c], R29 ;  /* 0x00218c1d01007387 */ /* 0x0003e80000100800 */
[----:B------:R1:W-:Y:S04]  /*2b490*/  LDGSTS.E [R2+0x69600], [R28.64], P4 ;  /* 0x696000001c027fae */ /* 0x0003e8000a121844 */
[----:B------:R-:W-:Y:S04]  /*2b4a0*/  STL [R1+0x2190], R32 ;  /* 0x0021902001007387 */ /* 0x000fe80000100800 */
[----:B------:R-:W2:Y:S04]  /*2b4b0*/  LDL.LU.64 R232, [R1+0x618] ;  /* 0x0006180001e87983 */ /* 0x000ea80000300a00 */
[----:B------:R-:W2:Y:S04]  /*2b4c0*/  LDL.LU.64 R230, [R1+0x5f0] ;  /* 0x0005f00001e67983 */ /* 0x000ea80000300a00 */
[----:B------:R1:W-:Y:S04]  /*2b4d0*/  STL [R1+0x2184], R33 ;  /* 0x0021842101007387 */ /* 0x0003e80000100800 */
[----:B------:R1:W-:Y:S02]  /*2b4e0*/  LDGSTS.E [R2+0x69e00], [R32.64], P4 ;  /* 0x69e0000020027fae */ /* 0x0003e4000a121844 */
[----:B-1----:R-:W-:-:S05]  /*2b4f0*/  IMAD.WIDE R28, R3, 0x4, R228 ;  /* 0x00000004031c7825 */ /* 0x002fca00078e02e4 */
[----:B------:R-:W-:Y:S04]  /*2b500*/  STL [R1+0x2188], R28 ;  /* 0x0021881c01007387 */ /* 0x000fe80000100800 */
[----:B------:R1:W-:Y:S01]  /*2b510*/  STL [R1+0x217c], R29 ;  /* 0x00217c1d01007387 */ /* 0x0003e20000100800 */
[----:B------:R-:W-:-:S03]  /*2b520*/  IMAD.WIDE R32, R3, 0x4, R226 ;  /* 0x0000000403207825 */ /* 0x000fc600078e02e2 */
[----:B------:R-:W2:Y:S04]  /*2b530*/  LDL.LU.64 R228, [R1+0x5d0] ;  /* 0x0005d00001e47983 */ /* 0x000ea80000300a00 */
[----:B------:R-:W2:Y:S04]  /*2b540*/  LDL.LU.64 R226, [R1+0x5b0] ;  /* 0x0005b00001e27983 */ /* 0x000ea80000300a00 */
[----:B------:R1:W-:Y:S04]  /*2b550*/  LDGSTS.E [R2+0x6a600], [R28.64], P4 ;  /* 0x6a6000001c027fae */ /* 0x0003e8000a121844 */
[----:B------:R-:W-:Y:S04]  /*2b560*/  STL [R1+0x2180], R32 ;  /* 0x0021802001007387 */ /* 0x000fe80000100800 */
[----:B------:R3:W-:Y:S04]  /*2b570*/  STL [R1+0x2174], R33 ;  /* 0x0021742101007387 */ /* 0x0007e80000100800 */
[----:B------:R3:W-:Y:S01]  /*2b580*/  LDGSTS.E [R2+0x6ae00], [R32.64], P4 ;  /* 0x6ae0000020027fae */ /* 0x0007e2000a121844 */
        /* <DEDUP_REMOVED lines=8> */
[----:B------:R2:W-:Y:S04]  /*2b610*/  LDGSTS.E [R2+0x6be00], [R32.64], P4 ;  /* 0x6be0000020027fae */ /* 0x0005e8000a121844 */
[----:B------:R2:W-:Y:S01]  /*2b620*/  STL [R1+0x2164], R33 ;  /* 0x0021642101007387 */ /* 0x0005e20000100800 */
[----:B----4-:R-:W-:-:S04]  /*2b630*/  IMAD.WIDE R28, R3, 0x4, R236 ;  /* 0x00000004031c7825 */ /* 0x010fc800078e02ec */
[C---:B--2---:R-:W-:Y:S01]  /*2b640*/  IMAD.WIDE R32, R3.reuse, 0x4, R234 ;  /* 0x0000000403207825 */ /* 0x044fe200078e02ea */
[----:B------:R-:W-:Y:S04]  /*2b650*/  STL [R1+0x2168], R28 ;  /* 0x0021681c01007387 */ /* 0x000fe80000100800 */
[----:B------:R1:W-:Y:S04]  /*2b660*/  LDGSTS.E [R2+0x6c600], [R28.64], P4 ;  /* 0x6c6000001c027fae */ /* 0x0003e8000a121844 */
[----:B------:R1:W-:Y:S04]  /*2b670*/  STL [R1+0x215c], R29 ;  /* 0x00215c1d01007387 */ /* 0x0003e80000100800 */
[----:B------:R-:W-:Y:S04]  /*2b680*/  STL [R1+0x2160], R32 ;  /* 0x0021602001007387 */ /* 0x000fe80000100800 */
[----:B------:R2:W-:Y:S04]  /*2b690*/  LDGSTS.E [R2+0x6ce00], [R32.64], P4 ;  /* 0x6ce0000020027fae */ /* 0x0005e8000a121844 */
[----:B------:R2:W-:Y:S01]  /*2b6a0*/  STL [R1+0x2154], R33 ;  /* 0x0021542101007387 */ /* 0x0005e20000100800 */
[----:B-1----:R-:W-:-:S04]  /*2b6b0*/  IMAD.WIDE R28, R3, 0x4, R232 ;  /* 0x00000004031c7825 */ /* 0x002fc800078e02e8 */
        /* <DEDUP_REMOVED lines=13> */
[----:B------:R3:W-:Y:S01]  /*2b790*/  LDGSTS.E [R2+0x6ee00], [R32.64], P4 ;  /* 0x6ee0000020027fae */ /* 0x0007e2000a121844 */
[----:B-1----:R-:W-:-:S03]  /*2b7a0*/  IMAD.WIDE R28, R3, 0x4, R224 ;  /* 0x00000004031c7825 */ /* 0x002fc600078e02e0 */
[----:B------:R3:W-:Y:S04]  /*2b7b0*/  STL [R1+0x2134], R33 ;  /* 0x0021342101007387 */ /* 0x0007e80000100800 */
[----:B------:R-:W-:Y:S04]  /*2b7c0*/  STL [R1+0x2138], R28 ;  /* 0x0021381c01007387 */ /* 0x000fe80000100800 */
[----:B------:R-:W-:Y:S04]  /*2b7d0*/  STL [R1+0x212c], R29 ;  /* 0x00212c1d01007387 */ /* 0x000fe80000100800 */
[----:B------:R1:W-:Y:S01]  /*2b7e0*/  LDGSTS.E [R2+0x6f600], [R28.64], P4 ;  /* 0x6f6000001c027fae */ /* 0x0003e2000a121844 */
[----:B---3--:R-:W-:-:S05]  /*2b7f0*/  IMAD.WIDE R32, R3, 0x4, R250 ;  /* 0x0000000403207825 */ /* 0x008fca00078e02fa */
[----:B------:R-:W-:Y:S04]  /*2b800*/  STL [R1+0x2130], R32 ;  /* 0x0021302001007387 */ /* 0x000fe80000100800 */
        /* <DEDUP_REMOVED lines=102> */
[----:B------:R-:W2:Y:S04]  /*2be70*/  LDL.LU.64 R224, [R1+0x78] ;  /* 0x0000780001e07983 */ /* 0x000ea80000300a00 */
[----:B------:R-:W-:Y:S04]  /*2be80*/  STL [R1+0x1f8c], R39 ;  /* 0x001f8c2701007387 */ /* 0x000fe80000100800 */
[----:B------:R-:W-:Y:S04]  /*2be90*/  STL [R1+0x1f90], R34 ;  /* 0x001f902201007387 */ /* 0x000fe80000100800 */
[----:B------:R-:W3:Y:S04]  /*2bea0*/  LDL.LU.64 R250, [R1+0x58] ;  /* 0x0000580001fa7983 */ /* 0x000ee80000300a00 */
        /* <DEDUP_REMOVED lines=27> */
[----:B------:R4:W-:Y:S01]  /*2c060*/  LDGSTS.E [R2+0x6fe00], [R32.64], P4 ;  /* 0x6fe0000020027fae */ /* 0x0009e2000a121844 */
[----:B--2---:R-:W-:-:S03]  /*2c070*/  IMAD.MOV.U32 R0, RZ, RZ, R225 ;  /* 0x000000ffff007224 */ /* 0x004fc600078e00e1 */
[----:B------:R2:W-:Y:S04]  /*2c080*/  STL [R1+0x1d44], R224 ;  /* 0x001d44e001007387 */ /* 0x0005e80000100800 */
[----:B------:R-:W4:Y:S04]  /*2c090*/  LDL.LU.64 R226, [R1+0x90] ;  /* 0x0000900001e27983 */ /* 0x000f280000300a00 */
[----:B------:R1:W-:Y:S04]  /*2c0a0*/  STL [R1+0x1d40], R0 ;  /* 0x001d400001007387 */ /* 0x0003e80000100800 */
[----:B---3--:R3:W-:Y:S04]  /*2c0b0*/  STL [R1+0x1d64], R250 ;  /* 0x001d64fa01007387 */ /* 0x0087e80000100800 */
[----:B--2---:R-:W2:Y:S01]  /*2c0c0*/  LDL.LU.64 R224, [R1+0x70] ;  /* 0x0000700001e07983 */ /* 0x004ea20000300a00 */
[----:B-1----:R-:W-:-:S03]  /*2c0d0*/  IMAD.MOV.U32 R0, RZ, RZ, R251 ;  /* 0x000000ffff007224 */ /* 0x002fc600078e00fb */
[----:B------:R-:W-:Y:S04]  /*2c0e0*/  STL [R1+0x1d84], R216 ;  /* 0x001d84d801007387 */ /* 0x000fe80000100800 */
[----:B------:R4:W-:Y:S04]  /*2c0f0*/  STL [R1+0x1d60], R0 ;  /* 0x001d600001007387 */ /* 0x0009e80000100800 */
[----:B---3--:R-:W3:Y:S04]  /*2c100*/  LDL.LU.64 R250, [R1+0x50] ;  /* 0x0000500001fa7983 */ /* 0x008ee80000300a00 */
        /* <DEDUP_REMOVED lines=24> */
[----:B------:R-:W-:Y:S01]  /*2c290*/  STL [R1+0x1f00], R169 ;  /* 0x001f00a901007387 */ /* 0x000fe20000100800 */
[----:B----4-:R-:W-:-:S03]  /*2c2a0*/  IMAD.MOV.U32 R0, RZ, RZ, R227 ;  /* 0x000000ffff007224 */ /* 0x010fc600078e00e3 */
[----:B------:R1:W-:Y:S04]  /*2c2b0*/  STL [R1+0x1d2c], R226 ;  /* 0x001d2ce201007387 */ /* 0x0003e80000100800 */
[----:B--2---:R-:W-:Y:S04]  /*2c2c0*/  STL [R1+0x1d4c], R224 ;  /* 0x001d4ce001007387 */ /* 0x004fe80000100800 */
[----:B------:R2:W-:Y:S04]  /*2c2d0*/  STL [R1+0x1d28], R0 ;  /* 0x001d280001007387 */ /* 0x0005e80000100800 */
[----:B-1----:R-:W4:Y:S01]  /*2c2e0*/  LDL.LU.64 R226, [R1+0x88] ;  /* 0x0000880001e27983 */ /* 0x002f220000300a00 */
[----:B--2---:R-:W-:-:S05]  /*2c2f0*/  IMAD.MOV.U32 R0, RZ, RZ, R225 ;  /* 0x000000ffff007224 */ /* 0x004fca00078e00e1 */
[----:B------:R1:W-:Y:S04]  /*2c300*/  STL [R1+0x1d48], R0 ;  /* 0x001d480001007387 */ /* 0x0003e80000100800 */
[----:B---3--:R2:W-:Y:S04]  /*2c310*/  STL [R1+0x1d6c], R250 ;  /* 0x001d6cfa01007387 */ /* 0x0085e80000100800 */
[----:B------:R-:W3:Y:S01]  /*2c320*/  LDL.LU.64 R224, [R1+0x68] ;  /* 0x0000680001e07983 */ /* 0x000ee20000300a00 */
[----:B-1----:R-:W-:-:S03]  /*2c330*/  IMAD.MOV.U32 R0, RZ, RZ, R251 ;  /* 0x000000ffff007224 */ /* 0x002fc600078e00fb */
[----:B--2---:R-:W2:Y:S04]  /*2c340*/  LDL.LU.64 R250, [R1+0x40] ;  /* 0x0000400001fa7983 */ /* 0x004ea80000300a00 */
[----:B------:R4:W-:Y:S04]  /*2c350*/  STL [R1+0x1d68], R0 ;  /* 0x001d680001007387 */ /* 0x0009e80000100800 */
        /* <DEDUP_REMOVED lines=27> */
[----:B------:R-:W-:Y:S04]  /*2c510*/  STL [R1+0x1d34], R226 ;  /* 0x001d34e201007387 */ /* 0x000fe80000100800 */
[----:B---3--:R-:W-:Y:S04]  /*2c520*/  STL [R1+0x1d54], R224 ;  /* 0x001d54e001007387 */ /* 0x008fe80000100800 */
[----:B------:R1:W-:Y:S04]  /*2c530*/  STL [R1+0x1d30], R0 ;  /* 0x001d300001007387 */ /* 0x0003e80000100800 */
[----:B--2---:R-:W-:Y:S01]  /*2c540*/  STL [R1+0x1d74], R250 ;  /* 0x001d74fa01007387 */ /* 0x004fe20000100800 */
[----:B-1----:R-:W-:-:S05]  /*2c550*/  IMAD.MOV.U32 R0, RZ, RZ, R225 ;  /* 0x000000ffff007224 */ /* 0x002fca00078e00e1 */
[----:B------:R1:W-:Y:S04]  /*2c560*/  STL [R1+0x1d50], R0 ;  /* 0x001d500001007387 */ /* 0x0003e80000100800 */
[----:B------:R-:W-:Y:S01]  /*2c570*/  STL [R1+0x1d94], R156 ;  /* 0x001d949c01007387 */ /* 0x000fe20000100800 */
[----:B-1----:R-:W-:-:S05]  /*2c580*/  IMAD.MOV.U32 R0, RZ, RZ, R251 ;  /* 0x000000ffff007224 */ /* 0x002fca00078e00fb */
[----:B------:R1:W-:Y:S04]  /*2c590*/  STL [R1+0x1d70], R0 ;  /* 0x001d700001007387 */ /* 0x0003e80000100800 */
[----:B------:R-:W-:Y:S04]  /*2c5a0*/  STL [R1+0x1d90], R157 ;  /* 0x001d909d01007387 */ /* 0x000fe80000100800 */
[----:B------:R-:W1:Y:S04]  /*2c5b0*/  LDL.LU.64 R250, [R1+0x80] ;  /* 0x0000800001fa7983 */ /* 0x000e680000300a00 */
[----:B------:R-:W-:Y:S04]  /*2c5c0*/  STL [R1+0x1db4], R96 ;  /* 0x001db46001007387 */ /* 0x000fe80000100800 */
[----:B------:R-:W-:Y:S04]  /*2c5d0*/  STL [R1+0x1db0], R97 ;  /* 0x001db06101007387 */ /* 0x000fe80000100800 */
[----:B------:R-:W2:Y:S04]  /*2c5e0*/  LDL.LU.64 R230, [R1+0x60] ;  /* 0x0000600001e67983 */ /* 0x000ea80000300a00 */
        /* <DEDUP_REMOVED lines=19> */
[----:B------:R-:W3:Y:S04]  /*2c720*/  LDL.LU.64 R28, [R1+0x730] ;  /* 0x00073000011c7983 */ /* 0x000ee80000300a00 */
[----:B------:R-:W3:Y:S04]  /*2c730*/  LDL.LU.64 R228, [R1+0x710] ;  /* 0x0007100001e47983 */ /* 0x000ee80000300a00 */
[----:B------:R-:W-:Y:S04]  /*2c740*/  STL [R1+0x1ef0], R49 ;  /* 0x001ef03101007387 */ /* 0x000fe80000100800 */
[----:B------:R-:W3:Y:S04]  /*2c750*/  LDL.LU.64 R242, [R1+0x6f0] ;  /* 0x0006f00001f27983 */ /* 0x000ee80000300a00 */
[----:B------:R-:W3:Y:S04]  /*2c760*/  LDL.LU.64 R226, [R1+0x6d0] ;  /* 0x0006d00001e27983 */ /* 0x000ee80000300a00 */
[----:B------:R-:W-:Y:S04]  /*2c770*/  STL [R1+0x1f14], R44 ;  /* 0x001f142c01007387 */ /* 0x000fe80000100800 */
[----:B------:R-:W-:Y:S04]  /*2c780*/  STL [R1+0x1f10], R45 ;  /* 0x001f102d01007387 */ /* 0x000fe80000100800 */
[----:B------:R-:W3:Y:S01]  /*2c790*/  LDL.LU.64 R240, [R1+0x6b0] ;  /* 0x0006b00001f07983 */ /* 0x000ee20000300a00 */
[----:B-1----:R-:W-:-:S03]  /*2c7a0*/  IMAD.MOV.U32 R0, RZ, RZ, R251 ;  /* 0x000000ffff007224 */ /* 0x002fc600078e00fb */
[----:B------:R1:W-:Y:S04]  /*2c7b0*/  STL [R1+0x1d3c], R250 ;  /* 0x001d3cfa01007387 */ /* 0x0003e80000100800 */
[----:B------:R-:W4:Y:S04]  /*2c7c0*/  LDL.LU.64 R224, [R1+0x690] ;  /* 0x0006900001e07983 */ /* 0x000f280000300a00 */
[----:B--2---:R-:W-:Y:S04]  /*2c7d0*/  STL [R1+0x1d5c], R230 ;  /* 0x001d5ce601007387 */ /* 0x004fe80000100800 */
[----:B------:R2:W-:Y:S04]  /*2c7e0*/  STL [R1+0x1d38], R0 ;  /* 0x001d380001007387 */ /* 0x0005e80000100800 */
[----:B-1----:R-:W4:Y:S01]  /*2c7f0*/  LDL.LU.64 R250, [R1+0x670] ;  /* 0x0006700001fa7983 */ /* 0x002f220000300a00 */
[----:B--2---:R-:W-:-:S03]  /*2c800*/  IMAD.MOV.U32 R0, RZ, RZ, R231 ;  /* 0x000000ffff007224 */ /* 0x004fc600078e00e7 */
[----:B------:R-:W-:Y:S04]  /*2c810*/  STL [R1+0x1d7c], R220 ;  /* 0x001d7cdc01007387 */ /* 0x000fe80000100800 */
[----:B------:R-:W-:Y:S04]  /*2c820*/  STL [R1+0x1d58], R0 ;  /* 0x001d580001007387 */ /* 0x000fe80000100800 */
[----:B------:R-:W2:Y:S04]  /*2c830*/  LDL.LU.64 R238, [R1+0x648] ;  /* 0x0006480001ee7983 */ /* 0x000ea80000300a00 */
[----:B------:R-:W-:Y:S04]  /*2c840*/  STL [R1+0x1d78], R221 ;  /* 0x001d78dd01007387 */ /* 0x000fe80000100800 */
[----:B------:R-:W2:Y:S04]  /*2c850*/  LDL.LU.64 R236, [R1+0x608] ;  /* 0x0006080001ec7983 */ /* 0x000ea80000300a00 */
[----:B------:R-:W-:Y:S04]  /*2c860*/  STL [R1+0x1d9c], R100 ;  /* 0x001d9c6401007387 */ /* 0x000fe80000100800 */
[----:B------:R-:W-:Y:S04]  /*2c870*/  STL [R1+0x1d98], R101 ;  /* 0x001d986501007387 */ /* 0x000fe80000100800 */
[----:B------:R-:W-:Y:S04]  /*2c880*/  STL [R1+0x1dbc], R92 ;  /* 0x001dbc5c01007387 */ /* 0x000fe80000100800 */
[----:B------:R-:W2:Y:S04]  /*2c890*/  LDL.LU.64 R234, [R1+0x5e8] ;  /* 0x0005e80001ea7983 */ /* 0x000ea80000300a00 */
[----:B------:R-:W-:Y:S04]  /*2c8a0*/  STL [R1+0x1db8], R93 ;  /* 0x001db85d01007387 */ /* 0x000fe80000100800 */
[----:B------:R-:W-:Y:S04]  /*2c8b0*/  STL [R1+0x1ddc], R84 ;  /* 0x001ddc5401007387 */ /* 0x000fe80000100800 */
[----:B------:R-:W-:Y:S04]  /*2c8c0*/  STL [R1+0x1dd8], R85 ;  /* 0x001dd85501007387 */ /* 0x000fe80000100800 */
[----:B------:R-:W2:Y:S04]  /*2c8d0*/  LDL.LU.64 R232, [R1+0x5c8] ;  /* 0x0005c80001e87983 */ /* 0x000ea80000300a00 */
[----:B------:R-:W-:Y:S04]  /*2c8e0*/  STL [R1+0x1dfc], R40 ;  /* 0x001dfc2801007387 */ /* 0x000fe80000100800 */
[----:B------:R1:W-:Y:S04]  /*2c8f0*/  STL [R1+0x1df8], R41 ;  /* 0x001df82901007387 */ /* 0x0003e80000100800 */
[----:B------:R-:W-:Y:S04]  /*2c900*/  STL [R1+0x1e1c], R36 ;  /* 0x001e1c2401007387 */ /* 0x000fe80000100800 */
[----:B------:R-:W2:Y:S01]  /*2c910*/  LDL.LU.64 R230, [R1+0x5a8] ;  /* 0x0005a80001e67983 */ /* 0x000ea20000300a00 */
[----:B---3--:R-:W-:-:S03]  /*2c920*/  IMAD.WIDE R66, R3, 0x4, R28 ;  /* 0x0000000403427825 */ /* 0x008fc600078e021c */
[----:B------:R3:W-:Y:S01]  /*2c930*/  STL [R1+0x1e18], R37 ;  /* 0x001e182501007387 */ /* 0x0007e20000100800 */
[----:B------:R-:W-:-:S03]  /*2c940*/  IMAD.WIDE R64, R3, 0x4, R228 ;  /* 0x0000000403407825 */ /* 0x000fc600078e02e4 */
[----:B------:R-:W3:Y:S04]  /*2c950*/  LDL.LU.64 R228, [R1+0x588] ;  /* 0x0005880001e47983 */ /* 0x000ee80000300a00 */
[----:B------:R1:W-:Y:S01]  /*2c960*/  LDGSTS.E [R2+0x70600], [R66.64], P4 ;  /* 0x7060000042027fae */ /* 0x0003e2000a121844 */
[----:B------:R-:W-:-:S03]  /*2c970*/  IMAD.WIDE R62, R3, 0x4, R242 ;  /* 0x00000004033e7825 */ /* 0x000fc600078e02f2 */
[----:B------:R1:W-:Y:S01]  /*2c980*/  LDGSTS.E [R2+0x70e00], [R64.64], P4 ;  /* 0x70e0000040027fae */ /* 0x0003e2000a121844 */
[----:B------:R-:W-:-:S03]  /*2c990*/  IMAD.WIDE R60, R3, 0x4, R226 ;  /* 0x00000004033c7825 */ /* 0x000fc600078e02e2 */
[----:B------:R-:W1:Y:S04]  /*2c9a0*/  LDL.LU.64 R226, [R1+0x568] ;  /* 0x0005680001e27983 */ /* 0x000e680000300a00 */
[----:B------:R-:W-:Y:S04]  /*2c9b0*/  STL.64 [R1+0x1938], R66 ;  /* 0x0019384201007387 */ /* 0x000fe80000100a00 */
[----:B------:R-:W-:Y:S01]  /*2c9c0*/  STL.64 [R1+0x1940], R64 ;  /* 0x0019404001007387 */ /* 0x000fe20000100a00 */
[----:B------:R-:W-:-:S03]  /*2c9d0*/  IMAD.WIDE R58, R3, 0x4, R240 ;  /* 0x00000004033a7825 */ /* 0x000fc600078e02f0 */
[----:B------:R1:W-:Y:S04]  /*2c9e0*/  LDGSTS.E [R2+0x71600], [R62.64], P4 ;  /* 0x716000003e027fae */ /* 0x0003e8000a121844 */
[----:B------:R1:W-:Y:S04]  /*2c9f0*/  LDGSTS.E [R2+0x71e00], [R60.64], P4 ;  /* 0x71e000003c027fae */ /* 0x0003e8000a121844 */
[----:B------:R1:W-:Y:S01]  /*2ca00*/  LDGSTS.E [R2+0x72600], [R58.64], P4 ;  /* 0x726000003a027fae */ /* 0x0003e2000a121844 */
[----:B----4-:R-:W-:-:S03]  /*2ca10*/  IMAD.WIDE R56, R3, 0x4, R224 ;  /* 0x0000000403387825 */ /* 0x010fc600078e02e0 */
[----:B------:R-:W4:Y:S04]  /*2ca20*/  LDL.LU.64 R224, [R1+0x550] ;  /* 0x0005500001e07983 */ /* 0x000f280000300a00 */
[----:B------:R-:W-:Y:S04]  /*2ca30*/  STL.64 [R1+0x1948], R62 ;  /* 0x0019483e01007387 */ /* 0x000fe80000100a00 */
[----:B------:R1:W-:Y:S01]  /*2ca40*/  LDGSTS.E [R2+0x72e00], [R56.64], P4 ;  /* 0x72e0000038027fae */ /* 0x0003e2000a121844 */
[----:B------:R-:W-:-:S03]  /*2ca50*/  IMAD.WIDE R54, R3, 0x4, R250 ;  /* 0x0000000403367825 */ /* 0x000fc600078e02fa */
[----:B------:R-:W4:Y:S04]  /*2ca60*/  LDL.LU.64 R250, [R1+0x548] ;  /* 0x0005480001fa7983 */ /* 0x000f280000300a00 */
[----:B------:R-:W-:Y:S04]  /*2ca70*/  STL.64 [R1+0x1950], R60 ;  /* 0x0019503c01007387 */ /* 0x000fe80000100a00 */
[----:B------:R-:W-:Y:S04]  /*2ca80*/  STL.64 [R1+0x1958], R58 ;  /* 0x0019583a01007387 */ /* 0x000fe80000100a00 */
[----:B------:R-:W4:Y:S01]  /*2ca90*/  LDL.LU.64 R222, [R1+0x530] ;  /* 0x0005300001de7983 */ /* 0x000f220000300a00 */
[----:B--2---:R-:W-:-:S03]  /*2caa0*/  IMAD.WIDE R52, R3, 0x4, R238 ;  /* 0x0000000403347825 */ /* 0x004fc600078e02ee */
[----:B------:R-:W2:Y:S04]  /*2cab0*/  LDL.LU.64 R32, [R1+0x528] ;  /* 0x0005280001207983 */ /* 0x000ea80000300a00 */
[----:B------:R-:W-:Y:S01]  /*2cac0*/  STL.64 [R1+0x1960], R56 ;  /* 0x0019603801007387 */ /* 0x000fe20000100a00 */
[----:B------:R-:W-:-:S03]  /*2cad0*/  IMAD.WIDE R50, R3, 0x4, R236 ;  /* 0x0000000403327825 */ /* 0x000fc600078e02ec */
[----:B------:R-:W2:Y:S04]  /*2cae0*/  LDL.LU.64 R244, [R1+0x510] ;  /* 0x0005100001f47983 */ /* 0x000ea80000300a00 */
[----:B------:R-:W2:Y:S04]  /*2caf0*/  LDL.LU.64 R28, [R1+0x508] ;  /* 0x00050800011c7983 */ /* 0x000ea80000300a00 */
[----:B------:R-:W-:Y:S04]  /*2cb00*/  STL.64 [R1+0x1968], R54 ;  /* 0x0019683601007387 */ /* 0x000fe80000100a00 */
[----:B------:R-:W2:Y:S01]  /*2cb10*/  LDL.LU.64 R246, [R1+0x4f0] ;  /* 0x0004f00001f67983 */ /* 0x000ea20000300a00 */
[----:B------:R-:W-:-:S03]  /*2cb20*/  IMAD.WIDE R48, R3, 0x4, R234 ;  /* 0x0000000403307825 */ /* 0x000fc600078e02ea */
[----:B------:R-:W2:Y:S04]  /*2cb30*/  LDL.LU.64 R242, [R1+0x4e8] ;  /* 0x0004e80001f27983 */ /* 0x000ea80000300a00 */
[----:B------:R-:W-:Y:S04]  /*2cb40*/  STL.64 [R1+0x1970], R52 ;  /* 0x0019703401007387 */ /* 0x000fe80000100a00 */
[----:B------:R-:W2:Y:S04]  /*2cb50*/  LDL.LU.64 R240, [R1+0x4d0] ;  /* 0x0004d00001f07983 */ /* 0x000ea80000300a00 */
[----:B------:R-:W2:Y:S01]  /*2cb60*/  LDL.LU.64 R238, [R1+0x4c8] ;  /* 0x0004c80001ee7983 */ /* 0x000ea20000300a00 */
[----:B------:R-:W-:-:S03]  /*2cb70*/  IMAD.WIDE R46, R3, 0x4, R232 ;  /* 0x00000004032e7825 */ /* 0x000fc600078e02e8 */
[----:B------:R-:W-:Y:S04]  /*2cb80*/  STL.64 [R1+0x1a60], R50 ;  /* 0x001a603201007387 */ /* 0x000fe80000100a00 */
[----:B------:R-:W2:Y:S04]  /*2cb90*/  LDL.LU.64 R236, [R1+0x4b0] ;  /* 0x0004b00001ec7983 */ /* 0x000ea80000300a00 */
[----:B------:R-:W2:Y:S04]  /*2cba0*/  LDL.LU.64 R234, [R1+0x4a8] ;  /* 0x0004a80001ea7983 */ /* 0x000ea80000300a00 */
[----:B------:R-:W-:Y:S01]  /*2cbb0*/  STL.64 [R1+0x1a58], R48 ;  /* 0x001a583001007387 */ /* 0x000fe20000100a00 */
[----:B------:R-:W-:-:S03]  /*2cbc0*/  IMAD.WIDE R44, R3, 0x4, R230 ;  /* 0x00000004032c7825 */ /* 0x000fc600078e02e6 */
[----:B------:R-:W2:Y:S04]  /*2cbd0*/  LDL.LU.64 R232, [R1+0x490] ;  /* 0x0004900001e87983 */ /* 0x000ea80000300a00 */
[----:B------:R-:W2:Y:S01]  /*2cbe0*/  LDL.LU.64 R230, [R1+0x488] ;  /* 0x0004880001e67983 */ /* 0x000ea20000300a00 */
[----:B---3--:R-:W-:-:S03]  /*2cbf0*/  IMAD.WIDE R42, R3, 0x4, R228 ;  /* 0x00000004032a7825 */ /* 0x008fc600078e02e4 */
[----:B------:R-:W-:Y:S04]  /*2cc00*/  STL.64 [R1+0x1a50], R46 ;  /* 0x001a502e01007387 */ /* 0x000fe80000100a00 */
[----:B------:R-:W3:Y:S04]  /*2cc10*/  LDL.LU.64 R228, [R1+0x470] ;  /* 0x0004700001e47983 */ /* 0x000ee80000300a00 */
[----:B------:R2:W-:Y:S01]  /*2cc20*/  LDGSTS.E [R2+0x73600], [R54.64], P4 ;  /* 0x7360000036027fae */ /* 0x0005e2000a121844 */
[----:B-1----:R-:W-:-:S03]  /*2cc30*/  IMAD.WIDE R40, R3, 0x4, R226 ;  /* 0x0000000403287825 */ /* 0x002fc600078e02e2 */
[----:B------:R-:W3:Y:S04]  /*2cc40*/  LDL.LU.64 R226, [R1+0x468] ;  /* 0x0004680001e27983 */ /* 0x000ee80000300a00 */
[----:B------:R-:W-:Y:S04]  /*2cc50*/  STL.64 [R1+0x1a48], R44 ;  /* 0x001a482c01007387 */ /* 0x000fe80000100a00 */
[----:B------:R1:W-:Y:S04]  /*2cc60*/  LDGSTS.E [R2+0x73e00], [R52.64], P4 ;  /* 0x73e0000034027fae */ /* 0x0003e8000a121844 */
[----:B------:R1:W-:Y:S04]  /*2cc70*/  LDGSTS.E [R2+0x74600], [R50.64], P4 ;  /* 0x7460000032027fae */ /* 0x0003e8000a121844 */
[----:B------:R1:W-:Y:S04]  /*2cc80*/  LDGSTS.E [R2+0x74e00], [R48.64], P4 ;  /* 0x74e0000030027fae */ /* 0x0003e8000a121844 */
[----:B------:R1:W-:Y:S04]  /*2cc90*/  LDGSTS.E [R2+0x75600], [R46.64], P4 ;  /* 0x756000002e027fae */ /* 0x0003e8000a121844 */
[----:B------:R1:W-:Y:S04]  /*2cca0*/  LDGSTS.E [R2+0x75e00], [R44.64], P4 ;  /* 0x75e000002c027fae */ /* 0x0003e8000a121844 */
[----:B------:R1:W-:Y:S04]  /*2ccb0*/  LDGSTS.E [R2+0x76600], [R42.64], P4 ;  /* 0x766000002a027fae */ /* 0x0003e8000a121844 */
[----:B------:R1:W-:Y:S01]  /*2ccc0*/  LDGSTS.E [R2+0x76e00], [R40.64], P4 ;  /* 0x76e0000028027fae */ /* 0x0003e2000a121844 */
[----:B----4-:R-:W-:-:S03]  /*2ccd0*/  IMAD.WIDE R38, R3, 0x4, R224 ;  /* 0x0000000403267825 */ /* 0x010fc600078e02e0 */
[----:B------:R-:W4:Y:S04]  /*2cce0*/  LDL.LU.64 R224, [R1+0xf0] ;  /* 0x0000f00001e07983 */ /* 0x000f280000300a00 */
[----:B------:R1:W-:Y:S01]  /*2ccf0*/  LDGSTS.E [R2+0x77600], [R38.64], P4 ;  /* 0x7760000026027fae */ /* 0x0003e2000a121844 */
[----:B------:R-:W-:-:S03]  /*2cd00*/  IMAD.WIDE R36, R3, 0x4, R250 ;  /* 0x0000000403247825 */ /* 0x000fc600078e02fa */
[----:B------:R-:W4:Y:S04]  /*2cd10*/  LDL.LU.64 R250, [R1+0xe0] ;  /* 0x0000e00001fa7983 */ /* 0x000f280000300a00 */
[----:B------:R-:W-:Y:S04]  /*2cd20*/  STL.64 [R1+0x1a40], R42 ;  /* 0x001a402a01007387 */ /* 0x000fe80000100a00 */
[----:B------:R-:W-:Y:S01]  /*2cd30*/  STL.64 [R1+0x1a38], R40 ;  /* 0x001a382801007387 */ /* 0x000fe20000100a00 */
[----:B------:R-:W-:-:S03]  /*2cd40*/  IMAD.WIDE R34, R3, 0x4, R222 ;  /* 0x0000000403227825 */ /* 0x000fc600078e02de */
[----:B------:R-:W-:Y:S01]  /*2cd50*/  STL.64 [R1+0x1a30], R38 ;  /* 0x001a302601007387 */ /* 0x000fe20000100a00 */
[----:B--2---:R-:W-:-:S03]  /*2cd60*/  IMAD.WIDE R32, R3, 0x4, R32 ;  /* 0x0000000403207825 */ /* 0x004fc600078e0220 */
[----:B------:R-:W-:Y:S01]  /*2cd70*/  STL.64 [R1+0x1a28], R36 ;  /* 0x001a282401007387 */ /* 0x000fe20000100a00 */
[----:B------:R-:W-:-:S03]  /*2cd80*/  IMAD.WIDE R30, R3, 0x4, R244 ;  /* 0x00000004031e7825 */ /* 0x000fc600078e02f4 */
        /* <DEDUP_REMOVED lines=20> */
[----:B---3--:R-:W-:-:S03]  /*2ced0*/  IMAD.WIDE R10, R3, 0x4, R228 ;  /* 0x00000004030a7825 */ /* 0x008fc600078e02e4 */
[----:B------:R-:W-:Y:S01]  /*2cee0*/  STL.64 [R1+0x19c8], R12 ;  /* 0x0019c80c01007387 */ /* 0x000fe20000100a00 */
[----:B------:R-:W-:-:S03]  /*2cef0*/  IMAD.WIDE R8, R3, 0x4, R226 ;  /* 0x0000000403087825 */ /* 0x000fc600078e02e2 */
[----:B------:R-:W-:Y:S04]  /*2cf00*/  STL.64 [R1+0x19c0], R10 ;  /* 0x0019c00a01007387 */ /* 0x000fe80000100a00 */
[----:B------:R-:W-:Y:S04]  /*2cf10*/  STL.64 [R1+0x1a68], R8 ;  /* 0x001a680801007387 */ /* 0x000fe80000100a00 */
        /* <DEDUP_REMOVED lines=15> */
[----:B----4-:R-:W-:-:S05]  /*2d010*/  IMAD.WIDE R6, R3, 0x4, R224 ;  /* 0x0000000403067825 */ /* 0x010fca00078e02e0 */
[----:B------:R-:W-:Y:S04]  /*2d020*/  STL.64 [R1+0x1a70], R6 ;  /* 0x001a700601007387 */ /* 0x000fe80000100a00 */
[----:B------:R1:W-:Y:S01]  /*2d030*/  LDGSTS.E [R2+0x7f600], [R6.64], P4 ;  /* 0x7f60000006027fae */ /* 0x0003e2000a121844 */
[----:B------:R-:W-:-:S05]  /*2d040*/  IMAD.WIDE R4, R3, 0x4, R250 ;  /* 0x0000000403047825 */ /* 0x000fca00078e02fa */
[----:B------:R-:W-:Y:S04]  /*2d050*/  STL.64 [R1+0x1a78], R4 ;  /* 0x001a780401007387 */ /* 0x000fe80000100a00 */
[----:B------:R-:W2:Y:S04]  /*2d060*/  LDL.LU.64 R234, [R1+0xd0] ;  /* 0x0000d00001ea7983 */ /* 0x000ea80000300a00 */
[----:B------:R-:W3:Y:S04]  /*2d070*/  LDL.LU.64 R232, [R1+0xc8] ;  /* 0x0000c80001e87983 */ /* 0x000ee80000300a00 */
[----:B------:R-:W4:Y:S04]  /*2d080*/  LDL.LU.64 R230, [R1+0xc0] ;  /* 0x0000c00001e67983 */ /* 0x000f280000300a00 */
[----:B------:R-:W4:Y:S04]  /*2d090*/  LDL.LU.64 R228, [R1+0xb8] ;  /* 0x0000b80001e47983 */ /* 0x000f280000300a00 */
[----:B------:R-:W4:Y:S04]  /*2d0a0*/  LDL.LU.64 R226, [R1+0xb0] ;  /* 0x0000b00001e27983 */ /* 0x000f280000300a00 */
[----:B------:R-:W4:Y:S04]  /*2d0b0*/  LDL.LU.64 R224, [R1+0xa8] ;  /* 0x0000a80001e07983 */ /* 0x000f280000300a00 */
[----:B------:R-:W4:Y:S04]  /*2d0c0*/  LDL.LU.64 R250, [R1+0xa0] ;  /* 0x0000a00001fa7983 */ /* 0x000f280000300a00 */
[----:B------:R1:W-:Y:S04]  /*2d0d0*/  LDGSTS.E [R2+0x7fe00], [R4.64], P4 ;  /* 0x7fe0000004027fae */ /* 0x0003e8000a121844 */
[----:B------:R-:W0:Y:S01]  /*2d0e0*/  LDGDEPBAR ;  /* 0x00000000000079af */ /* 0x000e220000000000 */
[----:B--2---:R-:W-:-:S03]  /*2d0f0*/  IMAD.MOV.U32 R0, RZ, RZ, R235 ;  /* 0x000000ffff007224 */ /* 0x004fc600078e00eb */
[----:B------:R-:W-:Y:S04]  /*2d100*/  STL [R1+0x1e3c], R234 ;  /* 0x001e3cea01007387 */ /* 0x000fe80000100800 */
[----:B---3--:R-:W-:Y:S04]  /*2d110*/  STL [R1+0x1e5c], R232 ;  /* 0x001e5ce801007387 */ /* 0x008fe80000100800 */
[----:B------:R2:W-:Y:S04]  /*2d120*/  STL [R1+0x1e38], R0 ;  /* 0x001e380001007387 */ /* 0x0005e80000100800 */
[----:B----4-:R-:W-:Y:S01]  /*2d130*/  STL [R1+0x1e7c], R230 ;  /* 0x001e7ce601007387 */ /* 0x010fe20000100800 */
[----:B--2---:R-:W-:-:S05]  /*2d140*/  IMAD.MOV.U32 R0, RZ, RZ, R233 ;  /* 0x000000ffff007224 */ /* 0x004fca00078e00e9 */
[----:B------:R2:W-:Y:S04]  /*2d150*/  STL [R1+0x1e58], R0 ;  /* 0x001e580001007387 */ /* 0x0005e80000100800 */
[----:B------:R-:W-:Y:S01]  /*2d160*/  STL [R1+0x1e9c], R228 ;  /* 0x001e9ce401007387 */ /* 0x000fe20000100800 */
        /* <DEDUP_REMOVED lines=11> */
[----:B------:R3:W-:Y:S01]  /*2d220*/  STL [R1+0x1f20], R248 ;  /* 0x001f20f801007387 */ /* 0x0007e20000100800 */
[----:B--2---:R-:W-:-:S05]  /*2d230*/  IMAD.MOV.U32 R0, RZ, RZ, R251 ;  /* 0x000000ffff007224 */ /* 0x004fca00078e00fb */
[----:B------:R2:W-:Y:S04]  /*2d240*/  STL [R1+0x1ef8], R0 ;  /* 0x001ef80001007387 */ /* 0x0005e80000100800 */
[----:B---3--:R1:W5:Y:S01]  /*2d250*/  LDL.LU R248, [R1+0x2574] ;  /* 0x0025740001f87983 */ /* 0x0083620000300800 */
[----:B--2---:R-:W-:-:S05]  /*2d260*/  IMAD.MOV.U32 R0, RZ, RZ, R249 ;  /* 0x000000ffff007224 */ /* 0x004fca00078e00f9 */
[----:B------:R1:W-:Y:S01]  /*2d270*/  STL [R1+0x1f1c], R0 ;  /* 0x001f1c0001007387 */ /* 0x0003e20000100800 */
[----:B------:R-:W-:Y:S05]  /*2d280*/  @P5 BRA `(.L_x_0) ;  /* 0x00003ac000005947 */ /* 0x000fea0003800000 */
[----:B------:R2:W-:Y:S01]  /*2d290*/  STL [R1+0xde0], RZ ;  /* 0x000de0ff01007387 */ /* 0x0005e20000100800 */
[----:B-1----:R-:W-:Y:S01]  /*2d2a0*/  IMAD.SHL.U32 R0, R252, 0x40, RZ ;  /* 0x00000040fc007824 */ /* 0x002fe200078e00ff */
[----:B-----5:R-:W-:Y:S01]  /*2d2b0*/  CS2R R248, SRZ ;  /* 0x0000000000f87805 */ /* 0x020fe2000001ff00 */
[----:B------:R-:W-:Y:S01]  /*2d2c0*/  CS2R R250, SRZ ;  /* 0x0000000000fa7805 */ /* 0x000fe2000001ff00 */
[----:B------:R2:W-:Y:S01]  /*2d2d0*/  STL [R1+0xde4], RZ ;  /* 0x000de4ff01007387 */ /* 0x0005e20000100800 */
[----:B------:R-:W-:Y:S01]  /*2d2e0*/  CS2R R244, SRZ ;  /* 0x0000000000f47805 */ /* 0x000fe2000001ff00 */
[----:B------:R-:W-:Y:S01]  /*2d2f0*/  LOP3.LUT R0, R0, 0x1800, RZ, 0xc0, !PT ;  /* 0x0000180000007812 */ /* 0x000fe200078ec0ff */
[----:B------:R-:W-:Y:S01]  /*2d300*/  CS2R R246, SRZ ;  /* 0x0000000000f67805 */ /* 0x000fe2000001ff00 */
[----:B------:R2:W-:Y:S01]  /*2d310*/  STL [R1+0xde8], RZ ;  /* 0x000de8ff01007387 */ /* 0x0005e20000100800 */
[----:B------:R-:W-:Y:S01]  /*2d320*/  CS2R R228, SRZ ;  /* 0x0000000000e47805 */ /* 0x000fe2000001ff00 */
[----:B------:R-:W-:Y:S01]  /*2d330*/  CS2R R230, SRZ ;  /* 0x0000000000e67805 */ /* 0x000fe2000001ff00 */
        /* <DEDUP_REMOVED lines=109> */
[----:B------:R2:W-:Y:S04]  /*2da10*/  STL [R1+0x8d8], RZ ;  /* 0x0008d8ff01007387 */ /* 0x0005e80000100800 */
        /* <DEDUP_REMOVED lines=153> */
[----:B------:R2:W-:Y:S04]  /*2e3b0*/  STL [R1], RZ ;  /* 0x000000ff01007387 */ /* 0x0005e80000100800 */
        /* <DEDUP_REMOVED lines=605> */
[----:B------:R2:W-:Y:S04]  /*30990*/  STL [R1+0x2560], R0 ;  /* 0x0025600001007387 */ /* 0x0005e80000100800 */
        /* <DEDUP_REMOVED lines=57> */
[----:B------:R2:W-:Y:S01]  /*30d30*/  STL [R1+0xc2c], RZ ;  /* 0x000c2cff01007387 */ /* 0x0005e20000100800 */
[----:B------:R-:W-:Y:S05]  /*30d40*/  BRA `(.L_x_1) ;  /* 0x0004ca5000007947 */ /* 0x000fea0003800000 */
.L_x_0:
[C---:B-1----:R-:W-:Y:S01]  /*30d50*/  LOP3.LUT R4, R252.reuse, 0x7, RZ, 0xc0, !PT ;  /* 0x00000007fc047812 */ /* 0x042fe200078ec0ff */
[----:B------:R-:W-:Y:S01]  /*30d60*/  IMAD.MOV.U32 R8, RZ, RZ, 0x3f ;  /* 0x0000003fff087424 */ /* 0x000fe200078e00ff */
[C---:B------:R-:W-:Y:S01]  /*30d70*/  LOP3.LUT R7, R252.reuse, 0x3, RZ, 0xc0, !PT ;  /* 0x00000003fc077812 */ /* 0x040fe200078ec0ff */
[C---:B------:R-:W-:Y:S01]  /*30d80*/  IMAD.SHL.U32 R2, R252.reuse, 0x2, RZ ;  /* 0x00000002fc027824 */ /* 0x040fe200078e00ff */
[----:B------:R-:W-:Y:S01]  /*30d90*/  LOP3.LUT R6, R252, 0x1c, RZ, 0xc0, !PT ;  /* 0x0000001cfc067812 */ /* 0x000fe200078ec0ff */
[----:B------:R-:W-:Y:S01]  /*30da0*/  IMAD.SHL.U32 R0, R4, 0x10, RZ ;  /* 0x0000001004007824 */ /* 0x000fe200078e00ff */
[----:B------:R-:W-:Y:S01]  /*30db0*/  IADD3 R8, R8, c[0x0][0x180], RZ ;  /* 0x0000600008087a10 */ /* 0x000fe20007ffe0ff */
[----:B------:R-:W-:Y:S01]  /*30dc0*/  STL [R1+0x1930], RZ ;  /* 0x001930ff01007387 */ /* 0x000fe20000100800 */
[----:B------:R-:W-:Y:S01]  /*30dd0*/  CS2R R250, SRZ ;  /* 0x0000000000fa7805 */ /* 0x000fe2000001ff00 */
[----:B------:R-:W-:Y:S01]  /*30de0*/  IMAD R7, R7, 0x420, R6 ;  /* 0x0000042007077824 */ /* 0x000fe200078e0206 */
[----:B------:R-:W-:Y:S01]  /*30df0*/  LOP3.LUT R0, R0, 0x30, R2, 0x78, !PT ;  /* 0x0000003000007812 */ /* 0x000fe200078e7802 */
[----:B------:R-:W-:Y:S01]  /*30e00*/  CS2R R244, SRZ ;  /* 0x0000000000f47805 */ /* 0x000fe2000001ff00 */
[----:B------:R-:W-:Y:S01]  /*30e10*/  SHF.R.S32.HI R5, RZ, 0x1f, R8 ;  /* 0x0000001fff057819 */ /* 0x000fe20000011408 */
[----:B------:R-:W-:Y:S01]  /*30e20*/  CS2R R246, SRZ ;  /* 0x0000000000f67805 */ /* 0x000fe2000001ff00 */
[----:B-----5:R-:W-:Y:S01]  /*30e30*/  SHF.R.S32.HI R2, RZ, 0x1f, R248 ;  /* 0x0000001fff027819 */ /* 0x020fe200000114f8 */
[----:B------:R-:W-:Y:S01]  /*30e40*/  IMAD R4, R4, 0x100, R0 ;  /* 0x0000010004047824 */ /* 0x000fe200078e0200 */
[----:B------:R-:W-:Y:S01]  /*30e50*/  SHF.R.S32.HI R6, RZ, 0x1f, R3 ;  /* 0x0000001fff067819 */ /* 0x000fe20000011403 */
[----:B------:R-:W-:Y:S01]  /*30e60*/  CS2R R228, SRZ ;  /* 0x0000000000e47805 */ /* 0x000fe2000001ff00 */
[----:B------:R-:W-:Y:S01]  /*30e70*/  LEA.HI R5, R5, R8, RZ, 0x6 ;  /* 0x0000000805057211 */ /* 0x000fe200078f30ff */
[----:B------:R-:W-:Y:S01]  /*30e80*/  IMAD.MOV.U32 R8, RZ, RZ, 0x3 ;  /* 0x00000003ff087424 */ /* 0x000fe200078e00ff */
[----:B------:R-:W-:Y:S01]  /*30e90*/  SHF.L.U64.HI R0, R248, 0x2, R2 ;  /* 0x00000002f8007819 */ /* 0x000fe20000010202 */
[----:B------:R-:W-:Y:S01]  /*30ea0*/  CS2R R230, SRZ ;  /* 0x0000000000e67805 */ /* 0x000fe2000001ff00 */
[----:B------:R-:W-:Y:S01]  /*30eb0*/  SHF.L.U64.HI R2, R3, 0x2, R6 ;  /* 0x0000000203027819 */ /* 0x000fe20000010206 */
[----:B------:R-:W-:Y:S01]  /*30ec0*/  IMAD.MOV.U32 R6, RZ, RZ, -0x1 ;  /* 0xffffffffff067424 */ /* 0x000fe200078e00ff */
[----:B------:R1:W-:Y:S01]  /*30ed0*/  STL [R1+0x1924], R8 ;  /* 0x0019240801007387 */ /* 0x0003e20000100800 */
[----:B------:R-:W-:Y:S01]  /*30ee0*/  IMAD.SHL.U32 R3, R252, 0x40, RZ ;  /* 0x00000040fc037824 */ /* 0x000fe200078e00ff */
[----:B------:R-:W-:Y:S01]  /*30ef0*/  SHF.R.S32.HI R5, RZ, 0x6, R5 ;  /* 0x00000006ff057819 */ /* 0x000fe20000011405 */
[----:B------:R-:W-:Y:S01]  /*30f00*/  CS2R R248, SRZ ;  /* 0x0000000000f87805 */ /* 0x000fe2000001ff00 */
[----:B------:R-:W-:Y:S01]  /*30f10*/  STL [R1+0xde0], RZ ;  /* 0x000de0ff01007387 */ /* 0x000fe20000100800 */
[----:B------:R-:W-:Y:S01]  /*30f20*/  CS2R R224, SRZ ;  /* 0x0000000000e07805 */ /* 0x000fe2000001ff00 */
[----:B------:R-:W-:Y:S01]  /*30f30*/  LOP3.LUT R3, R3, 0x1800, RZ, 0xc0, !PT ;  /* 0x0000180003037812 */ /* 0x000fe200078ec0ff */
[----:B------:R-:W-:Y:S01]  /*30f40*/  CS2R R226, SRZ ;  /* 0x0000000000e27805 */ /* 0x000fe2000001ff00 */
[----:B------:R2:W-:Y:S01]  /*30f50*/  STL [R1+0x191c], R6 ;  /* 0x00191c0601007387 */ /* 0x0005e20000100800 */
[----:B------:R-:W-:Y:S01]  /*30f60*/  CS2R R220, SRZ ;  /* 0x0000000000dc7805 */ /* 0x000fe2000001ff00 */
[----:B------:R-:W-:Y:S01]  /*30f70*/  CS2R R222, SRZ ;  /* 0x0000000000de7805 */ /* 0x000fe2000001ff00 */
[----:B------:R-:W-:Y:S01]  /*30f80*/  CS2R R216, SRZ ;  /* 0x0000000000d87805 */ /* 0x000fe2000001ff00 */
[----:B------:R-:W-:Y:S01]  /*30f90*/  STL [R1+0xde4], RZ ;  /* 0x000de4ff01007387 */ /* 0x000fe20000100800 */
        /* <DEDUP_REMOVED lines=102> */
[C---:B-1----:R-:W-:Y:S01]  /*31600*/  LOP3.LUT R8, R7.reuse, 0x40, RZ, 0x3c, !PT ;  /* 0x0000004007087812 */ /* 0x042fe200078e3cff */
[----:B------:R-:W-:Y:S01]  /*31610*/  STL [R1+0x8ec], RZ ;  /* 0x0008ecff01007387 */ /* 0x000fe20000100800 */
[----:B--2---:R-:W-:-:S03]  /*31620*/  LOP3.LUT R6, R7, 0x60, RZ, 0x3c, !PT ;  /* 0x0000006007067812 */ /* 0x004fc600078e3cff */
[----:B------:R-:W-:Y:S04]  /*31630*/  STL [R1+0x8d0], RZ ;  /* 0x0008d0ff01007387 */ /* 0x000fe80000100800 */
        /* <DEDUP_REMOVED lines=155> */
[----:B------:R-:W-:Y:S04]  /*31ff0*/  STL [R1], RZ ;  /* 0x000000ff01007387 */ /* 0x000fe80000100800 */
        /* <DEDUP_REMOVED lines=560> */
[----:B------:R1:W-:Y:S04]  /*34300*/  STL [R1+0x2560], R3 ;  /* 0x0025600301007387 */ /* 0x0003e80000100800 */
[----:B------:R-:W-:Y:S04]  /*34310*/  STL [R1+0x984], RZ ;  /* 0x000984ff01007387 */ /* 0x000fe80000100800 */
[----:B------:R-:W-:Y:S01]  /*34320*/  STL [R1+0x988], RZ ;  /* 0x000988ff01007387 */ /* 0x000fe20000100800 */
[----:B-1----:R-:W-:Y:S01]  /*34330*/  IMAD.IADD R3, R4, 0x1, R3 ;  /* 0x0000000104037824 */ /* 0x002fe200078e0203 */
[----:B------:R-:W-:-:S02]  /*34340*/  LOP3.LUT R4, R7, 0x20, RZ, 0x3c, !PT ;  /* 0x0000002007047812 */ /* 0x000fc400078e3cff */
[----:B------:R-:W-:Y:S01]  /*34350*/  STL [R1+0x98c], RZ ;  /* 0x00098cff01007387 */ /* 0x000fe20000100800 */
[----:B------:R-:W-:-:S03]  /*34360*/  IADD3 R4, R5, -0x4, RZ ;  /* 0xfffffffc05047810 */ /* 0x000fc60007ffe0ff */
[----:B------:R1:W-:Y:S04]  /*34370*/  STL [R1+0x253c], R3 ;  /* 0x00253c0301007387 */ /* 0x0003e80000100800 */
[----:B------:R2:W-:Y:S04]  /*34380*/  STL [R1+0x990], RZ ;  /* 0x000990ff01007387 */ /* 0x0005e80000100800 */
[----:B------:R2:W-:Y:S01]  /*34390*/  STL [R1+0x994], RZ ;  /* 0x000994ff01007387 */ /* 0x0005e20000100800 */
[----:B-1----:R-:W-:-:S03]  /*343a0*/  LOP3.LUT R3, R3, 0x40, RZ, 0x3c, !PT ;  /* 0x0000004003037812 */ /* 0x002fc600078e3cff */
        /* <DEDUP_REMOVED lines=98> */
[----:B------:R2:W-:Y:S02]  /*349d0*/  STL [R1+0x2550], R3 ;  /* 0x0025500301007387 */ /* 0x0005e40000100800 */
.L_x_2:
[----:B--2---:R-:W2:Y:S01]  /*349e0*/  LDL.LU R3, [R1+0x191c] ;  /* 0x00191c0001037983 */ /* 0x004ea20000300800 */
[----:B------:R-:W-:-:S04]  /*349f0*/  DEPBAR.LE SB0, 0x6 ;  /* 0x000081800000791a */ /* 0x000fc80000000000 */
[----:B---3--:R-:W3:Y:S04]  /*34a00*/  LDL R4, [R1+0x253c] ;  /* 0x00253c0001047983 */ /* 0x008ee80000100800 */
[----:B-----5:R-:W-:Y:S04]  /*34a10*/  STL.64 [R1+0x36d8], R110 ;  /* 0x0036d86e01007387 */ /* 0x020fe80000100a00 */
[----:B------:R-:W-:Y:S04]  /*34a20*/  STL.64 [R1+0x36d0], R108 ;  /* 0x0036d06c01007387 */ /* 0x000fe80000100a00 */
[----:B------:R-:W-:Y:S04]  /*34a30*/  STL.64 [R1+0x36c8], R114 ;  /* 0x0036c87201007387 */ /* 0x000fe80000100a00 */
[----:B------:R-:W-:Y:S04]  /*34a40*/  STL.64 [R1+0x36c0], R112 ;  /* 0x0036c07001007387 */ /* 0x000fe80000100a00 */
[----:B------:R-:W-:Y:S04]  /*34a50*/  STL.64 [R1+0x36b8], R118 ;  /* 0x0036b87601007387 */ /* 0x000fe80000100a00 */
[----:B------:R-:W-:Y:S04]  /*34a60*/  STL.64 [R1+0x36b0], R116 ;  /* 0x0036b07401007387 */ /* 0x000fe80000100a00 */
[----:B------:R-:W1:Y:S04]  /*34a70*/  S2R R7, SR_TID.X ;  /* 0x0000000000077919 */ /* 0x000e680000002100 */
[----:B------:R-:W-:Y:S04]  /*34a80*/  STL.64 [R1+0x36a8], R122 ;  /* 0x0036a87a01007387 */ /* 0x000fe80000100a00 */
[----:B------:R-:W-:Y:S04]  /*34a90*/  STL.64 [R1+0x36a0], R120 ;  /* 0x0036a07801007387 */ /* 0x000fe80000100a00 */
[----:B------:R-:W-:Y:S04]  /*34aa0*/  STL.64 [R1+0x3698], R126 ;  /* 0x0036987e01007387 */ /* 0x000fe80000100a00 */
[----:B------:R-:W-:Y:S04]  /*34ab0*/  STL.64 [R1+0x3690], R124 ;  /* 0x0036907c01007387 */ /* 0x000fe80000100a00 */
[----:B------:R-:W-:Y:S04]  /*34ac0*/  STL.64 [R1+0x3688], R130 ;  /* 0x0036888201007387 */ /* 0x000fe80000100a00 */
[----:B------:R-:W-:Y:S01]  /*34ad0*/  STL.64 [R1+0x3680], R128 ;  /* 0x0036808001007387 */ /* 0x000fe20000100a00 */
[----:B-1----:R-:W-:-:S02]  /*34ae0*/  LOP3.LUT R6, R7, 0x1c, RZ, 0xc0, !PT ;  /* 0x0000001c07067812 */ /* 0x002fc400078ec0ff */
[C---:B------:R-:W-:Y:S01]  /*34af0*/  LOP3.LUT R5, R7.reuse, 0x3, RZ, 0xc0, !PT ;  /* 0x0000000307057812 */ /* 0x040fe200078ec0ff */
[----:B------:R-:W-:Y:S01]  /*34b00*/  STL.64 [R1+0x3678], R174 ;  /* 0x003678ae01007387 */ /* 0x000fe20000100a00 */
[C---:B------:R-:W-:Y:S02]  /*34b10*/  LOP3.LUT R8, R7.reuse, 0x1c, RZ, 0xc0, !PT ;  /* 0x0000001c07087812 */ /* 0x040fe400078ec0ff */
[----:B------:R-:W-:Y:S01]  /*34b20*/  LOP3.LUT R7, R7, 0x3, RZ, 0xc0, !PT ;  /* 0x0000000307077812 */ /* 0x000fe200078ec0ff */
[----:B------:R-:W-:Y:S01]  /*34b30*/  STL.64 [R1+0x3670], R172 ;  /* 0x003670ac01007387 */ /* 0x000fe20000100a00 */
[----:B------:R-:W-:-:S03]  /*34b40*/  IMAD R5, R5, 0x420, R6 ;  /* 0x0000042005057824 */ /* 0x000fc600078e0206 */
[----:B------:R-:W-:Y:S01]  /*34b50*/  STL.64 [R1+0x3668], R178 ;  /* 0x003668b201007387 */ /* 0x000fe20000100a00 */
[----:B------:R-:W-:Y:S01]  /*34b60*/  IMAD R7, R7, 0x420, R8 ;  /* 0x0000042007077824 */ /* 0x000fe200078e0208 */
[----:B------:R-:W-:Y:S02]  /*34b70*/  LOP3.LUT R5, R5, 0x20, RZ, 0x3c, !PT ;  /* 0x0000002005057812 */ /* 0x000fe400078e3cff */
        /* <DEDUP_REMOVED lines=17> */
[----:B------:R-:W-:Y:S04]  /*34c90*/  STL [R1+0x35d8], R243 ;  /* 0x0035d8f301007387 */ /* 0x000fe80000100800 */
[----:B------:R1:W-:Y:S04]  /*34ca0*/  STL [R1+0x28ac], R0 ;  /* 0x0028ac0001007387 */ /* 0x0003e80000100800 */
[----:B------:R3:W-:Y:S01]  /*34cb0*/  STL [R1+0x28a8], R2 ;  /* 0x0028a80201007387 */ /* 0x0007e20000100800 */
[----:B--2---:R-:W-:-:S03]  /*34cc0*/  IADD3 R3, R3, 0x1, RZ ;  /* 0x0000000103037810 */ /* 0x004fc60007ffe0ff */
[----:B------:R-:W-:Y:S01]  /*34cd0*/  BAR.SYNC.DEFER_BLOCKING 0x0 ;  /* 0x0000000000007b1d */ /* 0x000fe20000010000 */
[----:B------:R-:W-:-:S04]  /*34ce0*/  ISETP.GT.AND P0, PT, R3, 0x3, PT ;  /* 0x000000030300780c */ /* 0x000fc80003f04270 */
[----:B-1----:R-:W-:-:S05]  /*34cf0*/  SEL R0, R3, RZ, !P0 ;  /* 0x000000ff03007207 */ /* 0x002fca0004000000 */
[C---:B------:R-:W-:Y:S01]  /*34d00*/  IMAD R243, R0.reuse, 0x10000, R7 ;  /* 0x0001000000f37824 */ /* 0x040fe200078e0207 */
[----:B------:R-:W-:Y:S01]  /*34d10*/  STL [R1+0x191c], R0 ;  /* 0x00191c0001007387 */ /* 0x000fe20000100800 */
[C---:B---3--:R-:W-:Y:S02]  /*34d20*/  IMAD R2, R0.reuse, 0x20000, R4 ;  /* 0x0002000000027824 */ /* 0x048fe400078e0204 */
[----:B------:R-:W-:Y:S01]  /*34d30*/  IMAD R3, R0, 0x10000, R5 ;  /* 0x0001000000037824 */ /* 0x000fe200078e0205 */
[----:B------:R-:W-:Y:S04]  /*34d40*/  STL [R1+0x854], R243 ;  /* 0x000854f301007387 */ /* 0x000fe80000100800 */
[----:B------:R-:W2:Y:S04]  /*34d50*/  LDL.LU.64 R108, [R1+0xde0] ;  /* 0x000de000016c7983 */ /* 0x000ea80000300a00 */
[----:B------:R-:W2:Y:S04]  /*34d60*/  LDL.LU.64 R110, [R1+0xde8] ;  /* 0x000de800016e7983 */ /* 0x000ea80000300a00 */
[----:B------:R-:W1:Y:S04]  /*34d70*/  LDSM.16.M88.4 R64, [R2] ;  /* 0x000000000240783b */ /* 0x000e680000000200 */
[----:B------:R-:W3:Y:S04]  /*34d80*/  LDSM.16.M88.4 R60, [R2+0x2000] ;  /* 0x00200000023c783b */ /* 0x000ee80000000200 */
[----:B------:R-:W4:Y:S04]  /*34d90*/  LDSM.16.M88.4 R8, [R2+0x4000] ;  /* 0x004000000208783b */ /* 0x000f280000000200 */
[----:B------:R-:W1:Y:S04]  /*34da0*/  LDSM.16.M88.4 R4, [R2+0x6000] ;  /* 0x006000000204783b */ /* 0x000e680000000200 */
[----:B------:R-:W1:Y:S04]  /*34db0*/  LDSM.16.M88.4 R56, [R2+0x8000] ;  /* 0x008000000238783b */ /* 0x000e680000000200 */
[----:B------:R-:W1:Y:S04]  /*34dc0*/  LDSM.16.M88.4 R52, [R2+0xa000] ;  /* 0x00a000000234783b */ /* 0x000e680000000200 */
[----:B------:R-:W1:Y:S04]  /*34dd0*/  LDSM.16.M88.4 R48, [R2+0xc000] ;  /* 0x00c000000230783b */ /* 0x000e680000000200 */
[----:B------:R-:W1:Y:S04]  /*34de0*/  LDSM.16.M88.4 R44, [R2+0xe000] ;  /* 0x00e00000022c783b */ /* 0x000e680000000200 */
[----:B------:R-:W1:Y:S04]  /*34df0*/  LDSM.16.M88.4 R40, [R2+0x10000] ;  /* 0x010000000228783b */ /* 0x000e680000000200 */
[----:B------:R-:W1:Y:S04]  /*34e00*/  LDSM.16.M88.4 R36, [R2+0x12000] ;  /* 0x012000000224783b */ /* 0x000e680000000200 */
[----:B------:R-:W1:Y:S04]  /*34e10*/  LDSM.16.M88.4 R32, [R2+0x14000] ;  /* 0x014000000220783b */ /* 0x000e680000000200 */
[----:B------:R-:W2:Y:S04]  /*34e20*/  LDL.LU.64 R120, [R1+0xda0] ;  /* 0x000da00001787983 */ /* 0x000ea80000300a00 */
[----:B------:R-:W-:Y:S04]  /*34e30*/  STL [R1+0x1928], R2 ;  /* 0x0019280201007387 */ /* 0x000fe80000100800 */
[----:B------:R-:W1:Y:S04]  /*34e40*/  LDSM.16.M88.4 R28, [R2+0x16000] ;  /* 0x01600000021c783b */ /* 0x000e680000000200 */
[----:B------:R-:W2:Y:S04]  /*34e50*/  LDL.LU.64 R122, [R1+0xda8] ;  /* 0x000da800017a7983 */ /* 0x000ea80000300a00 */
[----:B------:R-:W1:Y:S04]  /*34e60*/  LDSM.16.M88.4 R24, [R2+0x18000] ;  /* 0x018000000218783b */ /* 0x000e680000000200 */
[----:B------:R-:W1:Y:S04]  /*34e70*/  LDSM.16.M88.4 R20, [R2+0x1a000] ;  /* 0x01a000000214783b */ /* 0x000e680000000200 */
[----:B------:R-:W1:Y:S04]  /*34e80*/  S2R R232, SR_TID.X ;  /* 0x0000000000e87919 */ /* 0x000e680000002100 */
[----:B------:R-:W2:Y:S04]  /*34e90*/  LDL.LU.64 R116, [R1+0x9a0] ;  /* 0x0009a00001747983 */ /* 0x000ea80000300a00 */
[----:B------:R-:W3:Y:S04]  /*34ea0*/  LDSM.16.M88.4 R16, [R2+0x1c000] ;  /* 0x01c000000210783b */ /* 0x000ee80000000200 */
[----:B------:R-:W2:Y:S04]  /*34eb0*/  LDL.LU.64 R118, [R1+0x9a8] ;  /* 0x0009a80001767983 */ /* 0x000ea80000300a00 */
[----:B------:R1:W4:Y:S04]  /*34ec0*/  LDSM.16.M88.4 R12, [R2+0x1e000] ;  /* 0x01e00000020c783b */ /* 0x0003280000000200 */
[----:B------:R-:W-:Y:S04]  /*34ed0*/  LDS R236, [R243+0x80000] ;  /* 0x08000000f3ec7984 */ /* 0x000fe80000000800 */
[----:B------:R-:W-:Y:S04]  /*34ee0*/  LDS R238, [R243+0x81000] ;  /* 0x08100000f3ee7984 */ /* 0x000fe80000000800 */
[----:B------:R-:W-:Y:S04]  /*34ef0*/  LDS R237, [R3+0x80000] ;  /* 0x0800000003ed7984 */ /* 0x000fe80000000800 */
[----:B------:R-:W2:Y:S04]  /*34f00*/  LDS R239, [R3+0x81000] ;  /* 0x0810000003ef7984 */ /* 0x000ea80000000800 */
[----:B------:R-:W2:Y:S04]  /*34f10*/  LDL.LU.64 R112, [R1+0x970] ;  /* 0x0009700001707983 */ /* 0x000ea80000300a00 */
[----:B------:R-:W2:Y:S01]  /*34f20*/  LDL.LU.64 R114, [R1+0x978] ;  /* 0x0009780001727983 */ /* 0x000ea20000300a00 */
[----:B-1----:R-:W-:-:S02]  /*34f30*/  LOP3.LUT R126, R232, 0x1c, RZ, 0xc0, !PT ;  /* 0x0000001ce87e7812 */ /* 0x002fc400078ec0ff */
[C---:B------:R-:W-:Y:S01]  /*34f40*/  LOP3.LUT R125, R232.reuse, 0x3, RZ, 0xc0, !PT ;  /* 0x00000003e87d7812 */ /* 0x040fe200078ec0ff */
[----:B------:R-:W-:Y:S01]  /*34f50*/  STL [R1+0x3530], R66 ;  /* 0x0035304201007387 */ /* 0x000fe20000100800 */
[C---:B------:R-:W-:Y:S02]  /*34f60*/  LOP3.LUT R124, R232.reuse, 0x1c, RZ, 0xc0, !PT ;  /* 0x0000001ce87c7812 */ /* 0x040fe400078ec0ff */
[----:B------:R-:W-:Y:S01]  /*34f70*/  LOP3.LUT R2, R232, 0x3, RZ, 0xc0, !PT ;  /* 0x00000003e8027812 */ /* 0x000fe200078ec0ff */
[----:B------:R-:W-:Y:S01]  /*34f80*/  STL [R1+0x352c], R67 ;  /* 0x00352c4301007387 */ /* 0x000fe20000100800 */
[----:B------:R-:W-:-:S03]  /*34f90*/  IMAD R125, R125, 0x420, R126 ;  /* 0x000004207d7d7824 */ /* 0x000fc600078e027e */
[----:B---3--:R-:W-:Y:S01]  /*34fa0*/  STL [R1+0x3528], R62 ;  /* 0x0035283e01007387 */ /* 0x008fe20000100800 */
[----:B------:R-:W-:Y:S01]  /*34fb0*/  IMAD R2, R2, 0x420, R124 ;  /* 0x0000042002027824 */ /* 0x000fe200078e027c */
[----:B------:R-:W-:Y:S02]  /*34fc0*/  LOP3.LUT R125, R125, 0x40, RZ, 0x3c, !PT ;  /* 0x000000407d7d7812 */ /* 0x000fe400078e3cff */
[----:B------:R-:W-:Y:S02]  /*34fd0*/  STL [R1+0x3524], R63 ;  /* 0x0035243f01007387 */ /* 0x000fe40000100800 */
[----:B------:R-:W-:Y:S01]  /*34fe0*/  LOP3.LUT R2, R2, 0x60, RZ, 0x3c, !PT ;  /* 0x0000006002027812 */ /* 0x000fe200078e3cff */
[C---:B------:R-:W-:Y:S01]  /*34ff0*/  IMAD R252, R0.reuse, 0x10000, R125 ;  /* 0x0001000000fc7824 */ /* 0x040fe200078e027d */
[----:B----4-:R-:W-:Y:S03]  /*35000*/  STL [R1+0x3534], R10 ;  /* 0x0035340a01007387 */ /* 0x010fe60000100800 */
[----:B------:R-:W-:Y:S01]  /*35010*/  IMAD R0, R0, 0x10000, R2 ;  /* 0x0001000000007824 */ /* 0x000fe200078e0202 */
        /* <DEDUP_REMOVED lines=28> */
[----:B------:R-:W-:Y:S04]  /*351e0*/  LDS R232, [R252+0x80000] ;  /* 0x08000000fce87984 */ /* 0x000fe80000000800 */
[----:B------:R-:W-:Y:S04]  /*351f0*/  LDS R234, [R252+0x81000] ;  /* 0x08100000fcea7984 */ /* 0x000fe80000000800 */
[----:B------:R-:W-:Y:S04]  /*35200*/  LDS R233, [R0+0x80000] ;  /* 0x0800000000e97984 */ /* 0x000fe80000000800 */
[----:B------:R-:W3:Y:S01]  /*35210*/  LDS R235, [R0+0x81000] ;  /* 0x0810000000eb7984 */ /* 0x000ee20000000800 */
[C---:B--2---:R-:W-:Y:S03]  /*35220*/  HMMA.1688.F32.TF32 R124, R236.reuse, R64, R108 ;  /* 0x00000040ec7c723c */ /* 0x044fe6000008106c */
[----:B------:R-:W2:Y:S04]  /*35230*/  LDL.LU.64 R108, [R1+0x930] ;  /* 0x00093000016c7983 */ /* 0x000ea80000300a00 */
[----:B------:R-:W2:Y:S11]  /*35240*/  LDL.LU.64 R110, [R1+0x938] ;  /* 0x00093800016e7983 */ /* 0x000eb60000300a00 */
[----:B------:R-:W-:Y:S05]  /*35250*/  @!UPT UIADD3 URZ, URZ, URZ, URZ ;  /* 0x0000003f3f3ff290 */ /* 0x000fea000fffe03f */
[----:B------:R-:W-:Y:S04]  /*35260*/  STL.64 [R1+0x1040], R124 ;  /* 0x0010407c01007387 */ /* 0x000fe80000100a00 */
[----:B------:R-:W-:Y:S01]  /*35270*/  STL.64 [R1+0x1048], R126 ;  /* 0x0010487e01007387 */ /* 0x000fe20000100a00 */
[C---:B------:R-:W-:Y:S11]  /*35280*/  HMMA.1688.F32.TF32 R120, R236.reuse, R60, R120 ;  /* 0x0000003cec78723c */ /* 0x040ff60000081078 */
[----:B------:R-:W-:Y:S11]  /*35290*/  @!UPT UIADD3 URZ, URZ, URZ, URZ ;  /* 0x0000003f3f3ff290 */ /* 0x000ff6000fffe03f */
[----:B------:R-:W-:Y:S01]  /*352a0*/  @!UPT UIADD3 URZ, URZ, URZ, URZ ;  /* 0x0000003f3f3ff290 */ /* 0x000fe2000fffe03f */
[----:B------:R-:W-:Y:S01]  /*352b0*/  STL.64 [R1+0x1030], R120 ;  /* 0x0010307801007387 */ /* 0x000fe20000100a00 */
[----:B------:R-:W-:Y:S01]  /*352c0*/  HMMA.1688.F32.TF32 R116, R236, R8, R116 ;  /* 0x00000008ec74723c */ /* 0x000fe20000081074 */
[----:B-1----:R-:W-:Y:S02]  /*352d0*/  IMAD.MOV.U32 R27, RZ, RZ, R123 ;  /* 0x000000ffff1b7224 */ /* 0x002fe400078e007b */
[----:B------:R-:W-:-:S03]  /*352e0*/  IMAD.MOV.U32 R26, RZ, RZ, R122 ;  /* 0x000000ffff1a7224 */ /* 0x000fc600078e007a */
[----:B------:R-:W-:Y:S04]  /*352f0*/  STL [R1+0x358c], R27 ;  /* 0x00358c1b01007387 */ /* 0x000fe80000100800 */
[----:B------:R-:W-:Y:S11]  /*35300*/  STL [R1+0x3588], R26 ;  /* 0x0035881a01007387 */ /* 0x000ff60000100800 */
[----:B------:R-:W-:Y:S03]  /*35310*/  @!UPT UIADD3 URZ, URZ, URZ, URZ ;  /* 0x0000003f3f3ff290 */ /* 0x000fe6000fffe03f */
[----:B------:R-:W-:Y:S02]  /*35320*/  IMAD.MOV.U32 R38, RZ, RZ, R116 ;  /* 0x000000ffff267224 */ /* 0x000fe400078e0074 */
[----:B------:R-:W-:Y:S01]  /*35330*/  IMAD.MOV.U32 R39, RZ, RZ, R117 ;  /* 0x000000ffff277224 */ /* 0x000fe200078e0075 */
[----:B------:R-:W-:Y:S01]  /*35340*/  HMMA.1688.F32.TF32 R112, R236, R4, R112 ;  /* 0x00000004ec70723c */ /* 0x000fe20000081070 */
[----:B------:R-:W-:Y:S01]  /*35350*/  IMAD.MOV.U32 R43, RZ, RZ, R119 ;  /* 0x000000ffff2b7224 */ /* 0x000fe200078e0077 */
[----:B------:R-:W4:Y:S01]  /*35360*/  LDL.LU.64 R116, [R1+0x910] ;  /* 0x0009100001747983 */ /* 0x000f220000300a00 */
[----:B------:R-:W-:-:S03]  /*35370*/  IMAD.MOV.U32 R42, RZ, RZ, R118 ;  /* 0x000000ffff2a7224 */ /* 0x000fc600078e0076 */
[----:B------:R-:W4:Y:S04]  /*35380*/  LDL.LU.64 R118, [R1+0x918] ;  /* 0x0009180001767983 */ /* 0x000f280000300a00 */
[----:B------:R-:W-:Y:S04]  /*35390*/  STL [R1+0x359c], R43 ;  /* 0x00359c2b01007387 */ /* 0x000fe80000100800 */
[----:B------:R-:W-:Y:S04]  /*353a0*/  STL [R1+0x3598], R42 ;  /* 0x0035982a01007387 */ /* 0x000fe80000100800 */
[----:B------:R-:W-:Y:S04]  /*353b0*/  STL [R1+0x3594], R39 ;  /* 0x0035942701007387 */ /* 0x000fe80000100800 */
[----:B------:R1:W-:Y:S02]  /*353c0*/  STL [R1+0x3590], R38 ;  /* 0x0035902601007387 */ /* 0x0003e40000100800 */
[----:B------:R-:W-:-:S02]  /*353d0*/  IMAD.MOV.U32 R46, RZ, RZ, R112 ;  /* 0x000000ffff2e7224 */ /* 0x000fc400078e0070 */
[----:B------:R-:W-:Y:S02]  /*353e0*/  IMAD.MOV.U32 R47, RZ, RZ, R113 ;  /* 0x000000ffff2f7224 */ /* 0x000fe400078e0071 */
[----:B------:R-:W-:Y:S01]  /*353f0*/  IMAD.MOV.U32 R50, RZ, RZ, R114 ;  /* 0x000000ffff327224 */ /* 0x000fe200078e0072 */
[----:B------:R-:W3:Y:S01]  /*35400*/  LDL.LU.64 R112, [R1+0x8e0] ;  /* 0x0008e00001707983 */ /* 0x000ee20000300a00 */
[----:B------:R-:W-:-:S03]  /*35410*/  IMAD.MOV.U32 R51, RZ, RZ, R115 ;  /* 0x000000ffff337224 */ /* 0x000fc600078e0073 */
[----:B------:R-:W3:Y:S04]  /*35420*/  LDL.LU.64 R114, [R1+0x8e8] ;  /* 0x0008e80001727983 */ /* 0x000ee80000300a00 */
[----:B------:R-:W-:Y:S04]  /*35430*/  STL [R1+0x35ac], R51 ;  /* 0x0035ac3301007387 */ /* 0x000fe80000100800 */
[----:B------:R-:W-:Y:S04]  /*35440*/  STL [R1+0x35a8], R50 ;  /* 0x0035a83201007387 */ /* 0x000fe80000100800 */
[----:B------:R1:W-:Y:S04]  /*35450*/  STL [R1+0x35a4], R47 ;  /* 0x0035a42f01007387 */ /* 0x0003e80000100800 */
[----:B------:R1:W-:Y:S01]  /*35460*/  STL [R1+0x35a0], R46 ;  /* 0x0035a02e01007387 */ /* 0x0003e20000100800 */
[----:B--2---:R-:W-:Y:S11]  /*35470*/  HMMA.1688.F32.TF32 R108, R236, R56, R108 ;  /* 0x00000038ec6c723c */ /* 0x004ff6000008106c */
[----:B------:R-:W-:Y:S11]  /*35480*/  @!UPT UIADD3 URZ, URZ, URZ, URZ ;  /* 0x0000003f3f3ff290 */ /* 0x000ff6000fffe03f */
[----:B------:R-:W-:Y:S02]  /*35490*/  @!UPT UIADD3 URZ, URZ, URZ, URZ ;  /* 0x0000003f3f3ff290 */ /* 0x000fe4000fffe03f */
[----:B------:R-:W-:Y:S02]  /*354a0*/  IMAD.MOV.U32 R54, RZ, RZ, R108 ;  /* 0x000000ffff367224 */ /* 0x000fe400078e006c */
[----:B------:R-:W-:Y:S02]  /*354b0*/  IMAD.MOV.U32 R55, RZ, RZ, R109 ;  /* 0x000000ffff377224 */ /* 0x000fe400078e006d */
[----:B------:R-:W-:Y:S01]  /*354c0*/  IMAD.MOV.U32 R58, RZ, RZ, R110 ;  /* 0x000000ffff3a7224 */ /* 0x000fe200078e006e */
[----:B------:R-:W2:Y:S01]  /*354d0*/  LDL.LU.64 R108, [R1+0x8d0] ;  /* 0x0008d000016c7983 */ /* 0x000ea20000300a00 */
[----:B------:R-:W-:-:S03]  /*354e0*/  IMAD.MOV.U32 R59, RZ, RZ, R111 ;  /* 0x000000ffff3b7224 */ /* 0x000fc600078e006f */
[----:B------:R-:W2:Y:S04]  /*354f0*/  LDL.LU.64 R110, [R1+0x8d8] ;  /* 0x0008d800016e7983 */ /* 0x000ea80000300a00 */
[----:B------:R-:W-:Y:S04]  /*35500*/  STL [R1+0x35bc], R59 ;  /* 0x0035bc3b01007387 */ /* 0x000fe80000100800 */
[----:B------:R-:W-:Y:S04]  /*35510*/  STL [R1+0x35b8], R58 ;  /* 0x0035b83a01007387 */ /* 0x000fe80000100800 */
[----:B------:R1:W-:Y:S04]  /*35520*/  STL [R1+0x35b4], R55 ;  /* 0x0035b43701007387 */ /* 0x0003e80000100800 */
[----:B------:R1:W-:Y:S04]  /*35530*/  STL [R1+0x35b0], R54 ;  /* 0x0035b03601007387 */ /* 0x0003e80000100800 */
[----:B------:R-:W2:Y:S04]  /*35540*/  LDL.LU.64 R168, [R1+0x8b0] ;  /* 0x0008b00001a87983 */ /* 0x000ea80000300a00 */
[----:B------:R-:W2:Y:S04]  /*35550*/  LDL.LU.64 R170, [R1+0x8b8] ;  /* 0x0008b80001aa7983 */ /* 0x000ea80000300a00 */
[----:B------:R-:W2:Y:S04]  /*35560*/  LDL.LU.64 R164, [R1+0x890] ;  /* 0x0008900001a47983 */ /* 0x000ea80000300a00 */
[----:B------:R-:W2:Y:S01]  /*35570*/  LDL.LU.64 R166, [R1+0x898] ;  /* 0x0008980001a67983 */ /* 0x000ea20000300a00 */
[C---:B----4-:R-:W-:Y:S08]  /*35580*/  HMMA.1688.F32.TF32 R116, R236.reuse, R52, R116 ;  /* 0x00000034ec74723c */ /* 0x050ff00000081074 */
[----:B---3--:R-:W-:Y:S11]  /*35590*/  HMMA.1688.F32.TF32 R112, R236, R48, R112 ;  /* 0x00000030ec70723c */ /* 0x008ff60000081070 */
[----:B------:R-:W-:Y:S05]  /*355a0*/  @!UPT UIADD3 URZ, URZ, URZ, URZ ;  /* 0x0000003f3f3ff290 */ /* 0x000fea000fffe03f */
[----:B------:R-:W-:Y:S02]  /*355b0*/  IMAD.MOV.U32 R35, RZ, RZ, R119 ;  /* 0x000000ffff237224 */ /* 0x000fe400078e0077 */
[----:B------:R-:W-:Y:S02]  /*355c0*/  IMAD.MOV.U32 R34, RZ, RZ, R118 ;  /* 0x000000ffff227224 */ /* 0x000fe400078e0076 */
[----:B------:R-:W-:Y:S02]  /*355d0*/  IMAD.MOV.U32 R31, RZ, RZ, R117 ;  /* 0x000000ffff1f7224 */ /* 0x000fe400078e0075 */
[----:B------:R-:W-:Y:S01]  /*355e0*/  IMAD.MOV.U32 R30, RZ, RZ, R116 ;  /* 0x000000ffff1e7224 */ /* 0x000fe200078e0074 */
[----:B------:R-:W-:Y:S04]  /*355f0*/  STL [R1+0x35cc], R35 ;  /* 0x0035cc2301007387 */ /* 0x000fe80000100800 */
[----:B------:R-:W-:Y:S04]  /*35600*/  STL [R1+0x35c8], R34 ;  /* 0x0035c82201007387 */ /* 0x000fe80000100800 */
[----:B------:R3:W-:Y:S04]  /*35610*/  STL [R1+0x35c4], R31 ;  /* 0x0035c41f01007387 */ /* 0x0007e80000100800 */
[----:B------:R4:W-:Y:S01]  /*35620*/  STL [R1+0x35c0], R30 ;  /* 0x0035c01e01007387 */ /* 0x0009e20000100800 */
[----:B-1----:R-:W-:-:S03]  /*35630*/  IMAD.MOV.U32 R38, RZ, RZ, R113 ;  /* 0x000000ffff267224 */ /* 0x002fc600078e0071 */
[----:B------:R-:W3:Y:S01]  /*35640*/  LDL.LU.64 R128, [R1+0x880] ;  /* 0x0008800001807983 */ /* 0x000ee20000300a00 */
[----:B------:R-:W-:-:S03]  /*35650*/  IMAD.MOV.U32 R39, RZ, RZ, R112 ;  /* 0x000000ffff277224 */ /* 0x000fc600078e0070 */
[----:B------:R-:W3:Y:S04]  /*35660*/  LDL.LU.64 R130, [R1+0x888] ;  /* 0x0008880001827983 */ /* 0x000ee80000300a00 */
[----:B------:R-:W3:Y:S04]  /*35670*/  LDL.LU.64 R124, [R1+0x840] ;  /* 0x00084000017c7983 */ /* 0x000ee80000300a00 */
[----:B------:R-:W3:Y:S04]  /*35680*/  LDL.LU.64 R126, [R1+0x848] ;  /* 0x00084800017e7983 */ /* 0x000ee80000300a00 */
[----:B------:R1:W-:Y:S04]  /*35690*/  STL [R1+0x35d4], R38 ;  /* 0x0035d42601007387 */ /* 0x0003e80000100800 */
[----:B------:R1:W-:Y:S04]  /*356a0*/  STL [R1+0x35d0], R39 ;  /* 0x0035d02701007387 */ /* 0x0003e80000100800 */
[----:B------:R-:W3:Y:S04]  /*356b0*/  LDL.LU.64 R120, [R1+0x820] ;  /* 0x0008200001787983 */ /* 0x000ee80000300a00 */
[----:B------:R-:W3:Y:S01]  /*356c0*/  LDL.LU.64 R122, [R1+0x828] ;  /* 0x00082800017a7983 */ /* 0x000ee20000300a00 */
[----:B------:R-:W-:-:S03]  /*356d0*/  IMAD.MOV.U32 R27, RZ, RZ, R114 ;  /* 0x000000ffff1b7224 */ /* 0x000fc600078e0072 */
[----:B------:R-:W4:Y:S01]  /*356e0*/  LDL.LU.64 R116, [R1+0x7f0] ;  /* 0x0007f00001747983 */ /* 0x000f220000300a00 */
[----:B------:R-:W-:-:S03]  /*356f0*/  IMAD.MOV.U32 R26, RZ, RZ, R115 ;  /* 0x000000ffff1a7224 */ /* 0x000fc600078e0073 */
[----:B------:R-:W4:Y:S04]  /*35700*/  LDL.LU.64 R118, [R1+0x7f8] ;  /* 0x0007f80001767983 */ /* 0x000f280000300a00 */
[----:B------:R-:W4:Y:S04]  /*35710*/  LDL.LU.64 R112, [R1+0x7d0] ;  /* 0x0007d00001707983 */ /* 0x000f280000300a00 */
[----:B------:R-:W4:Y:S01]  /*35720*/  LDL.LU.64 R114, [R1+0x7d8] ;  /* 0x0007d80001727983 */ /* 0x000f220000300a00 */
        /* <DEDUP_REMOVED lines=8> */
[----:B------:R-:W2:Y:S01]  /*357b0*/  LDL.LU.64 R110, [R1+0x788] ;  /* 0x00078800016e7983 */ /* 0x000ea20000300a00 */
[C---:B------:R-:W-:Y:S08]  /*357c0*/  HMMA.1688.F32.TF32 R168, R236.reuse, R40, R168 ;  /* 0x00000028eca8723c */ /* 0x040ff000000810a8 */
[----:B------:R-:W-:Y:S11]  /*357d0*/  HMMA.1688.F32.TF32 R164, R236, R36, R164 ;  /* 0x00000024eca4723c */ /* 0x000ff600000810a4 */
[----:B------:R-:W-:Y:S05]  /*357e0*/  @!UPT UIADD3 URZ, URZ, URZ, URZ ;  /* 0x0000003f3f3ff290 */ /* 0x000fea000fffe03f */
[----:B------:R-:W-:Y:S02]  /*357f0*/  IMAD.MOV.U32 R6, RZ, RZ, R168 ;  /* 0x000000ffff067224 */ /* 0x000fe400078e00a8 */
[----:B------:R-:W-:Y:S02]  /*35800*/  IMAD.MOV.U32 R7, RZ, RZ, R169 ;  /* 0x000000ffff077224 */ /* 0x000fe400078e00a9 */
[----:B------:R-:W-:Y:S02]  /*35810*/  IMAD.MOV.U32 R10, RZ, RZ, R170 ;  /* 0x000000ffff0a7224 */ /* 0x000fe400078e00aa */
[----:B------:R-:W-:Y:S02]  /*35820*/  IMAD.MOV.U32 R66, RZ, RZ, R171 ;  /* 0x000000ffff427224 */ /* 0x000fe400078e00ab */
[----:B------:R-:W-:Y:S02]  /*35830*/  IMAD.MOV.U32 R55, RZ, RZ, R164 ;  /* 0x000000ffff377224 */ /* 0x000fe400078e00a4 */
[----:B------:R-:W-:-:S02]  /*35840*/  IMAD.MOV.U32 R54, RZ, RZ, R165 ;  /* 0x000000ffff367224 */ /* 0x000fc400078e00a5 */
[----:B------:R-:W-:Y:S02]  /*35850*/  IMAD.MOV.U32 R51, RZ, RZ, R166 ;  /* 0x000000ffff337224 */ /* 0x000fe400078e00a6 */
[----:B------:R-:W-:Y:S01]  /*35860*/  IMAD.MOV.U32 R50, RZ, RZ, R167 ;  /* 0x000000ffff327224 */ /* 0x000fe200078e00a7 */
[C---:B---3--:R-:W-:Y:S11]  /*35870*/  HMMA.1688.F32.TF32 R120, R236.reuse, R24, R120 ;  /* 0x00000018ec78723c */ /* 0x048ff60000081078 */
[----:B------:R-:W-:Y:S11]  /*35880*/  @!UPT UIADD3 URZ, URZ, URZ, URZ ;  /* 0x0000003f3f3ff290 */ /* 0x000ff6000fffe03f */
[----:B------:R-:W-:Y:S02]  /*35890*/  @!UPT UIADD3 URZ, URZ, URZ, URZ ;  /* 0x0000003f3f3ff290 */ /* 0x000fe4000fffe03f */
[----:B------:R-:W-:Y:S02]  /*358a0*/  IMAD.MOV.U32 R67, RZ, RZ, R120 ;  /* 0x000000ffff437224 */ /* 0x000fe400078e0078 */
[----:B------:R-:W-:Y:S02]  /*358b0*/  IMAD.MOV.U32 R62, RZ, RZ, R121 ;  /* 0x000000ffff3e7224 */ /* 0x000fe400078e0079 */
[----:B------:R-:W-:Y:S02]  /*358c0*/  IMAD.MOV.U32 R63, RZ, RZ, R122 ;  /* 0x000000ffff3f7224 */ /* 0x000fe400078e007a */
[----:B------:R-:W-:Y:S02]  /*358d0*/  IMAD.MOV.U32 R11, RZ, RZ, R123 ;  /* 0x000000ffff0b7224 */ /* 0x000fe400078e007b */
[C---:B----4-:R-:W-:Y:S08]  /*358e0*/  HMMA.1688.F32.TF32 R120, R236.reuse, R20, R116 ;  /* 0x00000014ec78723c */ /* 0x050ff00000081074 */
[C---:B------:R-:W-:Y:S08]  /*358f0*/  HMMA.1688.F32.TF32 R116, R236.reuse, R16, R112 ;  /* 0x00000010ec74723c */ /* 0x040ff00000081070 */
[C---:B------:R-:W-:Y:S07]  /*35900*/  HMMA.1688.F32.TF32 R128, R236.reuse, R32, R128 ;  /* 0x00000020ec80723c */ /* 0x040fee0000081080 */
[----:B------:R3:W-:Y:S04]  /*35910*/  STL.64 [R1+0xf70], R120 ;  /* 0x000f707801007387 */ /* 0x0007e80000100a00 */
[----:B------:R4:W-:Y:S01]  /*35920*/  STL.64 [R1+0xf78], R122 ;  /* 0x000f787a01007387 */ /* 0x0009e20000100a00 */
[----:B------:R-:W-:Y:S11]  /*35930*/  HMMA.1688.F32.TF32 R124, R236, R28, R124 ;  /* 0x0000001cec7c723c */ /* 0x000ff6000008107c */
[----:B------:R-:W-:Y:S01]  /*35940*/  @!UPT UIADD3 URZ, URZ, URZ, URZ ;  /* 0x0000003f3f3ff290 */ /* 0x000fe2000fffe03f */
[----:B------:R-:W-:Y:S02]  /*35950*/  IMAD.MOV.U32 R31, RZ, RZ, R128 ;  /* 0x000000ffff1f7224 */ /* 0x000fe400078e0080 */
[----:B------:R-:W-:Y:S02]  /*35960*/  IMAD.MOV.U32 R30, RZ, RZ, R129 ;  /* 0x000000ffff1e7224 */ /* 0x000fe400078e0081 */
[----:B------:R-:W-:Y:S02]  /*35970*/  IMAD.MOV.U32 R59, RZ, RZ, R130 ;  /* 0x000000ffff3b7224 */ /* 0x000fe400078e0082 */
[----:B------:R-:W-:-:S06]  /*35980*/  IMAD.MOV.U32 R58, RZ, RZ, R131 ;  /* 0x000000ffff3a7224 */ /* 0x000fcc00078e0083 */
[----:B-1----:R-:W-:Y:S02]  /*35990*/  IMAD.MOV.U32 R38, RZ, RZ, R124 ;  /* 0x000000ffff267224 */ /* 0x002fe400078e007c */
[----:B------:R-:W-:Y:S02]  /*359a0*/  IMAD.MOV.U32 R39, RZ, RZ, R125 ;  /* 0x000000ffff277224 */ /* 0x000fe400078e007d */
[----:B------:R-:W-:Y:S02]  /*359b0*/  IMAD.MOV.U32 R35, RZ, RZ, R126 ;  /* 0x000000ffff237224 */ /* 0x000fe400078e007e */
[----:B------:R-:W-:Y:S01]  /*359c0*/  IMAD.MOV.U32 R34, RZ, RZ, R127 ;  /* 0x000000ffff227224 */ /* 0x000fe200078e007f */
[----:B--2---:R-:W-:Y:S01]  /*359d0*/  HMMA.1688.F32.TF32 R112, R236, R12, R108 ;  /* 0x0000000cec70723c */ /* 0x004fe2000008106c */
[----:B------:R-:W2:Y:S04]  /*359e0*/  LDL.LU.64 R108, [R1+0x770] ;  /* 0x00077000016c7983 */ /* 0x000ea80000300a00 */
[----:B------:R1:W-:Y:S04]  /*359f0*/  STL.64 [R1+0xf60], R116 ;  /* 0x000f607401007387 */ /* 0x0003e80000100a00 */
[----:B------:R1:W-:Y:S04]  /*35a00*/  STL.64 [R1+0xf68], R118 ;  /* 0x000f687601007387 */ /* 0x0003e80000100a00 */
[----:B------:R-:W2:Y:S04]  /*35a10*/  LDL.LU.64 R110, [R1+0x778] ;  /* 0x00077800016e7983 */ /* 0x000ea80000300a00 */
[----:B------:R-:W-:Y:S04]  /*35a20*/  LDS R236, [R243+0x80080] ;  /* 0x08008000f3ec7984 */ /* 0x000fe80000000800 */
[----:B------:R-:W-:Y:S04]  /*35a30*/  LDS R238, [R243+0x81080] ;  /* 0x08108000f3ee7984 */ /* 0x000fe80000000800 */
[----:B------:R1:W-:Y:S04]  /*35a40*/  STL.64 [R1+0xf50], R112 ;  /* 0x000f507001007387 */ /* 0x0003e80000100a00 */
[----:B------:R1:W-:Y:S04]  /*35a50*/  STL.64 [R1+0xf58], R114 ;  /* 0x000f587201007387 */ /* 0x0003e80000100a00 */
        /* <DEDUP_REMOVED lines=24> */
[----:B---3--:R-:W3:Y:S04]  /*35be0*/  LDL.LU.64 R120, [R1+0x3e0] ;  /* 0x0003e00001787983 */ /* 0x008ee80000300a00 */
[----:B----4-:R-:W3:Y:S04]  /*35bf0*/  LDL.LU.64 R122, [R1+0x3e8] ;  /* 0x0003e800017a7983 */ /* 0x010ee80000300a00 */
[----:B-1----:R-:W4:Y:S04]  /*35c00*/  LDL.LU.64 R116, [R1+0x3c0] ;  /* 0x0003c00001747983 */ /* 0x002f280000300a00 */
[----:B------:R-:W4:Y:S04]  /*35c10*/  LDL.LU.64 R118, [R1+0x3c8] ;  /* 0x0003c80001767983 */ /* 0x000f280000300a00 */
[----:B------:R-:W4:Y:S04]  /*35c20*/  LDL.LU.64 R112, [R1+0x390] ;  /* 0x0003900001707983 */ /* 0x000f280000300a00 */
[----:B------:R-:W4:Y:S04]  /*35c30*/  LDL.LU.64 R114, [R1+0x398] ;  /* 0x0003980001727983 */ /* 0x000f280000300a00 */
[----:B------:R-:W-:Y:S04]  /*35c40*/  LDS R237, [R3+0x80080] ;  /* 0x0800800003ed7984 */ /* 0x000fe80000000800 */
[----:B------:R-:W1:Y:S01]  /*35c50*/  LDS R239, [R3+0x81080] ;  /* 0x0810800003ef7984 */ /* 0x000e620000000800 */
[C---:B--2---:R-:W-:Y:S08]  /*35c60*/  HMMA.1688.F32.TF32 R108, R232.reuse, R64, R108 ;  /* 0x00000040e86c723c */ /* 0x044ff0000008106c */
[C---:B------:R-:W-:Y:S08]  /*35c70*/  HMMA.1688.F32.TF32 R200, R232.reuse, R60, R200 ;  /* 0x0000003ce8c8723c */ /* 0x040ff000000810c8 */
[C---:B------:R-:W-:Y:S08]  /*35c80*/  HMMA.1688.F32.TF32 R196, R232.reuse, R8, R196 ;  /* 0x00000008e8c4723c */ /* 0x040ff000000810c4 */
[C---:B------:R-:W-:Y:S08]  /*35c90*/  HMMA.1688.F32.TF32 R192, R232.reuse, R4, R192 ;  /* 0x00000004e8c0723c */ /* 0x040ff000000810c0 */
[C---:B------:R-:W-:Y:S08]  /*35ca0*/  HMMA.1688.F32.TF32 R188, R232.reuse, R56, R188 ;  /* 0x00000038e8bc723c */ /* 0x040ff000000810bc */
[C---:B------:R-:W-:Y:S08]  /*35cb0*/  HMMA.1688.F32.TF32 R184, R232.reuse, R52, R184 ;  /* 0x00000034e8b8723c */ /* 0x040ff000000810b8 */
[C---:B------:R-:W-:Y:S01]  /*35cc0*/  HMMA.1688.F32.TF32 R180, R232.reuse, R48, R180 ;  /* 0x00000030e8b4723c */ /* 0x040fe200000810b4 */
[----:B------:R-:W-:Y:S07]  /*35cd0*/  STL.64 [R1+0x1800], R108 ;  /* 0x0018006c01007387 */ /* 0x000fee0000100a00 */
[C---:B------:R-:W-:Y:S01]  /*35ce0*/  HMMA.1688.F32.TF32 R176, R232.reuse, R44, R176 ;  /* 0x0000002ce8b0723c */ /* 0x040fe200000810b0 */
[----:B------:R2:W-:Y:S07]  /*35cf0*/  STL.64 [R1+0x1808], R110 ;  /* 0x0018086e01007387 */ /* 0x0005ee0000100a00 */
[C---:B------:R-:W-:Y:S01]  /*35d00*/  HMMA.1688.F32.TF32 R172, R232.reuse, R40, R172 ;  /* 0x00000028e8ac723c */ /* 0x040fe200000810ac */
[----:B--2---:R-:W2:Y:S07]  /*35d10*/  LDL.LU.64 R110, [R1+0x36d8] ;  /* 0x0036d800016e7983 */ /* 0x004eae0000300a00 */
[C---:B------:R-:W-:Y:S01]  /*35d20*/  HMMA.1688.F32.TF32 R168, R232.reuse, R36, R168 ;  /* 0x00000024e8a8723c */ /* 0x040fe200000810a8 */
[----:B------:R-:W2:Y:S07]  /*35d30*/  LDL.LU.64 R108, [R1+0x36d0] ;  /* 0x0036d000016c7983 */ /* 0x000eae0000300a00 */
[C---:B------:R-:W-:Y:S01]  /*35d40*/  HMMA.1688.F32.TF32 R164, R232.reuse, R32, R164 ;  /* 0x00000020e8a4723c */ /* 0x040fe200000810a4 */
[----:B------:R-:W-:Y:S07]  /*35d50*/  STL.64 [R1+0x17f0], R200 ;  /* 0x0017f0c801007387 */ /* 0x000fee0000100a00 */
[C---:B------:R-:W-:Y:S01]  /*35d60*/  HMMA.1688.F32.TF32 R128, R232.reuse, R28, R128 ;  /* 0x0000001ce880723c */ /* 0x040fe20000081080 */
[----:B------:R-:W-:Y:S04]  /*35d70*/  STL.64 [R1+0x17f8], R202 ;  /* 0x0017f8ca01007387 */ /* 0x000fe80000100a00 */
[----:B------:R-:W-:Y:S03]  /*35d80*/  STL.64 [R1+0x17e0], R196 ;  /* 0x0017e0c401007387 */ /* 0x000fe60000100a00 */
[C---:B------:R-:W-:Y:S01]  /*35d90*/  HMMA.1688.F32.TF32 R124, R232.reuse, R24, R124 ;  /* 0x00000018e87c723c */ /* 0x040fe2000008107c */
[----:B------:R-:W-:Y:S04]  /*35da0*/  STL.64 [R1+0x17e8], R198 ;  /* 0x0017e8c601007387 */ /* 0x000fe80000100a00 */
[----:B------:R-:W-:Y:S03]  /*35db0*/  STL.64 [R1+0x17d0], R192 ;  /* 0x0017d0c001007387 */ /* 0x000fe60000100a00 */
[C---:B---3--:R-:W-:Y:S01]  /*35dc0*/  HMMA.1688.F32.TF32 R120, R232.reuse, R20, R120 ;  /* 0x00000014e878723c */ /* 0x048fe20000081078 */
[----:B------:R-:W-:Y:S04]  /*35dd0*/  STL.64 [R1+0x17d8], R194 ;  /* 0x0017d8c201007387 */ /* 0x000fe80000100a00 */
[----:B------:R-:W-:Y:S03]  /*35de0*/  STL.64 [R1+0x17c0], R188 ;  /* 0x0017c0bc01007387 */ /* 0x000fe60000100a00 */
[C---:B----4-:R-:W-:Y:S01]  /*35df0*/  HMMA.1688.F32.TF32 R116, R232.reuse, R16, R116 ;  /* 0x00000010e874723c */ /* 0x050fe20000081074 */
[----:B------:R-:W-:Y:S07]  /*35e00*/  STL.64 [R1+0x17c8], R190 ;  /* 0x0017c8be01007387 */ /* 0x000fee0000100a00 */
[----:B------:R-:W-:Y:S01]  /*35e10*/  HMMA.1688.F32.TF32 R112, R232, R12, R112 ;  /* 0x0000000ce870723c */ /* 0x000fe20000081070 */
        /* <DEDUP_REMOVED lines=18> */
[----:B------:R3:W-:Y:S01]  /*35f40*/  STL.64 [R1+0x1710], R112 ;  /* 0x0017107001007387 */ /* 0x0007e20000100a00 */
[----:B------:R-:W-:-:S03]  /*35f50*/  IMAD.MOV.U32 R2, RZ, RZ, R115 ;  /* 0x000000ffff027224 */ /* 0x000fc600078e0073 */
[----:B------:R-:W-:Y:S04]  /*35f60*/  STL.64 [R1+0x1720], R116 ;  /* 0x0017207401007387 */ /* 0x000fe80000100a00 */
[----:B------:R-:W-:Y:S04]  /*35f70*/  STL.64 [R1+0x1728], R118 ;  /* 0x0017287601007387 */ /* 0x000fe80000100a00 */
[----:B------:R4:W-:Y:S04]  /*35f80*/  STL [R1+0x1718], R114 ;  /* 0x0017187201007387 */ /* 0x0009e80000100800 */
[----:B---3--:R-:W1:Y:S04]  /*35f90*/  LDL.LU.64 R112, [R1+0x370] ;  /* 0x0003700001707983 */ /* 0x008e680000300a00 */
[----:B------:R-:W-:Y:S04]  /*35fa0*/  LDS R232, [R252+0x80080] ;  /* 0x08008000fce87984 */ /* 0x000fe80000000800 */
[----:B----4-:R-:W1:Y:S04]  /*35fb0*/  LDL.LU.64 R114, [R1+0x378] ;  /* 0x0003780001727983 */ /* 0x010e680000300a00 */
[----:B------:R-:W3:Y:S04]  /*35fc0*/  LDL.LU.64 R200, [R1+0x360] ;  /* 0x0003600001c87983 */ /* 0x000ee80000300a00 */
[----:B------:R-:W3:Y:S04]  /*35fd0*/  LDL.LU.64 R202, [R1+0x368] ;  /* 0x0003680001ca7983 */ /* 0x000ee80000300a00 */
[----:B------:R-:W4:Y:S04]  /*35fe0*/  LDL.LU.64 R196, [R1+0x340] ;  /* 0x0003400001c47983 */ /* 0x000f280000300a00 */
[----:B------:R-:W4:Y:S04]  /*35ff0*/  LDL.LU.64 R198, [R1+0x348] ;  /* 0x0003480001c67983 */ /* 0x000f280000300a00 */
        /* <DEDUP_REMOVED lines=22> */
[----:B------:R-:W2:Y:S04]  /*36160*/  LDL.LU.64 R116, [R1] ;  /* 0x0000000001747983 */ /* 0x000ea80000300a00 */
[----:B------:R-:W2:Y:S04]  /*36170*/  LDL.LU.64 R118, [R1+0x8] ;  /* 0x0000080001767983 */ /* 0x000ea80000300a00 */
[----:B------:R-:W-:Y:S04]  /*36180*/  STL [R1+0x3488], R2 ;  /* 0x0034880201007387 */ /* 0x000fe80000100800 */
[----:B------:R-:W-:Y:S04]  /*36190*/  LDS R234, [R252+0x81080] ;  /* 0x08108000fcea7984 */ /* 0x000fe80000000800 */
[----:B------:R-:W-:Y:S04]  /*361a0*/  LDS R233, [R0+0x80080] ;  /* 0x0800800000e97984 */ /* 0x000fe80000000800 */
[----:B------:R-:W1:Y:S02]  /*361b0*/  LDS R235, [R0+0x81080] ;  /* 0x0810800000eb7984 */ /* 0x000e640000000800 */
[C---:B-1----:R-:W-:Y:S08]  /*361c0*/  HMMA.1688.F32.TF32 R112, R236.reuse, R64, R112 ;  /* 0x00000040ec70723c */ /* 0x042ff00000081070 */
[C---:B---3--:R-:W-:Y:S11]  /*361d0*/  HMMA.1688.F32.TF32 R200, R236.reuse, R60, R200 ;  /* 0x0000003cecc8723c */ /* 0x048ff600000810c8 */
[----:B------:R-:W-:Y:S04]  /*361e0*/  @!UPT UIADD3 URZ, URZ, URZ, URZ ;  /* 0x0000003f3f3ff290 */ /* 0x000fe8000fffe03f */
[----:B------:R-:W-:Y:S04]  /*361f0*/  STL.64 [R1+0xf40], R112 ;  /* 0x000f407001007387 */ /* 0x000fe80000100a00 */
[----:B------:R1:W-:Y:S04]  /*36200*/  STL.64 [R1+0xf48], R114 ;  /* 0x000f487201007387 */ /* 0x0003e80000100a00 */
[----:B-1----:R-:W3:Y:S04]  /*36210*/  LDL.LU.64 R114, [R1+0x36c8] ;  /* 0x0036c80001727983 */ /* 0x002ee80000300a00 */
[----:B------:R-:W3:Y:S04]  /*36220*/  LDL.LU.64 R112, [R1+0x36c0] ;  /* 0x0036c00001707983 */ /* 0x000ee80000300a00 */
[----:B------:R-:W-:Y:S04]  /*36230*/  STL.64 [R1+0xf30], R200 ;  /* 0x000f30c801007387 */ /* 0x000fe80000100a00 */
[----:B------:R4:W-:Y:S02]  /*36240*/  STL.64 [R1+0xf38], R202 ;  /* 0x000f38ca01007387 */ /* 0x0009e40000100a00 */
[C---:B----4-:R-:W-:Y:S08]  /*36250*/  HMMA.1688.F32.TF32 R200, R236.reuse, R8, R196 ;  /* 0x00000008ecc8723c */ /* 0x050ff000000810c4 */
        /* <DEDUP_REMOVED lines=17> */
[----:B------:R-:W-:Y:S04]  /*36370*/  STL.64 [R1+0xf18], R194 ;  /* 0x000f18c201007387 */ /* 0x000fe80000100a00 */
[----:B------:R-:W-:Y:S03]  /*36380*/  STL.64 [R1+0x660], R188 ;  /* 0x000660bc01007387 */ /* 0x000fe60000100a00 */
        /* <DEDUP_REMOVED lines=17> */
[----:B------:R-:W-:Y:S01]  /*364a0*/  STL.64 [R1+0xeb8], R126 ;  /* 0x000eb87e01007387 */ /* 0x000fe20000100a00 */
[----:B------:R-:W-:-:S03]  /*364b0*/  IMAD.MOV.U32 R14, RZ, RZ, R118 ;  /* 0x000000ffff0e7224 */ /* 0x000fc600078e0076 */
[----:B------:R-:W-:Y:S01]  /*364c0*/  STL.64 [R1+0xea0], R120 ;  /* 0x000ea07801007387 */ /* 0x000fe20000100a00 */
[----:B------:R-:W-:-:S03]  /*364d0*/  IMAD.MOV.U32 R18, RZ, RZ, R119 ;  /* 0x000000ffff127224 */ /* 0x000fc600078e0077 */
[----:B------:R-:W-:Y:S04]  /*364e0*/  STL.64 [R1+0xea8], R122 ;  /* 0x000ea87a01007387 */ /* 0x000fe80000100a00 */
[----:B------:R1:W-:Y:S04]  /*364f0*/  STL.64 [R1+0xe90], R116 ;  /* 0x000e907401007387 */ /* 0x0003e80000100a00 */
[----:B------:R-:W-:Y:S04]  /*36500*/  LDS R236, [R243+0x80100] ;  /* 0x08010000f3ec7984 */ /* 0x000fe80000000800 */
[----:B------:R-:W-:Y:S04]  /*36510*/  LDS R238, [R243+0x81100] ;  /* 0x08110000f3ee7984 */ /* 0x000fe80000000800 */
[----:B-1----:R-:W2:Y:S04]  /*36520*/  LDL.LU.64 R116, [R1+0x150] ;  /* 0x0001500001747983 */ /* 0x002ea80000300a00 */
[----:B------:R-:W2:Y:S04]  /*36530*/  LDL.LU.64 R118, [R1+0x158] ;  /* 0x0001580001767983 */ /* 0x000ea80000300a00 */
[----:B------:R-:W4:Y:S04]  /*36540*/  LDL.LU.64 R120, [R1+0x140] ;  /* 0x0001400001787983 */ /* 0x000f280000300a00 */
[----:B------:R-:W4:Y:S04]  /*36550*/  LDL.LU.64 R122, [R1+0x148] ;  /* 0x00014800017a7983 */ /* 0x000f280000300a00 */
        /* <DEDUP_REMOVED lines=26> */
[----:B------:R-:W-:Y:S04]  /*36700*/  STL [R1+0x350c], R18 ;  /* 0x00350c1201007387 */ /* 0x000fe80000100800 */
[----:B------:R-:W-:Y:S04]  /*36710*/  STL [R1+0x3508], R14 ;  /* 0x0035080e01007387 */ /* 0x000fe80000100800 */
[----:B------:R-:W-:Y:S04]  /*36720*/  LDS R237, [R3+0x80100] ;  /* 0x0801000003ed7984 */ /* 0x000fe80000000800 */
[----:B------:R-:W1:Y:S01]  /*36730*/  LDS R239, [R3+0x81100] ;  /* 0x0811000003ef7984 */ /* 0x000e620000000800 */
[C---:B--2---:R-:W-:Y:S08]  /*36740*/  HMMA.1688.F32.TF32 R116, R232.reuse, R64, R116 ;  /* 0x00000040e874723c */ /* 0x044ff00000081074 */
[C---:B----4-:R-:W-:Y:S08]  /*36750*/  HMMA.1688.F32.TF32 R120, R232.reuse, R60, R120 ;  /* 0x0000003ce878723c */ /* 0x050ff00000081078 */
[C---:B---3--:R-:W-:Y:S08]  /*36760*/  HMMA.1688.F32.TF32 R124, R232.reuse, R8, R124 ;  /* 0x00000008e87c723c */ /* 0x048ff0000008107c */
[C---:B------:R-:W-:Y:S01]  /*36770*/  HMMA.1688.F32.TF32 R248, R232.reuse, R4, R248 ;  /* 0x00000004e8f8723c */ /* 0x040fe200000810f8 */
[----:B------:R-:W-:Y:S04]  /*36780*/  STL.64 [R1+0x1600], R116 ;  /* 0x0016007401007387 */ /* 0x000fe80000100a00 */
[----:B------:R2:W-:Y:S04]  /*36790*/  STL.64 [R1+0x1608], R118 ;  /* 0x0016087601007387 */ /* 0x0005e80000100a00 */
[----:B--2---:R-:W2:Y:S04]  /*367a0*/  LDL.LU.64 R118, [R1+0x36b8] ;  /* 0x0036b80001767983 */ /* 0x004ea80000300a00 */
[----:B------:R-:W2:Y:S04]  /*367b0*/  LDL.LU.64 R116, [R1+0x36b0] ;  /* 0x0036b00001747983 */ /* 0x000ea80000300a00 */
[----:B------:R-:W-:Y:S04]  /*367c0*/  STL.64 [R1+0x15f0], R120 ;  /* 0x0015f07801007387 */ /* 0x000fe80000100a00 */
[----:B------:R3:W-:Y:S04]  /*367d0*/  STL.64 [R1+0x15f8], R122 ;  /* 0x0015f87a01007387 */ /* 0x0007e80000100a00 */
[----:B---3--:R-:W3:Y:S04]  /*367e0*/  LDL.LU.64 R122, [R1+0x36a8] ;  /* 0x0036a800017a7983 */ /* 0x008ee80000300a00 */
[----:B------:R-:W3:Y:S04]  /*367f0*/  LDL.LU.64 R120, [R1+0x36a0] ;  /* 0x0036a00001787983 */ /* 0x000ee80000300a00 */
[----:B------:R-:W-:Y:S04]  /*36800*/  STL.64 [R1+0x15e0], R124 ;  /* 0x0015e07c01007387 */ /* 0x000fe80000100a00 */
[----:B------:R4:W-:Y:S04]  /*36810*/  STL.64 [R1+0x15e8], R126 ;  /* 0x0015e87e01007387 */ /* 0x0009e80000100a00 */
[----:B----4-:R-:W4:Y:S04]  /*36820*/  LDL.LU.64 R126, [R1+0x3698] ;  /* 0x00369800017e7983 */ /* 0x010f280000300a00 */
[----:B------:R-:W4:Y:S04]  /*36830*/  LDL.LU.64 R124, [R1+0x3690] ;  /* 0x00369000017c7983 */ /* 0x000f280000300a00 */
[----:B------:R1:W-:Y:S04]  /*36840*/  STL.64 [R1+0x15d0], R248 ;  /* 0x0015d0f801007387 */ /* 0x0003e80000100a00 */
[----:B------:R1:W-:Y:S04]  /*36850*/  STL.64 [R1+0x15d8], R250 ;  /* 0x0015d8fa01007387 */ /* 0x0003e80000100a00 */
[----:B-1----:R-:W2:Y:S04]  /*36860*/  LDL.LU.64 R248, [R1+0x170] ;  /* 0x0001700001f87983 */ /* 0x002ea80000300a00 */
[----:B------:R-:W2:Y:S01]  /*36870*/  LDL.LU.64 R250, [R1+0x178] ;  /* 0x0001780001fa7983 */ /* 0x000ea20000300a00 */
[C---:B------:R-:W-:Y:S11]  /*36880*/  HMMA.1688.F32.TF32 R128, R232.reuse, R56, R128 ;  /* 0x00000038e880723c */ /* 0x040ff60000081080 */
[----:B------:R-:W-:Y:S11]  /*36890*/  @!UPT UIADD3 URZ, URZ, URZ, URZ ;  /* 0x0000003f3f3ff290 */ /* 0x000ff6000fffe03f */
[----:B------:R-:W-:Y:S01]  /*368a0*/  @!UPT UIADD3 URZ, URZ, URZ, URZ ;  /* 0x0000003f3f3ff290 */ /* 0x000fe2000fffe03f */
[----:B------:R-:W-:Y:S04]  /*368b0*/  STL.64 [R1+0x15c0], R128 ;  /* 0x0015c08001007387 */ /* 0x000fe80000100a00 */
[----:B------:R1:W-:Y:S04]  /*368c0*/  STL.64 [R1+0x15c8], R130 ;  /* 0x0015c88201007387 */ /* 0x0003e80000100a00 */
[----:B-1----:R-:W3:Y:S04]  /*368d0*/  LDL.LU.64 R130, [R1+0x3688] ;  /* 0x0036880001827983 */ /* 0x002ee80000300a00 */
[----:B------:R-:W3:Y:S01]  /*368e0*/  LDL.LU.64 R128, [R1+0x3680] ;  /* 0x0036800001807983 */ /* 0x000ee20000300a00 */
        /* <DEDUP_REMOVED lines=8> */
[----:B-1----:R-:W3:Y:S07]  /*36970*/  LDL.LU.64 R174, [R1+0x3678] ;  /* 0x0036780001ae7983 */ /* 0x002eee0000300a00 */
[C---:B------:R-:W-:Y:S01]  /*36980*/  HMMA.1688.F32.TF32 R196, R232.reuse, R28, R196 ;  /* 0x0000001ce8c4723c */ /* 0x040fe200000810c4 */
[----:B------:R-:W3:Y:S04]  /*36990*/  LDL.LU.64 R172, [R1+0x3670] ;  /* 0x0036700001ac7983 */ /* 0x000ee80000300a00 */
[----:B------:R-:W-:Y:S03]  /*369a0*/  STL.64 [R1+0x15a0], R176 ;  /* 0x0015a0b001007387 */ /* 0x000fe60000100a00 */
[C---:B------:R-:W-:Y:S01]  /*369b0*/  HMMA.1688.F32.TF32 R200, R232.reuse, R24, R200 ;  /* 0x00000018e8c8723c */ /* 0x040fe200000810c8 */
[----:B------:R1:W-:Y:S07]  /*369c0*/  STL.64 [R1+0x15a8], R178 ;  /* 0x0015a8b201007387 */ /* 0x0003ee0000100a00 */
[C---:B------:R-:W-:Y:S01]  /*369d0*/  HMMA.1688.F32.TF32 R164, R232.reuse, R20, R164 ;  /* 0x00000014e8a4723c */ /* 0x040fe200000810a4 */
[----:B-1----:R-:W3:Y:S04]  /*369e0*/  LDL.LU.64 R178, [R1+0x3668] ;  /* 0x0036680001b27983 */ /* 0x002ee80000300a00 */
[----:B------:R-:W3:Y:S04]  /*369f0*/  LDL.LU.64 R176, [R1+0x3660] ;  /* 0x0036600001b07983 */ /* 0x000ee80000300a00 */
[----:B------:R-:W-:Y:S04]  /*36a00*/  STL.64 [R1+0x1590], R180 ;  /* 0x001590b401007387 */ /* 0x000fe80000100a00 */
[----:B------:R1:W-:Y:S01]  /*36a10*/  STL.64 [R1+0x1598], R182 ;  /* 0x001598b601007387 */ /* 0x0003e20000100a00 */
[C---:B------:R-:W-:Y:S03]  /*36a20*/  HMMA.1688.F32.TF32 R168, R232.reuse, R16, R168 ;  /* 0x00000010e8a8723c */ /* 0x040fe600000810a8 */
[----:B-1----:R-:W3:Y:S04]  /*36a30*/  LDL.LU.64 R182, [R1+0x3658] ;  /* 0x0036580001b67983 */ /* 0x002ee80000300a00 */
[----:B------:R-:W3:Y:S04]  /*36a40*/  LDL.LU.64 R180, [R1+0x3650] ;  /* 0x0036500001b47983 */ /* 0x000ee80000300a00 */
[----:B------:R-:W-:Y:S04]  /*36a50*/  STL.64 [R1+0x1580], R184 ;  /* 0x001580b801007387 */ /* 0x000fe80000100a00 */
[----:B------:R1:W-:Y:S01]  /*36a60*/  STL.64 [R1+0x1588], R186 ;  /* 0x001588ba01007387 */ /* 0x0003e20000100a00 */
[----:B------:R-:W-:Y:S03]  /*36a70*/  HMMA.1688.F32.TF32 R244, R232, R12, R244 ;  /* 0x0000000ce8f4723c */ /* 0x000fe600000810f4 */
[----:B------:R-:W-:Y:S04]  /*36a80*/  LDS R232, [R252+0x80100] ;  /* 0x08010000fce87984 */ /* 0x000fe80000000800 */
[----:B------:R-:W-:Y:S04]  /*36a90*/  LDS R234, [R252+0x81100] ;  /* 0x08110000fcea7984 */ /* 0x000fe80000000800 */
[----:B-1----:R-:W3:Y:S04]  /*36aa0*/  LDL.LU.64 R186, [R1+0x3648] ;  /* 0x0036480001ba7983 */ /* 0x002ee80000300a00 */
[----:B------:R-:W3:Y:S04]  /*36ab0*/  LDL.LU.64 R184, [R1+0x3640] ;  /* 0x0036400001b87983 */ /* 0x000ee80000300a00 */
[----:B------:R-:W-:Y:S04]  /*36ac0*/  STL.64 [R1+0x1570], R188 ;  /* 0x001570bc01007387 */ /* 0x000fe80000100a00 */
[----:B------:R1:W-:Y:S01]  /*36ad0*/  STL.64 [R1+0x1578], R190 ;  /* 0x001578be01007387 */ /* 0x0003e20000100a00 */
[C---:B------:R-:W-:Y:S03]  /*36ae0*/  HMMA.1688.F32.TF32 R224, R236.reuse, R8, R224 ;  /* 0x00000008ece0723c */ /* 0x040fe600000810e0 */
[----:B------:R-:W-:Y:S04]  /*36af0*/  LDS R233, [R0+0x80100] ;  /* 0x0801000000e97984 */ /* 0x000fe80000000800 */
[----:B------:R-:W2:Y:S04]  /*36b00*/  LDS R235, [R0+0x81100] ;  /* 0x0811000000eb7984 */ /* 0x000ea80000000800 */
[----:B-1----:R-:W3:Y:S04]  /*36b10*/  LDL.LU.64 R190, [R1+0x3638] ;  /* 0x0036380001be7983 */ /* 0x002ee80000300a00 */
[----:B------:R-:W3:Y:S04]  /*36b20*/  LDL.LU.64 R188, [R1+0x3630] ;  /* 0x0036300001bc7983 */ /* 0x000ee80000300a00 */
[----:B------:R-:W-:Y:S04]  /*36b30*/  STL.64 [R1+0x1560], R192 ;  /* 0x001560c001007387 */ /* 0x000fe80000100a00 */
[----:B------:R1:W-:Y:S04]  /*36b40*/  STL.64 [R1+0x1568], R194 ;  /* 0x001568c201007387 */ /* 0x0003e80000100a00 */
        /* <DEDUP_REMOVED lines=13> */
[----:B------:R-:W3:Y:S01]  /*36c20*/  LDL.LU.64 R164, [R1+0x35f0] ;  /* 0x0035f00001a47983 */ /* 0x000ee20000300a00 */
[C---:B--2---:R-:W-:Y:S03]  /*36c30*/  HMMA.1688.F32.TF32 R248, R236.reuse, R64, R248 ;  /* 0x00000040ecf8723c */ /* 0x044fe600000810f8 */
[----:B------:R-:W-:Y:S04]  /*36c40*/  STL.64 [R1+0x1520], R168 ;  /* 0x001520a801007387 */ /* 0x000fe80000100a00 */
[----:B------:R1:W-:Y:S01]  /*36c50*/  STL.64 [R1+0x1528], R170 ;  /* 0x001528aa01007387 */ /* 0x0003e20000100a00 */
[----:B------:R-:W-:Y:S03]  /*36c60*/  HMMA.1688.F32.TF32 R228, R236, R60, R228 ;  /* 0x0000003cece4723c */ /* 0x000fe600000810e4 */
[----:B-1----:R-:W2:Y:S04]  /*36c70*/  LDL.LU.64 R170, [R1+0x35e8] ;  /* 0x0035e80001aa7983 */ /* 0x002ea80000300a00 */
[----:B------:R-:W2:Y:S09]  /*36c80*/  LDL.LU.64 R168, [R1+0x35e0] ;  /* 0x0035e00001a87983 */ /* 0x000eb20000300a00 */
[----:B------:R-:W-:-:S02]  /*36c90*/  IMAD.MOV.U32 R15, RZ, RZ, R251 ;  /* 0x000000ffff0f7224 */ /* 0x000fc400078e00fb */
[----:B------:R-:W-:Y:S01]  /*36ca0*/  IMAD.MOV.U32 R23, RZ, RZ, R250 ;  /* 0x000000ffff177224 */ /* 0x000fe200078e00fa */
[----:B------:R-:W-:Y:S01]  /*36cb0*/  STL.64 [R1+0x1510], R244 ;  /* 0x001510f401007387 */ /* 0x000fe20000100a00 */
[----:B------:R-:W-:Y:S02]  /*36cc0*/  IMAD.MOV.U32 R22, RZ, RZ, R249 ;  /* 0x000000ffff167224 */ /* 0x000fe400078e00f9 */
[----:B------:R-:W-:Y:S01]  /*36cd0*/  IMAD.MOV.U32 R19, RZ, RZ, R248 ;  /* 0x000000ffff137224 */ /* 0x000fe200078e00f8 */
[----:B------:R-:W-:Y:S04]  /*36ce0*/  STL.64 [R1+0x1518], R246 ;  /* 0x001518f601007387 */ /* 0x000fe80000100a00 */
[----:B------:R1:W-:Y:S04]  /*36cf0*/  STL [R1+0x351c], R15 ;  /* 0x00351c0f01007387 */ /* 0x0003e80000100800 */
[----:B------:R4:W-:Y:S04]  /*36d00*/  STL [R1+0x3518], R23 ;  /* 0x0035181701007387 */ /* 0x0009e80000100800 */
[----:B------:R4:W-:Y:S01]  /*36d10*/  STL [R1+0x3514], R22 ;  /* 0x0035141601007387 */ /* 0x0009e20000100800 */
[----:B-1----:R-:W-:-:S03]  /*36d20*/  IMAD.MOV.U32 R15, RZ, RZ, R224 ;  /* 0x000000ffff0f7224 */ /* 0x002fc600078e00e0 */
[----:B------:R1:W-:Y:S01]  /*36d30*/  STL [R1+0x3510], R19 ;  /* 0x0035101301007387 */ /* 0x0003e20000100800 */
[----:B----4-:R-:W-:Y:S01]  /*36d40*/  IMAD.MOV.U32 R23, RZ, RZ, R225 ;  /* 0x000000ffff177224 */ /* 0x010fe200078e00e1 */
[----:B------:R-:W-:Y:S02]  /*36d50*/  HMMA.1688.F32.TF32 R76, R236, R32, R76 ;  /* 0x00000020ec4c723c */ /* 0x000fe4000008104c */
[----:B------:R-:W-:Y:S01]  /*36d60*/  LDS R248, [R243+0x80180] ;  /* 0x08018000f3f87984 */ /* 0x000fe20000000800 */
[----:B------:R-:W-:-:S03]  /*36d70*/  IMAD.MOV.U32 R22, RZ, RZ, R226 ;  /* 0x000000ffff167224 */ /* 0x000fc600078e00e2 */
[----:B------:R-:W-:Y:S01]  /*36d80*/  LDS R250, [R243+0x81180] ;  /* 0x08118000f3fa7984 */ /* 0x000fe20000000800 */
[----:B-1----:R-:W-:Y:S02]  /*36d90*/  IMAD.MOV.U32 R19, RZ, RZ, R227 ;  /* 0x000000ffff137224 */ /* 0x002fe400078e00e3 */
[C---:B------:R-:W-:Y:S01]  /*36da0*/  HMMA.1688.F32.TF32 R224, R236.reuse, R4, R220 ;  /* 0x00000004ece0723c */ /* 0x040fe200000810dc */
[----:B------:R-:W-:Y:S04]  /*36db0*/  LDS R249, [R3+0x80180] ;  /* 0x0801800003f97984 */ /* 0x000fe80000000800 */
[----:B------:R-:W1:Y:S03]  /*36dc0*/  LDS R251, [R3+0x81180] ;  /* 0x0811800003fb7984 */ /* 0x000e660000000800 */
[C---:B------:R-:W-:Y:S08]  /*36dd0*/  HMMA.1688.F32.TF32 R220, R236.reuse, R56, R216 ;  /* 0x00000038ecdc723c */ /* 0x040ff000000810d8 */
[C---:B------:R-:W-:Y:S08]  /*36de0*/  HMMA.1688.F32.TF32 R216, R236.reuse, R52, R212 ;  /* 0x00000034ecd8723c */ /* 0x040ff000000810d4 */
[C---:B------:R-:W-:Y:S08]  /*36df0*/  HMMA.1688.F32.TF32 R212, R236.reuse, R48, R208 ;  /* 0x00000030ecd4723c */ /* 0x040ff000000810d0 */
[C---:B------:R-:W-:Y:S08]  /*36e00*/  HMMA.1688.F32.TF32 R208, R236.reuse, R44, R204 ;  /* 0x0000002cecd0723c */ /* 0x040ff000000810cc */
[C---:B------:R-:W-:Y:S08]  /*36e10*/  HMMA.1688.F32.TF32 R204, R236.reuse, R40, R68 ;  /* 0x00000028eccc723c */ /* 0x040ff00000081044 */
[C---:B------:R-:W-:Y:S01]  /*36e20*/  HMMA.1688.F32.TF32 R68, R236.reuse, R36, R72 ;  /* 0x00000024ec44723c */ /* 0x040fe20000081048 */
        /* <DEDUP_REMOVED lines=10> */
[C---:B------:R-:W-:Y:S03]  /*36ed0*/  HMMA.1688.F32.TF32 R72, R236.reuse, R28, R80 ;  /* 0x0000001cec48723c */ /* 0x040fe60000081050 */
[----:B------:R-:W-:Y:S04]  /*36ee0*/  STL.64 [R1+0x978], R210 ;  /* 0x000978d201007387 */ /* 0x000fe80000100a00 */
[----:B------:R-:W-:Y:S04]  /*36ef0*/  STL.64 [R1+0x930], R204 ;  /* 0x000930cc01007387 */ /* 0x000fe80000100a00 */
[----:B------:R-:W-:Y:S04]  /*36f00*/  STL.64 [R1+0x938], R206 ;  /* 0x000938ce01007387 */ /* 0x000fe80000100a00 */
[----:B------:R-:W-:Y:S04]  /*36f10*/  STL.64 [R1+0x910], R68 ;  /* 0x0009104401007387 */ /* 0x000fe80000100a00 */
[----:B------:R4:W-:Y:S02]  /*36f20*/  STL.64 [R1+0x918], R70 ;  /* 0x0009184601007387 */ /* 0x0009e40000100a00 */
[C---:B----4-:R-:W-:Y:S02]  /*36f30*/  HMMA.1688.F32.TF32 R68, R236.reuse, R24, R84 ;  /* 0x00000018ec44723c */ /* 0x050fe40000081054 */
[----:B------:R-:W-:Y:S04]  /*36f40*/  STL.64 [R1+0x8e0], R76 ;  /* 0x0008e04c01007387 */ /* 0x000fe80000100a00 */
[----:B------:R4:W-:Y:S04]  /*36f50*/  STL.64 [R1+0x8e8], R78 ;  /* 0x0008e84e01007387 */ /* 0x0009e80000100a00 */
[----:B------:R-:W-:Y:S04]  /*36f60*/  STL.64 [R1+0x8d0], R72 ;  /* 0x0008d04801007387 */ /* 0x000fe80000100a00 */
[----:B------:R1:W-:Y:S01]  /*36f70*/  STL.64 [R1+0x8d8], R74 ;  /* 0x0008d84a01007387 */ /* 0x0003e20000100a00 */
[C---:B----4-:R-:W-:Y:S08]  /*36f80*/  HMMA.1688.F32.TF32 R76, R236.reuse, R20, R88 ;  /* 0x00000014ec4c723c */ /* 0x050ff00000081058 */
[----:B------:R-:W-:Y:S01]  /*36f90*/  STL.64 [R1+0x8b0], R68 ;  /* 0x0008b04401007387 */ /* 0x000fe20000100a00 */
[C---:B-1----:R-:W-:Y:S03]  /*36fa0*/  HMMA.1688.F32.TF32 R72, R236.reuse, R16, R92 ;  /* 0x00000010ec48723c */ /* 0x042fe6000008105c */
[----:B------:R1:W-:Y:S05]  /*36fb0*/  STL.64 [R1+0x8b8], R70 ;  /* 0x0008b84601007387 */ /* 0x0003ea0000100a00 */
[----:B-1----:R-:W-:Y:S06]  /*36fc0*/  HMMA.1688.F32.TF32 R68, R236, R12, R96 ;  /* 0x0000000cec44723c */ /* 0x002fec0000081060 */
[----:B------:R-:W-:Y:S04]  /*36fd0*/  STL.64 [R1+0x890], R76 ;  /* 0x0008904c01007387 */ /* 0x000fe80000100a00 */
[----:B------:R1:W-:Y:S05]  /*36fe0*/  STL.64 [R1+0x898], R78 ;  /* 0x0008984e01007387 */ /* 0x0003ea0000100a00 */
[----:B------:R-:W-:Y:S04]  /*36ff0*/  STL.64 [R1+0x880], R72 ;  /* 0x0008804801007387 */ /* 0x000fe80000100a00 */
[----:B------:R4:W-:Y:S01]  /*37000*/  STL.64 [R1+0x888], R74 ;  /* 0x0008884a01007387 */ /* 0x0009e20000100a00 */
[----:B-1----:R-:W-:Y:S01]  /*37010*/  HMMA.1688.F32.TF32 R76, R232, R60, R136 ;  /* 0x0000003ce84c723c */ /* 0x002fe20000081088 */
[----:B------:R-:W-:-:S02]  /*37020*/  IMAD.MOV.U32 R18, RZ, RZ, R230 ;  /* 0x000000ffff127224 */ /* 0x000fc400078e00e6 */
[----:B------:R-:W-:Y:S04]  /*37030*/  LDS R236, [R252+0x80300] ;  /* 0x08030000fcec7984 */ /* 0x000fe80000000800 */
[----:B------:R-:W-:Y:S04]  /*37040*/  STL.64 [R1+0x840], R68 ;  /* 0x0008404401007387 */ /* 0x000fe80000100a00 */
[----:B------:R1:W-:Y:S01]  /*37050*/  STL.64 [R1+0x848], R70 ;  /* 0x0008484601007387 */ /* 0x0003e20000100a00 */
[----:B----4-:R-:W-:Y:S01]  /*37060*/  HMMA.1688.F32.TF32 R72, R232, R8, R140 ;  /* 0x00000008e848723c */ /* 0x010fe2000008108c */
[----:B------:R-:W-:-:S02]  /*37070*/  IMAD.MOV.U32 R14, RZ, RZ, R231 ;  /* 0x000000ffff0e7224 */ /* 0x000fc400078e00e7 */
[----:B------:R-:W-:Y:S04]  /*37080*/  LDS R238, [R252+0x81300] ;  /* 0x08130000fcee7984 */ /* 0x000fe80000000800 */
[----:B------:R-:W-:Y:S01]  /*37090*/  LDS R237, [R0+0x80300] ;  /* 0x0803000000ed7984 */ /* 0x000fe20000000800 */
[C---:B-1----:R-:W-:Y:S03]  /*370a0*/  HMMA.1688.F32.TF32 R68, R232.reuse, R64, R132 ;  /* 0x00000040e844723c */ /* 0x042fe60000081084 */
[----:B------:R-:W-:Y:S11]  /*370b0*/  LDS R239, [R0+0x81300] ;  /* 0x0813000000ef7984 */ /* 0x000ff60000000800 */
[----:B------:R-:W-:Y:S09]  /*370c0*/  @!UPT UIADD3 URZ, URZ, URZ, URZ ;  /* 0x0000003f3f3ff290 */ /* 0x000ff2000fffe03f */
[----:B------:R-:W-:Y:S04]  /*370d0*/  STL.64 [R1+0x1400], R68 ;  /* 0x0014004401007387 */ /* 0x000fe80000100a00 */
[----:B------:R1:W-:Y:S04]  /*370e0*/  STL.64 [R1+0x1408], R70 ;  /* 0x0014084601007387 */ /* 0x0003e80000100a00 */
[----:B------:R-:W-:Y:S04]  /*370f0*/  STL.64 [R1+0x13f0], R76 ;  /* 0x0013f04c01007387 */ /* 0x000fe80000100a00 */
[----:B------:R4:W-:Y:S01]  /*37100*/  STL.64 [R1+0x13f8], R78 ;  /* 0x0013f84e01007387 */ /* 0x0009e20000100a00 */
[C---:B-1----:R-:W-:Y:S03]  /*37110*/  HMMA.1688.F32.TF32 R68, R232.reuse, R4, R144 ;  /* 0x00000004e844723c */ /* 0x042fe60000081090 */
[----:B------:R-:W-:Y:S04]  /*37120*/  STL.64 [R1+0x13e0], R72 ;  /* 0x0013e04801007387 */ /* 0x000fe80000100a00 */
[----:B------:R1:W-:Y:S01]  /*37130*/  STL.64 [R1+0x13e8], R74 ;  /* 0x0013e84a01007387 */ /* 0x0003e20000100a00 */
[C---:B----4-:R-:W-:Y:S08]  /*37140*/  HMMA.1688.F32.TF32 R76, R232.reuse, R56, R148 ;  /* 0x00000038e84c723c */ /* 0x050ff00000081094 */
[C---:B-1----:R-:W-:Y:S07]  /*37150*/  HMMA.1688.F32.TF32 R72, R232.reuse, R52, R152 ;  /* 0x00000034e848723c */ /* 0x042fee0000081098 */
        /* <DEDUP_REMOVED lines=25> */
[C---:B---3--:R-:W-:Y:S08]  /*372f0*/  HMMA.1688.F32.TF32 R76, R232.reuse, R20, R120 ;  /* 0x00000014e84c723c */ /* 0x048ff00000081078 */
[C---:B-1----:R-:W-:Y:S07]  /*37300*/  HMMA.1688.F32.TF32 R72, R232.reuse, R16, R124 ;  /* 0x00000010e848723c */ /* 0x042fee000008107c */
[----:B------:R-:W-:Y:S04]  /*37310*/  STL.64 [R1+0x1340], R68 ;  /* 0x0013404401007387 */ /* 0x000fe80000100a00 */
[----:B------:R1:W-:Y:S04]  /*37320*/  STL.64 [R1+0x1348], R70 ;  /* 0x0013484601007387 */ /* 0x0003e80000100a00 */
[----:B------:R-:W-:Y:S04]  /*37330*/  STL.64 [R1+0x1330], R76 ;  /* 0x0013304c01007387 */ /* 0x000fe80000100a00 */
[----:B------:R3:W-:Y:S04]  /*37340*/  STL.64 [R1+0x1338], R78 ;  /* 0x0013384e01007387 */ /* 0x0007e80000100a00 */
[----:B------:R-:W4:Y:S01]  /*37350*/  LDL.LU.64 R80, [R1+0xa0] ;  /* 0x0000a00001507983 */ /* 0x000f220000300a00 */
[----:B-1----:R-:W-:Y:S03]  /*37360*/  HMMA.1688.F32.TF32 R68, R232, R12, R128 ;  /* 0x0000000ce844723c */ /* 0x002fe60000081080 */
[----:B------:R1:W-:Y:S04]  /*37370*/  STL.64 [R1+0x1320], R72 ;  /* 0x0013204801007387 */ /* 0x0003e80000100a00 */
[----:B------:R1:W-:Y:S04]  /*37380*/  STL.64 [R1+0x1328], R74 ;  /* 0x0013284a01007387 */ /* 0x0003e80000100a00 */
[----:B------:R-:W4:Y:S01]  /*37390*/  LDL.LU.64 R82, [R1+0xa8] ;  /* 0x0000a80001527983 */ /* 0x000f220000300a00 */
[C---:B---3--:R-:W-:Y:S03]  /*373a0*/  HMMA.1688.F32.TF32 R76, R248.reuse, R64, R172 ;  /* 0x00000040f84c723c */ /* 0x048fe600000810ac */
[----:B------:R-:W-:Y:S04]  /*373b0*/  LDS R232, [R243+0x80380] ;  /* 0x08038000f3e87984 */ /* 0x000fe80000000800 */
[----:B------:R-:W-:Y:S04]  /*373c0*/  LDS R234, [R243+0x81380] ;  /* 0x08138000f3ea7984 */ /* 0x000fe80000000800 */
[----:B------:R-:W-:Y:S04]  /*373d0*/  STL.64 [R1+0x1310], R68 ;  /* 0x0013104401007387 */ /* 0x000fe80000100a00 */
[----:B------:R-:W-:Y:S04]  /*373e0*/  STL.64 [R1+0x1318], R70 ;  /* 0x0013184601007387 */ /* 0x000fe80000100a00 */
        /* <DEDUP_REMOVED lines=8> */
[----:B-1----:R-:W3:Y:S04]  /*37470*/  LDL.LU.64 R72, [R1+0x200] ;  /* 0x0002000001487983 */ /* 0x002ee80000300a00 */
[----:B------:R-:W3:Y:S04]  /*37480*/  LDL.LU.64 R74, [R1+0x208] ;  /* 0x00020800014a7983 */ /* 0x000ee80000300a00 */
[----:B------:R-:W-:Y:S01]  /*37490*/  STL.64 [R1+0x820], R76 ;  /* 0x0008204c01007387 */ /* 0x000fe20000100a00 */
[C---:B------:R-:W-:Y:S03]  /*374a0*/  HMMA.1688.F32.TF32 R96, R248.reuse, R8, R180 ;  /* 0x00000008f860723c */ /* 0x040fe600000810b4 */
[----:B------:R1:W-:Y:S04]  /*374b0*/  STL.64 [R1+0x828], R78 ;  /* 0x0008284e01007387 */ /* 0x0003e80000100a00 */
[----:B------:R-:W-:Y:S01]  /*374c0*/  LDS R68, [R252+0x80180] ;  /* 0x08018000fc447984 */ /* 0x000fe20000000800 */
[C---:B------:R-:W-:Y:S03]  /*374d0*/  HMMA.1688.F32.TF32 R104, R248.reuse, R4, R184 ;  /* 0x00000004f868723c */ /* 0x040fe600000810b8 */
[----:B------:R-:W-:Y:S04]  /*374e0*/  LDS R70, [R252+0x81180] ;  /* 0x08118000fc467984 */ /* 0x000fe80000000800 */
[----:B------:R-:W-:Y:S01]  /*374f0*/  LDS R69, [R0+0x80180] ;  /* 0x0801800000457984 */ /* 0x000fe20000000800 */
[C---:B-1----:R-:W-:Y:S03]  /*37500*/  HMMA.1688.F32.TF32 R76, R248.reuse, R60, R176 ;  /* 0x0000003cf84c723c */ /* 0x042fe600000810b0 */
[----:B------:R-:W1:Y:S04]  /*37510*/  LDS R71, [R0+0x81180] ;  /* 0x0811800000477984 */ /* 0x000e680000000800 */
[----:B------:R-:W-:Y:S04]  /*37520*/  LDS R233, [R3+0x80380] ;  /* 0x0803800003e97984 */ /* 0x000fe80000000800 */
[----:B------:R-:W-:Y:S11]  /*37530*/  LDS R235, [R3+0x81380] ;  /* 0x0813800003eb7984 */ /* 0x000ff60000000800 */
[----:B------:R-:W-:Y:S01]  /*37540*/  @!UPT UIADD3 URZ, URZ, URZ, URZ ;  /* 0x0000003f3f3ff290 */ /* 0x000fe2000fffe03f */
[----:B------:R-:W-:Y:S04]  /*37550*/  STL.64 [R1+0x7f0], R76 ;  /* 0x0007f04c01007387 */ /* 0x000fe80000100a00 */
[----:B------:R2:W-:Y:S04]  /*37560*/  STL.64 [R1+0x7f8], R78 ;  /* 0x0007f84e01007387 */ /* 0x0005e80000100a00 */
[----:B------:R-:W-:Y:S04]  /*37570*/  STL.64 [R1+0x7d0], R96 ;  /* 0x0007d06001007387 */ /* 0x000fe80000100a00 */
[----:B------:R1:W-:Y:S01]  /*37580*/  STL.64 [R1+0x7d8], R98 ;  /* 0x0007d86201007387 */ /* 0x0003e20000100a00 */
[C---:B--2---:R-:W-:Y:S03]  /*37590*/  HMMA.1688.F32.TF32 R76, R248.reuse, R56, R188 ;  /* 0x00000038f84c723c */ /* 0x044fe600000810bc */
[----:B------:R-:W-:Y:S04]  /*375a0*/  STL.64 [R1+0x780], R104 ;  /* 0x0007806801007387 */ /* 0x000fe80000100a00 */
[----:B------:R2:W-:Y:S01]  /*375b0*/  STL.64 [R1+0x788], R106 ;  /* 0x0007886a01007387 */ /* 0x0005e20000100a00 */
[C---:B-1----:R-:W-:Y:S08]  /*375c0*/  HMMA.1688.F32.TF32 R96, R248.reuse, R52, R192 ;  /* 0x00000034f860723c */ /* 0x042ff000000810c0 */
[C---:B--2---:R-:W-:Y:S07]  /*375d0*/  HMMA.1688.F32.TF32 R104, R248.reuse, R48, R196 ;  /* 0x00000030f868723c */ /* 0x044fee00000810c4 */
[----:B------:R-:W-:Y:S04]  /*375e0*/  STL.64 [R1+0x770], R76 ;  /* 0x0007704c01007387 */ /* 0x000fe80000100a00 */
[----:B------:R1:W-:Y:S04]  /*375f0*/  STL.64 [R1+0x778], R78 ;  /* 0x0007784e01007387 */ /* 0x0003e80000100a00 */
[----:B------:R2:W-:Y:S04]  /*37600*/  STL.64 [R1+0x750], R96 ;  /* 0x0007506001007387 */ /* 0x0005e80000100a00 */
[----:B------:R2:W-:Y:S01]  /*37610*/  STL.64 [R1+0x758], R98 ;  /* 0x0007586201007387 */ /* 0x0005e20000100a00 */
[C---:B-1----:R-:W-:Y:S03]  /*37620*/  HMMA.1688.F32.TF32 R76, R248.reuse, R44, R200 ;  /* 0x0000002cf84c723c */ /* 0x042fe600000810c8 */
[----:B--2---:R-:W2:Y:S04]  /*37630*/  LDL.LU.64 R96, [R1+0x330] ;  /* 0x0003300001607983 */ /* 0x004ea80000300a00 */
[----:B------:R-:W-:Y:S04]  /*37640*/  STL.64 [R1+0x720], R104 ;  /* 0x0007206801007387 */ /* 0x000fe80000100a00 */
[----:B------:R1:W-:Y:S04]  /*37650*/  STL.64 [R1+0x728], R106 ;  /* 0x0007286a01007387 */ /* 0x0003e80000100a00 */
[----:B------:R-:W2:Y:S08]  /*37660*/  LDL.LU.64 R98, [R1+0x338] ;  /* 0x0003380001627983 */ /* 0x000eb00000300a00 */
[----:B------:R1:W-:Y:S02]  /*37670*/  STL.64 [R1+0x6e0], R76 ;  /* 0x0006e04c01007387 */ /* 0x0003e40000100a00 */
[C---:B-1----:R-:W-:Y:S02]  /*37680*/  HMMA.1688.F32.TF32 R104, R248.reuse, R40, R164 ;  /* 0x00000028f868723c */ /* 0x042fe400000810a4 */
[----:B------:R1:W-:Y:S04]  /*37690*/  STL.64 [R1+0x6e8], R78 ;  /* 0x0006e84e01007387 */ /* 0x0003e80000100a00 */
[----:B------:R-:W-:Y:S04]  /*376a0*/  LDS R164, [R243+0x80300] ;  /* 0x08030000f3a47984 */ /* 0x000fe80000000800 */
[----:B------:R-:W2:Y:S04]  /*376b0*/  LDL.LU.64 R76, [R1+0x320] ;  /* 0x00032000014c7983 */ /* 0x000ea80000300a00 */
[----:B-1----:R-:W2:Y:S04]  /*376c0*/  LDL.LU.64 R78, [R1+0x328] ;  /* 0x00032800014e7983 */ /* 0x002ea80000300a00 */
[----:B------:R-:W-:Y:S05]  /*376d0*/  LDS R166, [R243+0x81300] ;  /* 0x08130000f3a67984 */ /* 0x000fea0000000800 */
[----:B------:R-:W-:Y:S04]  /*376e0*/  STL.64 [R1+0x6c0], R104 ;  /* 0x0006c06801007387 */ /* 0x000fe80000100a00 */
[----:B------:R1:W-:Y:S04]  /*376f0*/  STL.64 [R1+0x6c8], R106 ;  /* 0x0006c86a01007387 */ /* 0x0003e80000100a00 */
[----:B------:R-:W2:Y:S04]  /*37700*/  LDL.LU.64 R108, [R1+0x310] ;  /* 0x00031000016c7983 */ /* 0x000ea80000300a00 */
[----:B------:R-:W2:Y:S01]  /*37710*/  LDL.LU.64 R110, [R1+0x318] ;  /* 0x00031800016e7983 */ /* 0x000ea20000300a00 */
[C---:B-1----:R-:W-:Y:S03]  /*37720*/  HMMA.1688.F32.TF32 R104, R248.reuse, R36, R168 ;  /* 0x00000024f868723c */ /* 0x042fe600000810a8 */
[----:B------:R-:W-:Y:S04]  /*37730*/  LDS R165, [R3+0x80300] ;  /* 0x0803000003a57984 */ /* 0x000fe80000000800 */
[----:B------:R-:W-:Y:S04]  /*37740*/  LDS R167, [R3+0x81300] ;  /* 0x0813000003a77984 */ /* 0x000fe80000000800 */
[----:B------:R-:W-:Y:S04]  /*37750*/  LDS R168, [R252+0x80280] ;  /* 0x08028000fca87984 */ /* 0x000fe80000000800 */
[----:B------:R-:W-:Y:S04]  /*37760*/  LDS R170, [R252+0x81280] ;  /* 0x08128000fcaa7984 */ /* 0x000fe80000000800 */
[----:B------:R-:W-:Y:S04]  /*37770*/  LDS R169, [R0+0x80280] ;  /* 0x0802800000a97984 */ /* 0x000fe80000000800 */
[----:B------:R-:W-:Y:S04]  /*37780*/  LDS R171, [R0+0x81280] ;  /* 0x0812800000ab7984 */ /* 0x000fe80000000800 */
[----:B------:R-:W-:Y:S04]  /*37790*/  STL.64 [R1+0x50], R104 ;  /* 0x0000506801007387 */ /* 0x000fe80000100a00 */
[----:B------:R4:W-:Y:S02]  /*377a0*/  STL.64 [R1+0x58], R106 ;  /* 0x0000586a01007387 */ /* 0x0009e40000100a00 */
[C---:B----4-:R-:W-:Y:S02]  /*377b0*/  HMMA.1688.F32.TF32 R104, R248.reuse, R32, R80 ;  /* 0x00000020f868723c */ /* 0x050fe40000081050 */
[----:B------:R-:W4:Y:S04]  /*377c0*/  LDL.LU.64 R80, [R1+0x300] ;  /* 0x0003000001507983 */ /* 0x000f280000300a00 */
[----:B------:R-:W4:Y:S11]  /*377d0*/  LDL.LU.64 R82, [R1+0x308] ;  /* 0x0003080001527983 */ /* 0x000f360000300a00 */
[----:B------:R-:W-:Y:S06]  /*377e0*/  @!UPT UIADD3 URZ, URZ, URZ, URZ ;  /* 0x0000003f3f3ff290 */ /* 0x000fec000fffe03f */
[----:B------:R-:W-:Y:S04]  /*377f0*/  STL.64 [R1+0x40], R104 ;  /* 0x0000406801007387 */ /* 0x000fe80000100a00 */
[----:B------:R3:W-:Y:S02]  /*37800*/  STL.64 [R1+0x48], R106 ;  /* 0x0000486a01007387 */ /* 0x0007e40000100a00 */
[C---:B---3--:R-:W-:Y:S02]  /*37810*/  HMMA.1688.F32.TF32 R104, R248.reuse, R28, R100 ;  /* 0x0000001cf868723c */ /* 0x048fe40000081064 */
[----:B------:R-:W3:Y:S04]  /*37820*/  LDL.LU.64 R100, [R1+0x2f0] ;  /* 0x0002f00001647983 */ /* 0x000ee80000300a00 */
[----:B------:R-:W3:Y:S11]  /*37830*/  LDL.LU.64 R102, [R1+0x2f8] ;  /* 0x0002f80001667983 */ /* 0x000ef60000300a00 */
[----:B------:R-:W-:Y:S06]  /*37840*/  @!UPT UIADD3 URZ, URZ, URZ, URZ ;  /* 0x0000003f3f3ff290 */ /* 0x000fec000fffe03f */
[----:B------:R-:W-:Y:S04]  /*37850*/  STL.64 [R1+0x30], R104 ;  /* 0x0000306801007387 */ /* 0x000fe80000100a00 */
[----:B------:R1:W-:Y:S02]  /*37860*/  STL.64 [R1+0x38], R106 ;  /* 0x0000386a01007387 */ /* 0x0003e40000100a00 */
[C---:B-1----:R-:W-:Y:S02]  /*37870*/  HMMA.1688.F32.TF32 R104, R248.reuse, R24, R92 ;  /* 0x00000018f868723c */ /* 0x042fe4000008105c */
        /* <DEDUP_REMOVED lines=13> */
[----:B------:R-:W3:Y:S02]  /*37950*/  LDL.LU.64 R90, [R1+0x2c8] ;  /* 0x0002c800015a7983 */ /* 0x000ee40000300a00 */
[----:B------:R-:W-:Y:S02]  /*37960*/  HMMA.1688.F32.TF32 R248, R248, R12, R72 ;  /* 0x0000000cf8f8723c */ /* 0x000fe40000081048 */
[----:B------:R-:W-:Y:S04]  /*37970*/  LDS R72, [R243+0x80200] ;  /* 0x08020000f3487984 */ /* 0x000fe80000000800 */
[----:B------:R-:W-:Y:S02]  /*37980*/  LDS R74, [R243+0x81200] ;  /* 0x08120000f34a7984 */ /* 0x000fe40000000800 */
[C---:B--2---:R-:W-:Y:S02]  /*37990*/  HMMA.1688.F32.TF32 R112, R68.reuse, R64, R96 ;  /* 0x000000404470723c */ /* 0x044fe40000081060 */
[----:B------:R-:W-:Y:S04]  /*379a0*/  LDS R73, [R3+0x80200] ;  /* 0x0802000003497984 */ /* 0x000fe80000000800 */
[----:B------:R-:W1:Y:S04]  /*379b0*/  LDS R75, [R3+0x81200] ;  /* 0x08120000034b7984 */ /* 0x000e680000000800 */
[----:B------:R2:W-:Y:S04]  /*379c0*/  STL.64 [R1], R104 ;  /* 0x0000006801007387 */ /* 0x0005e80000100a00 */
[----:B------:R2:W-:Y:S04]  /*379d0*/  STL.64 [R1+0x8], R106 ;  /* 0x0000086a01007387 */ /* 0x0005e80000100a00 */
[----:B--2---:R-:W2:Y:S04]  /*379e0*/  LDL.LU.64 R104, [R1+0x2b0] ;  /* 0x0002b00001687983 */ /* 0x004ea80000300a00 */
[----:B------:R-:W2:Y:S04]  /*379f0*/  LDL.LU.64 R106, [R1+0x2b8] ;  /* 0x0002b800016a7983 */ /* 0x000ea80000300a00 */
[----:B------:R-:W-:Y:S04]  /*37a00*/  STL.64 [R1+0x3498], R250 ;  /* 0x003498fa01007387 */ /* 0x000fe80000100a00 */
[----:B------:R-:W-:Y:S04]  /*37a10*/  STL.64 [R1+0x3490], R248 ;  /* 0x003490f801007387 */ /* 0x000fe80000100a00 */
[----:B------:R-:W2:Y:S04]  /*37a20*/  LDL.LU.64 R96, [R1+0x2a0] ;  /* 0x0002a00001607983 */ /* 0x000ea80000300a00 */
[----:B------:R-:W2:Y:S04]  /*37a30*/  LDL.LU.64 R98, [R1+0x2a8] ;  /* 0x0002a80001627983 */ /* 0x000ea80000300a00 */
[----:B------:R-:W-:Y:S04]  /*37a40*/  STL.64 [R1+0x1200], R112 ;  /* 0x0012007001007387 */ /* 0x000fe80000100a00 */
[----:B------:R1:W-:Y:S02]  /*37a50*/  STL.64 [R1+0x1208], R114 ;  /* 0x0012087201007387 */ /* 0x0003e40000100a00 */
[C---:B-1----:R-:W-:Y:S02]  /*37a60*/  HMMA.1688.F32.TF32 R112, R68.reuse, R60, R76 ;  /* 0x0000003c4470723c */ /* 0x042fe4000008104c */
[----:B------:R-:W2:Y:S04]  /*37a70*/  LDL.LU.64 R76, [R1+0x290] ;  /* 0x00029000014c7983 */ /* 0x000ea80000300a00 */
[----:B------:R-:W2:Y:S11]  /*37a80*/  LDL.LU.64 R78, [R1+0x298] ;  /* 0x00029800014e7983 */ /* 0x000eb60000300a00 */
[----:B------:R-:W-:Y:S06]  /*37a90*/  @!UPT UIADD3 URZ, URZ, URZ, URZ ;  /* 0x0000003f3f3ff290 */ /* 0x000fec000fffe03f */
        /* <DEDUP_REMOVED lines=38> */
[C---:B--2---:R-:W-:Y:S02]  /*37d00*/  HMMA.1688.F32.TF32 R112, R68.reuse, R40, R104 ;  /* 0x000000284470723c */ /* 0x044fe40000081068 */
        /* <DEDUP_REMOVED lines=38> */
[----:B------:R-:W-:Y:S11]  /*37f70*/  HMMA.1688.F32.TF32 R68, R68, R12, R84 ;  /* 0x0000000c4444723c */ /* 0x000ff60000081054 */
[----:B------:R-:W-:Y:S04]  /*37f80*/  @!UPT UIADD3 URZ, URZ, URZ, URZ ;  /* 0x0000003f3f3ff290 */ /* 0x000fe8000fffe03f */
[----:B------:R-:W-:Y:S04]  /*37f90*/  STL.64 [R1+0x1120], R112 ;  /* 0x0011207001007387 */ /* 0x000fe80000100a00 */
[----:B------:R1:W-:Y:S04]  /*37fa0*/  STL.64 [R1+0x1128], R114 ;  /* 0x0011287201007387 */ /* 0x0003e80000100a00 */
[----:B------:R-:W3:Y:S04]  /*37fb0*/  LDL.LU.64 R84, [R1+0x410] ;  /* 0x0004100001547983 */ /* 0x000ee80000300a00 */
[----:B------:R-:W3:Y:S04]  /*37fc0*/  LDL.LU.64 R86, [R1+0x418] ;  /* 0x0004180001567983 */ /* 0x000ee80000300a00 */
[----:B------:R-:W-:Y:S01]  /*37fd0*/  STL.64 [R1+0x1110], R68 ;  /* 0x0011104401007387 */ /* 0x000fe20000100a00 */
[C---:B-1----:R-:W-:Y:S03]  /*37fe0*/  HMMA.1688.F32.TF32 R112, R72.reuse, R64, R88 ;  /* 0x000000404870723c */ /* 0x042fe60000081058 */
[----:B------:R-:W-:Y:S04]  /*37ff0*/  STL.64 [R1+0x1118], R70 ;  /* 0x0011184601007387 */ /* 0x000fe80000100a00 */
[----:B------:R-:W3:Y:S04]  /*38000*/  LDL.LU.64 R88, [R1+0x430] ;  /* 0x0004300001587983 */ /* 0x000ee80000300a00 */
[----:B------:R-:W3:Y:S04]  /*38010*/  LDL.LU.64 R90, [R1+0x438] ;  /* 0x00043800015a7983 */ /* 0x000ee80000300a00 */
[----:B------:R-:W-:Y:S04]  /*38020*/  LDS R68, [R252+0x80200] ;  /* 0x08020000fc447984 */ /* 0x000fe80000000800 */
[----:B------:R-:W-:Y:S04]  /*38030*/  LDS R70, [R252+0x81200] ;  /* 0x08120000fc467984 */ /* 0x000fe80000000800 */
[----:B------:R-:W-:Y:S04]  /*38040*/  STL.64 [R1+0x150], R112 ;  /* 0x0001507001007387 */ /* 0x000fe80000100a00 */
[----:B------:R2:W-:Y:S04]  /*38050*/  STL.64 [R1+0x158], R114 ;  /* 0x0001587201007387 */ /* 0x0005e80000100a00 */
[----:B------:R-:W-:Y:S04]  /*38060*/  LDS R69, [R0+0x80200] ;  /* 0x0802000000457984 */ /* 0x000fe80000000800 */
[----:B------:R-:W1:Y:S01]  /*38070*/  LDS R71, [R0+0x81200] ;  /* 0x0812000000477984 */ /* 0x000e620000000800 */
[C---:B--2---:R-:W-:Y:S03]  /*38080*/  HMMA.1688.F32.TF32 R112, R72.reuse, R60, R104 ;  /* 0x0000003c4870723c */ /* 0x044fe60000081068 */
[----:B------:R-:W2:Y:S04]  /*38090*/  LDL.LU.64 R104, [R1+0x450] ;  /* 0x0004500001687983 */ /* 0x000ea80000300a00 */
[----:B------:R-:W2:Y:S11]  /*380a0*/  LDL.LU.64 R106, [R1+0x458] ;  /* 0x00045800016a7983 */ /* 0x000eb60000300a00 */
[----:B------:R-:W-:Y:S05]  /*380b0*/  @!UPT UIADD3 URZ, URZ, URZ, URZ ;  /* 0x0000003f3f3ff290 */ /* 0x000fea000fffe03f */
        /* <DEDUP_REMOVED lines=61> */
[----:B------:R1:W-:Y:S01]  /*38490*/  STL.64 [R1+0xa8], R114 ;  /* 0x0000a87201007387 */ /* 0x0003e20000100a00 */
[C---:B------:R-:W-:Y:S08]  /*384a0*/  HMMA.1688.F32.TF32 R108, R72.reuse, R20, R108 ;  /* 0x00000014486c723c */ /* 0x040ff0000008106c */
[C---:B-1----:R-:W-:Y:S01]  /*384b0*/  HMMA.1688.F32.TF32 R112, R72.reuse, R24, R76 ;  /* 0x000000184870723c */ /* 0x042fe2000008104c */
[----:B------:R-:W2:Y:S04]  /*384c0*/  LDL.LU.64 R76, [R1+0x570] ;  /* 0x00057000014c7983 */ /* 0x000ea80000300a00 */
[----:B------:R-:W2:Y:S11]  /*384d0*/  LDL.LU.64 R78, [R1+0x578] ;  /* 0x00057800014e7983 */ /* 0x000eb60000300a00 */
[----:B------:R-:W-:Y:S07]  /*384e0*/  @!UPT UIADD3 URZ, URZ, URZ, URZ ;  /* 0x0000003f3f3ff290 */ /* 0x000fee000fffe03f */
[----:B------:R1:W-:Y:S04]  /*384f0*/  STL.64 [R1+0x90], R112 ;  /* 0x0000907001007387 */ /* 0x0003e80000100a00 */
[----:B------:R4:W-:Y:S04]  /*38500*/  STL.64 [R1+0x98], R114 ;  /* 0x0000987201007387 */ /* 0x0009e80000100a00 */
[----:B-1----:R-:W2:Y:S04]  /*38510*/  LDL.LU.64 R112, [R1+0x560] ;  /* 0x0005600001707983 */ /* 0x002ea80000300a00 */
[----:B----4-:R-:W4:Y:S04]  /*38520*/  LDL.LU.64 R114, [R1+0x568] ;  /* 0x0005680001727983 */ /* 0x010f280000300a00 */
[----:B------:R-:W-:Y:S04]  /*38530*/  STL.64 [R1+0x80], R108 ;  /* 0x0000806c01007387 */ /* 0x000fe80000100a00 */
[----:B------:R1:W-:Y:S02]  /*38540*/  STL.64 [R1+0x88], R110 ;  /* 0x0000886e01007387 */ /* 0x0003e40000100a00 */
[C---:B-1----:R-:W-:Y:S02]  /*38550*/  HMMA.1688.F32.TF32 R108, R72.reuse, R16, R80 ;  /* 0x00000010486c723c */ /* 0x042fe40000081050 */
[----:B------:R-:W4:Y:S04]  /*38560*/  LDL.LU.64 R80, [R1+0x550] ;  /* 0x0005500001507983 */ /* 0x000f280000300a00 */
[----:B------:R-:W4:Y:S02]  /*38570*/  LDL.LU.64 R82, [R1+0x558] ;  /* 0x0005580001527983 */ /* 0x000f240000300a00 */
[----:B---3--:R-:W-:Y:S02]  /*38580*/  HMMA.1688.F32.TF32 R72, R72, R12, R100 ;  /* 0x0000000c4848723c */ /* 0x008fe40000081064 */
[----:B------:R-:W-:Y:S04]  /*38590*/  LDS R100, [R243+0x80280] ;  /* 0x08028000f3647984 */ /* 0x000fe80000000800 */
[----:B------:R-:W-:Y:S04]  /*385a0*/  LDS R102, [R243+0x81280] ;  /* 0x08128000f3667984 */ /* 0x000fe80000000800 */
[----:B------:R-:W-:Y:S05]  /*385b0*/  LDS R101, [R3+0x80280] ;  /* 0x0802800003657984 */ /* 0x000fea0000000800 */
[----:B------:R1:W-:Y:S04]  /*385c0*/  STL.64 [R1+0x70], R108 ;  /* 0x0000706c01007387 */ /* 0x0003e80000100a00 */
[----:B------:R3:W-:Y:S04]  /*385d0*/  STL.64 [R1+0x78], R110 ;  /* 0x0000786e01007387 */ /* 0x0007e80000100a00 */
[----:B------:R-:W2:Y:S04]  /*385e0*/  LDS R103, [R3+0x81280] ;  /* 0x0812800003677984 */ /* 0x000ea80000000800 */
[----:B-1----:R-:W4:Y:S04]  /*385f0*/  LDL.LU.64 R108, [R1+0x540] ;  /* 0x00054000016c7983 */ /* 0x002f280000300a00 */
[----:B---3--:R-:W3:Y:S04]  /*38600*/  LDL.LU.64 R110, [R1+0x548] ;  /* 0x00054800016e7983 */ /* 0x008ee80000300a00 */
        /* <DEDUP_REMOVED lines=34> */
[----:B------:R-:W2:Y:S02]  /*38830*/  LDL.LU.64 R78, [R1+0x4e8] ;  /* 0x0004e800014e7983 */ /* 0x000ea40000300a00 */
[C---:B----4-:R-:W-:Y:S11]  /*38840*/  HMMA.1688.F32.TF32 R112, R68.reuse, R48, R112 ;  /* 0x000000304470723c */ /* 0x050ff60000081070 */
[----:B------:R-:W-:Y:S04]  /*38850*/  @!UPT UIADD3 URZ, URZ, URZ, URZ ;  /* 0x0000003f3f3ff290 */ /* 0x000fe8000fffe03f */
        /* <DEDUP_REMOVED lines=9> */
[C---:B---3--:R-:W-:Y:S11]  /*388f0*/  HMMA.1688.F32.TF32 R108, R68.reuse, R40, R108 ;  /* 0x00000028446c723c */ /* 0x048ff6000008106c */
[----:B------:R-:W-:Y:S04]  /*38900*/  @!UPT UIADD3 URZ, URZ, URZ, URZ ;  /* 0x0000003f3f3ff290 */ /* 0x000fe8000fffe03f */
[----:B------:R1:W-:Y:S04]  /*38910*/  STL.64 [R1+0xe10], R112 ;  /* 0x000e107001007387 */ /* 0x0003e80000100a00 */
[----:B------:R3:W-:Y:S04]  /*38920*/  STL.64 [R1+0xe18], R114 ;  /* 0x000e187201007387 */ /* 0x0007e80000100a00 */
        /* <DEDUP_REMOVED lines=19> */
[C---:B--2---:R-:W-:Y:S11]  /*38a60*/  HMMA.1688.F32.TF32 R104, R68.reuse, R24, R104 ;  /* 0x000000184468723c */ /* 0x044ff60000081068 */
[----:B------:R-:W-:Y:S04]  /*38a70*/  @!UPT UIADD3 URZ, URZ, URZ, URZ ;  /* 0x0000003f3f3ff290 */ /* 0x000fe8000fffe03f */
[----:B------:R1:W-:Y:S04]  /*38a80*/  STL.64 [R1+0xdd0], R108 ;  /* 0x000dd06c01007387 */ /* 0x0003e80000100a00 */
[----:B------:R2:W-:Y:S04]  /*38a90*/  STL.64 [R1+0xdd8], R110 ;  /* 0x000dd86e01007387 */ /* 0x0005e80000100a00 */
[----:B-1----:R-:W3:Y:S04]  /*38aa0*/  LDL.LU.64 R108, [R1+0x620] ;  /* 0x00062000016c7983 */ /* 0x002ee80000300a00 */
[----:B--2---:R-:W2:Y:S04]  /*38ab0*/  LDL.LU.64 R110, [R1+0x628] ;  /* 0x00062800016e7983 */ /* 0x004ea80000300a00 */
[----:B------:R-:W-:Y:S04]  /*38ac0*/  STL.64 [R1+0xdc0], R104 ;  /* 0x000dc06801007387 */ /* 0x000fe80000100a00 */
[----:B------:R1:W-:Y:S02]  /*38ad0*/  STL.64 [R1+0xdc8], R106 ;  /* 0x000dc86a01007387 */ /* 0x0003e40000100a00 */
[C---:B-1----:R-:W-:Y:S02]  /*38ae0*/  HMMA.1688.F32.TF32 R104, R68.reuse, R20, R96 ;  /* 0x000000144468723c */ /* 0x042fe40000081060 */
[----:B------:R-:W2:Y:S04]  /*38af0*/  LDL.LU.64 R96, [R1+0x640] ;  /* 0x0006400001607983 */ /* 0x000ea80000300a00 */
[----:B------:R-:W2:Y:S02]  /*38b00*/  LDL.LU.64 R98, [R1+0x648] ;  /* 0x0006480001627983 */ /* 0x000ea40000300a00 */
[C---:B------:R-:W-:Y:S11]  /*38b10*/  HMMA.1688.F32.TF32 R76, R68.reuse, R16, R76 ;  /* 0x00000010444c723c */ /* 0x040ff6000008104c */
[----:B------:R-:W-:Y:S04]  /*38b20*/  @!UPT UIADD3 URZ, URZ, URZ, URZ ;  /* 0x0000003f3f3ff290 */ /* 0x000fe8000fffe03f */
[----:B------:R1:W-:Y:S04]  /*38b30*/  STL.64 [R1+0xdb0], R104 ;  /* 0x000db06801007387 */ /* 0x0003e80000100a00 */
[----:B------:R4:W-:Y:S04]  /*38b40*/  STL.64 [R1+0xdb8], R106 ;  /* 0x000db86a01007387 */ /* 0x0009e80000100a00 */
[----:B-1----:R-:W2:Y:S01]  /*38b50*/  LDL.LU.64 R104, [R1+0x650] ;  /* 0x0006500001687983 */ /* 0x002ea20000300a00 */
[----:B----4-:R-:W-:Y:S03]  /*38b60*/  HMMA.1688.F32.TF32 R68, R68, R12, R72 ;  /* 0x0000000c4444723c */ /* 0x010fe60000081048 */
[----:B------:R-:W-:Y:S04]  /*38b70*/  STL.64 [R1+0xda0], R76 ;  /* 0x000da04c01007387 */ /* 0x000fe80000100a00 */
[----:B------:R-:W-:Y:S04]  /*38b80*/  STL.64 [R1+0xda8], R78 ;  /* 0x000da84e01007387 */ /* 0x000fe80000100a00 */
[----:B------:R-:W4:Y:S11]  /*38b90*/  LDL.LU.64 R106, [R1+0x658] ;  /* 0x00065800016a7983 */ /* 0x000f360000300a00 */
[----:B------:R-:W-:Y:S01]  /*38ba0*/  @!UPT UIADD3 URZ, URZ, URZ, URZ ;  /* 0x0000003f3f3ff290 */ /* 0x000fe2000fffe03f */
[----:B------:R-:W-:Y:S04]  /*38bb0*/  STL.64 [R1+0xd90], R68 ;  /* 0x000d904401007387 */ /* 0x000fe80000100a00 */
[----:B------:R1:W-:Y:S04]  /*38bc0*/  STL.64 [R1+0xd98], R70 ;  /* 0x000d984601007387 */ /* 0x0003e80000100a00 */
[----:B------:R-:W4:Y:S04]  /*38bd0*/  LDL.LU.64 R72, [R1+0x670] ;  /* 0x0006700001487983 */ /* 0x000f280000300a00 */
[----:B------:R-:W4:Y:S01]  /*38be0*/  LDL.LU.64 R74, [R1+0x678] ;  /* 0x00067800014a7983 */ /* 0x000f220000300a00 */
[C---:B-1----:R-:W-:Y:S03]  /*38bf0*/  HMMA.1688.F32.TF32 R68, R100.reuse, R64, R80 ;  /* 0x000000406444723c */ /* 0x042fe60000081050 */
[----:B------:R-:W4:Y:S04]  /*38c00*/  LDL.LU.64 R76, [R1+0x690] ;  /* 0x00069000014c7983 */ /* 0x000f280000300a00 */
[----:B------:R-:W4:Y:S04]  /*38c10*/  LDL.LU.64 R78, [R1+0x698] ;  /* 0x00069800014e7983 */ /* 0x000f280000300a00 */
[----:B------:R-:W4:Y:S04]  /*38c20*/  LDL.LU.64 R80, [R1+0x6a0] ;  /* 0x0006a00001507983 */ /* 0x000f280000300a00 */
[----:B------:R-:W4:Y:S01]  /*38c30*/  LDL.LU.64 R82, [R1+0x6a8] ;  /* 0x0006a80001527983 */ /* 0x000f220000300a00 */
[C---:B---3--:R-:W-:Y:S07]  /*38c40*/  HMMA.1688.F32.TF32 R112, R100.reuse, R60, R112 ;  /* 0x0000003c6470723c */ /* 0x048fee0000081070 */
[----:B------:R-:W-:Y:S04]  /*38c50*/  STL.64 [R1+0x1b0], R68 ;  /* 0x0001b04401007387 */ /* 0x000fe80000100a00 */
[----:B------:R1:W-:Y:S01]  /*38c60*/  STL.64 [R1+0x1b8], R70 ;  /* 0x0001b84601007387 */ /* 0x0003e20000100a00 */
[C---:B------:R-:W-:Y:S11]  /*38c70*/  HMMA.1688.F32.TF32 R92, R100.reuse, R8, R92 ;  /* 0x00000008645c723c */ /* 0x040ff6000008105c */
[----:B------:R-:W-:Y:S04]  /*38c80*/  STL.64 [R1+0x1a0], R112 ;  /* 0x0001a07001007387 */ /* 0x000fe80000100a00 */
[----:B------:R-:W-:Y:S01]  /*38c90*/  STL.64 [R1+0x1a8], R114 ;  /* 0x0001a87201007387 */ /* 0x000fe20000100a00 */
[C---:B-1----:R-:W-:Y:S03]  /*38ca0*/  HMMA.1688.F32.TF32 R68, R100.reuse, R4, R84 ;  /* 0x000000046444723c */ /* 0x042fe60000081054 */
[----:B------:R-:W3:Y:S04]  /*38cb0*/  LDL.LU.64 R84, [R1+0x6b0] ;  /* 0x0006b00001547983 */ /* 0x000ee80000300a00 */
[----:B------:R-:W-:Y:S04]  /*38cc0*/  STL.64 [R1+0x190], R92 ;  /* 0x0001905c01007387 */ /* 0x000fe80000100a00 */
[----:B------:R-:W-:Y:S04]  /*38cd0*/  STL.64 [R1+0x198], R94 ;  /* 0x0001985e01007387 */ /* 0x000fe80000100a00 */
[----:B------:R-:W3:Y:S08]  /*38ce0*/  LDL.LU.64 R86, [R1+0x6b8] ;  /* 0x0006b80001567983 */ /* 0x000ef00000300a00 */
[----:B------:R-:W-:Y:S04]  /*38cf0*/  STL.64 [R1+0x180], R68 ;  /* 0x0001804401007387 */ /* 0x000fe80000100a00 */
[----:B------:R1:W-:Y:S02]  /*38d00*/  STL.64 [R1+0x188], R70 ;  /* 0x0001884601007387 */ /* 0x0003e40000100a00 */
[----:B-1----:R-:W-:Y:S11]  /*38d10*/  HMMA.1688.F32.TF32 R68, R100, R56, R88 ;  /* 0x000000386444723c */ /* 0x002ff60000081058 */
[----:B------:R-:W-:Y:S11]  /*38d20*/  @!UPT UIADD3 URZ, URZ, URZ, URZ ;  /* 0x0000003f3f3ff290 */ /* 0x000ff6000fffe03f */
[----:B------:R-:W-:Y:S01]  /*38d30*/  @!UPT UIADD3 URZ, URZ, URZ, URZ ;  /* 0x0000003f3f3ff290 */ /* 0x000fe2000fffe03f */
[----:B------:R-:W-:Y:S04]  /*38d40*/  STL.64 [R1+0x170], R68 ;  /* 0x0001704401007387 */ /* 0x000fe80000100a00 */
[----:B------:R2:W-:Y:S04]  /*38d50*/  STL [R1+0x178], R70 ;  /* 0x0001784601007387 */ /* 0x0005e80000100800 */
[----:B------:R-:W3:Y:S04]  /*38d60*/  LDL.LU.64 R88, [R1+0x6d0] ;  /* 0x0006d00001587983 */ /* 0x000ee80000300a00 */
[----:B------:R-:W3:Y:S01]  /*38d70*/  LDL.LU.64 R90, [R1+0x6d8] ;  /* 0x0006d800015a7983 */ /* 0x000ee20000300a00 */
[----:B------:R-:W-:-:S02]  /*38d80*/  IMAD.MOV.U32 R2, RZ, RZ, R71 ;  /* 0x000000ffff027224 */ /* 0x000fc400078e0047 */
[C---:B--2---:R-:W-:Y:S01]  /*38d90*/  HMMA.1688.F32.TF32 R68, R100.reuse, R52, R108 ;  /* 0x000000346444723c */ /* 0x044fe2000008106c */
[----:B------:R-:W2:Y:S04]  /*38da0*/  LDL.LU.64 R92, [R1+0x6f0] ;  /* 0x0006f000015c7983 */ /* 0x000ea80000300a00 */
[----:B------:R-:W2:Y:S03]  /*38db0*/  LDL.LU.64 R94, [R1+0x6f8] ;  /* 0x0006f800015e7983 */ /* 0x000ea60000300a00 */
[C---:B------:R-:W-:Y:S01]  /*38dc0*/  HMMA.1688.F32.TF32 R244, R100.reuse, R48, R96 ;  /* 0x0000003064f4723c */ /* 0x040fe20000081060 */
[----:B------:R-:W2:Y:S11]  /*38dd0*/  LDL.LU.64 R96, [R1+0x710] ;  /* 0x0007100001607983 */ /* 0x000eb60000300a00 */
[----:B------:R-:W-:Y:S03]  /*38de0*/  @!UPT UIADD3 URZ, URZ, URZ, URZ ;  /* 0x0000003f3f3ff290 */ /* 0x000fe6000fffe03f */
[----:B------:R-:W-:Y:S04]  /*38df0*/  STL.64 [R1+0x160], R68 ;  /* 0x0001604401007387 */ /* 0x000fe80000100a00 */
[----:B------:R4:W-:Y:S04]  /*38e00*/  STL.64 [R1+0x168], R70 ;  /* 0x0001684601007387 */ /* 0x0009e80000100a00 */
[----:B------:R-:W2:Y:S04]  /*38e10*/  LDL.LU.64 R98, [R1+0x718] ;  /* 0x0007180001627983 */ /* 0x000ea80000300a00 */
[----:B------:R-:W2:Y:S04]  /*38e20*/  LDL.LU.64 R108, [R1+0x700] ;  /* 0x00070000016c7983 */ /* 0x000ea80000300a00 */
[----:B------:R-:W2:Y:S04]  /*38e30*/  LDL.LU.64 R110, [R1+0x708] ;  /* 0x00070800016e7983 */ /* 0x000ea80000300a00 */
[----:B------:R-:W-:Y:S04]  /*38e40*/  STL.64 [R1+0x3350], R246 ;  /* 0x003350f601007387 */ /* 0x000fe80000100a00 */
[----:B------:R-:W-:Y:S01]  /*38e50*/  STL.64 [R1+0x3348], R244 ;  /* 0x003348f401007387 */ /* 0x000fe20000100a00 */
[C---:B----4-:R-:W-:Y:S08]  /*38e60*/  HMMA.1688.F32.TF32 R68, R100.reuse, R44, R104 ;  /* 0x0000002c6444723c */ /* 0x050ff00000081068 */
[C---:B------:R-:W-:Y:S08]  /*38e70*/  HMMA.1688.F32.TF32 R72, R100.reuse, R40, R72 ;  /* 0x000000286448723c */ /* 0x040ff00000081048 */
[C---:B------:R-:W-:Y:S08]  /*38e80*/  HMMA.1688.F32.TF32 R76, R100.reuse, R36, R76 ;  /* 0x00000024644c723c */ /* 0x040ff0000008104c */
[C---:B------:R-:W-:Y:S01]  /*38e90*/  HMMA.1688.F32.TF32 R80, R100.reuse, R32, R80 ;  /* 0x000000206450723c */ /* 0x040fe20000081050 */
[----:B------:R-:W-:Y:S04]  /*38ea0*/  STL.64 [R1+0x3360], R70 ;  /* 0x0033604601007387 */ /* 0x000fe80000100a00 */
[----:B------:R-:W-:Y:S04]  /*38eb0*/  STL.64 [R1+0x3358], R68 ;  /* 0x0033584401007387 */ /* 0x000fe80000100a00 */
[----:B------:R-:W-:Y:S04]  /*38ec0*/  STL.64 [R1+0x3370], R74 ;  /* 0x0033704a01007387 */ /* 0x000fe80000100a00 */
[----:B------:R-:W-:Y:S04]  /*38ed0*/  STL.64 [R1+0x3368], R72 ;  /* 0x0033684801007387 */ /* 0x000fe80000100a00 */
[----:B------:R-:W4:Y:S04]  /*38ee0*/  LDL.LU.64 R104, [R1+0x730] ;  /* 0x0007300001687983 */ /* 0x000f280000300a00 */
[----:B------:R-:W4:Y:S04]  /*38ef0*/  LDL.LU.64 R106, [R1+0x738] ;  /* 0x00073800016a7983 */ /* 0x000f280000300a00 */
[----:B------:R-:W-:Y:S04]  /*38f00*/  STL.64 [R1+0x3380], R78 ;  /* 0x0033804e01007387 */ /* 0x000fe80000100a00 */
[----:B------:R1:W-:Y:S04]  /*38f10*/  STL.64 [R1+0x3378], R76 ;  /* 0x0033784c01007387 */ /* 0x0003e80000100a00 */
[----:B-1----:R-:W4:Y:S04]  /*38f20*/  LDL.LU.64 R76, [R1+0x740] ;  /* 0x00074000014c7983 */ /* 0x002f280000300a00 */
[----:B------:R-:W4:Y:S04]  /*38f30*/  LDL.LU.64 R78, [R1+0x748] ;  /* 0x00074800014e7983 */ /* 0x000f280000300a00 */
[----:B------:R-:W-:Y:S04]  /*38f40*/  STL.64 [R1+0x3390], R82 ;  /* 0x0033905201007387 */ /* 0x000fe80000100a00 */
[----:B------:R-:W-:Y:S01]  /*38f50*/  STL.64 [R1+0x3388], R80 ;  /* 0x0033885001007387 */ /* 0x000fe20000100a00 */
[C---:B---3--:R-:W-:Y:S11]  /*38f60*/  HMMA.1688.F32.TF32 R84, R100.reuse, R28, R84 ;  /* 0x0000001c6454723c */ /* 0x048ff60000081054 */
[----:B------:R-:W-:Y:S11]  /*38f70*/  @!UPT UIADD3 URZ, URZ, URZ, URZ ;  /* 0x0000003f3f3ff290 */ /* 0x000ff6000fffe03f */
[----:B------:R-:W-:Y:S01]  /*38f80*/  @!UPT UIADD3 URZ, URZ, URZ, URZ ;  /* 0x0000003f3f3ff290 */ /* 0x000fe2000fffe03f */
[----:B------:R-:W-:Y:S04]  /*38f90*/  STL.64 [R1+0x33a0], R86 ;  /* 0x0033a05601007387 */ /* 0x000fe80000100a00 */
[----:B------:R-:W-:Y:S01]  /*38fa0*/  STL.64 [R1+0x3398], R84 ;  /* 0x0033985401007387 */ /* 0x000fe20000100a00 */
[C---:B------:R-:W-:Y:S11]  /*38fb0*/  HMMA.1688.F32.TF32 R88, R100.reuse, R24, R88 ;  /* 0x000000186458723c */ /* 0x040ff60000081058 */
[----:B------:R-:W-:Y:S11]  /*38fc0*/  @!UPT UIADD3 URZ, URZ, URZ, URZ ;  /* 0x0000003f3f3ff290 */ /* 0x000ff6000fffe03f */
[----:B------:R-:W-:Y:S01]  /*38fd0*/  @!UPT UIADD3 URZ, URZ, URZ, URZ ;  /* 0x0000003f3f3ff290 */ /* 0x000fe2000fffe03f */
[----:B------:R-:W-:Y:S04]  /*38fe0*/  STL.64 [R1+0x33b0], R90 ;  /* 0x0033b05a01007387 */ /* 0x000fe80000100a00 */
[----:B------:R-:W-:Y:S04]  /*38ff0*/  STL.64 [R1+0x33a8], R88 ;  /* 0x0033a85801007387 */ /* 0x000fe80000100a00 */
[----:B------:R-:W3:Y:S04]  /*39000*/  LDL.LU.64 R72, [R1+0x760] ;  /* 0x0007600001487983 */ /* 0x000ee80000300a00 */
[----:B------:R-:W3:Y:S01]  /*39010*/  LDL.LU.64 R74, [R1+0x768] ;  /* 0x00076800014a7983 */ /* 0x000ee20000300a00 */
[C---:B--2---:R-:W-:Y:S08]  /*39020*/  HMMA.1688.F32.TF32 R92, R100.reuse, R20, R92 ;  /* 0x00000014645c723c */ /* 0x044ff0000008105c */
[C---:B------:R-:W-:Y:S11]  /*39030*/  HMMA.1688.F32.TF32 R96, R100.reuse, R16, R96 ;  /* 0x000000106460723c */ /* 0x040ff60000081060 */
[----:B------:R-:W-:Y:S04]  /*39040*/  @!UPT UIADD3 URZ, URZ, URZ, URZ ;  /* 0x0000003f3f3ff290 */ /* 0x000fe8000fffe03f */
[----:B------:R-:W-:Y:S04]  /*39050*/  STL.64 [R1+0x33c0], R94 ;  /* 0x0033c05e01007387 */ /* 0x000fe80000100a00 */
[----:B------:R-:W-:Y:S04]  /*39060*/  STL.64 [R1+0x33b8], R92 ;  /* 0x0033b85c01007387 */ /* 0x000fe80000100a00 */
[----:B------:R-:W-:Y:S04]  /*39070*/  STL.64 [R1+0x33d0], R98 ;  /* 0x0033d06201007387 */ /* 0x000fe80000100a00 */
[----:B------:R-:W-:Y:S04]  /*39080*/  STL.64 [R1+0x33c8], R96 ;  /* 0x0033c86001007387 */ /* 0x000fe80000100a00 */
[----:B------:R-:W2:Y:S04]  /*39090*/  LDL.LU.64 R68, [R1+0x790] ;  /* 0x0007900001447983 */ /* 0x000ea80000300a00 */
[----:B------:R-:W2:Y:S01]  /*390a0*/  LDL.LU.64 R70, [R1+0x798] ;  /* 0x0007980001467983 */ /* 0x000ea20000300a00 */
[----:B------:R-:W-:Y:S11]  /*390b0*/  HMMA.1688.F32.TF32 R100, R100, R12, R108 ;  /* 0x0000000c6464723c */ /* 0x000ff6000008106c */
[----:B------:R-:W-:Y:S11]  /*390c0*/  @!UPT UIADD3 URZ, URZ, URZ, URZ ;  /* 0x0000003f3f3ff290 */ /* 0x000ff6000fffe03f */
[----:B------:R-:W-:Y:S01]  /*390d0*/  @!UPT UIADD3 URZ, URZ, URZ, URZ ;  /* 0x0000003f3f3ff290 */ /* 0x000fe2000fffe03f */
[----:B------:R-:W-:Y:S04]  /*390e0*/  STL.64 [R1+0x33e0], R102 ;  /* 0x0033e06601007387 */ /* 0x000fe80000100a00 */
[----:B------:R1:W-:Y:S04]  /*390f0*/  STL.64 [R1+0x33d8], R100 ;  /* 0x0033d86401007387 */ /* 0x0003e80000100a00 */
[----:B------:R-:W2:Y:S04]  /*39100*/  LDL.LU R243, [R1+0x35d8] ;  /* 0x0035d80001f37983 */ /* 0x000ea80000300800 */
[----:B------:R-:W2:Y:S04]  /*39110*/  LDL.LU.64 R120, [R1+0x7a0] ;  /* 0x0007a00001787983 */ /* 0x000ea80000300a00 */
[----:B------:R-:W2:Y:S04]  /*39120*/  LDL.LU.64 R122, [R1+0x7a8] ;  /* 0x0007a800017a7983 */ /* 0x000ea80000300a00 */
[----:B------:R-:W2:Y:S04]  /*39130*/  LDL.LU.64 R124, [R1+0x7b0] ;  /* 0x0007b000017c7983 */ /* 0x000ea80000300a00 */
[----:B------:R-:W2:Y:S01]  /*39140*/  LDL.LU.64 R126, [R1+0x7b8] ;  /* 0x0007b800017e7983 */ /* 0x000ea20000300a00 */
[C---:B----4-:R-:W-:Y:S08]  /*39150*/  HMMA.1688.F32.TF32 R104, R164.reuse, R64, R104 ;  /* 0x00000040a468723c */ /* 0x050ff00000081068 */
[C---:B------:R-:W-:Y:S11]  /*39160*/  HMMA.1688.F32.TF32 R108, R164.reuse, R60, R76 ;  /* 0x0000003ca46c723c */ /* 0x040ff6000008104c */
[----:B------:R-:W-:Y:S04]  /*39170*/  @!UPT UIADD3 URZ, URZ, URZ, URZ ;  /* 0x0000003f3f3ff290 */ /* 0x000fe8000fffe03f */
[----:B------:R-:W-:Y:S04]  /*39180*/  STL.64 [R1+0x33f0], R106 ;  /* 0x0033f06a01007387 */ /* 0x000fe80000100a00 */
[----:B------:R-:W-:Y:S04]  /*39190*/  STL.64 [R1+0x33e8], R104 ;  /* 0x0033e86801007387 */ /* 0x000fe80000100a00 */
[----:B-1----:R-:W4:Y:S04]  /*391a0*/  LDL.LU.64 R100, [R1+0x7c0] ;  /* 0x0007c00001647983 */ /* 0x002f280000300a00 */
[----:B------:R-:W4:Y:S04]  /*391b0*/  LDL.LU.64 R102, [R1+0x7c8] ;  /* 0x0007c80001667983 */ /* 0x000f280000300a00 */
[----:B------:R-:W4:Y:S04]  /*391c0*/  LDL.LU.64 R96, [R1+0x7e0] ;  /* 0x0007e00001607983 */ /* 0x000f280000300a00 */
[----:B------:R-:W4:Y:S04]  /*391d0*/  LDL.LU.64 R98, [R1+0x7e8] ;  /* 0x0007e80001627983 */ /* 0x000f280000300a00 */
[----:B------:R-:W4:Y:S04]  /*391e0*/  LDL.LU.64 R92, [R1+0x800] ;  /* 0x00080000015c7983 */ /* 0x000f280000300a00 */
[----:B------:R-:W4:Y:S04]  /*391f0*/  LDL.LU.64 R94, [R1+0x808] ;  /* 0x00080800015e7983 */ /* 0x000f280000300a00 */
[----:B------:R-:W-:Y:S04]  /*39200*/  STL.64 [R1+0x3400], R110 ;  /* 0x0034006e01007387 */ /* 0x000fe80000100a00 */
[----:B------:R-:W-:Y:S04]  /*39210*/  STL.64 [R1+0x33f8], R108 ;  /* 0x0033f86c01007387 */ /* 0x000fe80000100a00 */
[----:B------:R-:W4:Y:S04]  /*39220*/  LDL.LU.64 R88, [R1+0x810] ;  /* 0x0008100001587983 */ /* 0x000f280000300a00 */
[----:B------:R-:W4:Y:S04]  /*39230*/  LDL.LU.64 R90, [R1+0x818] ;  /* 0x00081800015a7983 */ /* 0x000f280000300a00 */
[----:B------:R-:W4:Y:S04]  /*39240*/  LDL.LU.64 R84, [R1+0x830] ;  /* 0x0008300001547983 */ /* 0x000f280000300a00 */
[----:B------:R-:W4:Y:S04]  /*39250*/  LDL.LU.64 R86, [R1+0x838] ;  /* 0x0008380001567983 */ /* 0x000f280000300a00 */
[----:B------:R-:W4:Y:S04]  /*39260*/  LDL.LU.64 R80, [R1+0x860] ;  /* 0x0008600001507983 */ /* 0x000f280000300a00 */
[----:B------:R-:W4:Y:S01]  /*39270*/  LDL.LU.64 R82, [R1+0x868] ;  /* 0x0008680001527983 */ /* 0x000f220000300a00 */
[C---:B---3--:R-:W-:Y:S11]  /*39280*/  HMMA.1688.F32.TF32 R112, R164.reuse, R8, R72 ;  /* 0x00000008a470723c */ /* 0x048ff60000081048 */
[----:B------:R-:W-:Y:S11]  /*39290*/  @!UPT UIADD3 URZ, URZ, URZ, URZ ;  /* 0x0000003f3f3ff290 */ /* 0x000ff6000fffe03f */
[----:B------:R-:W-:Y:S01]  /*392a0*/  @!UPT UIADD3 URZ, URZ, URZ, URZ ;  /* 0x0000003f3f3ff290 */ /* 0x000fe2000fffe03f */
[----:B------:R-:W-:Y:S04]  /*392b0*/  STL.64 [R1+0x3410], R114 ;  /* 0x0034107201007387 */ /* 0x000fe80000100a00 */
[----:B------:R-:W-:Y:S04]  /*392c0*/  STL.64 [R1+0x3408], R112 ;  /* 0x0034087001007387 */ /* 0x000fe80000100a00 */
[----:B------:R-:W3:Y:S04]  /*392d0*/  LDL.LU.64 R76, [R1+0x870] ;  /* 0x00087000014c7983 */ /* 0x000ee80000300a00 */
[----:B------:R-:W3:Y:S04]  /*392e0*/  LDL.LU.64 R78, [R1+0x878] ;  /* 0x00087800014e7983 */ /* 0x000ee80000300a00 */
[----:B------:R-:W3:Y:S04]  /*392f0*/  LDL.LU.64 R72, [R1+0x8a0] ;  /* 0x0008a00001487983 */ /* 0x000ee80000300a00 */
[----:B------:R-:W3:Y:S01]  /*39300*/  LDL.LU.64 R74, [R1+0x8a8] ;  /* 0x0008a800014a7983 */ /* 0x000ee20000300a00 */
[C---:B--2---:R-:W-:Y:S03]  /*39310*/  HMMA.1688.F32.TF32 R116, R164.reuse, R4, R68 ;  /* 0x00000004a474723c */ /* 0x044fe60000081044 */
[----:B------:R-:W2:Y:S04]  /*39320*/  LDL.LU.64 R68, [R1+0x8c0] ;  /* 0x0008c00001447983 */ /* 0x000ea80000300a00 */
[----:B------:R-:W2:Y:S01]  /*39330*/  LDL.LU.64 R70, [R1+0x8c8] ;  /* 0x0008c80001467983 */ /* 0x000ea20000300a00 */
[C---:B------:R-:W-:Y:S08]  /*39340*/  HMMA.1688.F32.TF32 R120, R164.reuse, R56, R120 ;  /* 0x00000038a478723c */ /* 0x040ff00000081078 */
[C---:B------:R-:W-:Y:S07]  /*39350*/  HMMA.1688.F32.TF32 R124, R164.reuse, R52, R124 ;  /* 0x00000034a47c723c */ /* 0x040fee000008107c */
[----:B------:R-:W-:Y:S04]  /*39360*/  STL.64 [R1+0x3420], R118 ;  /* 0x0034207601007387 */ /* 0x000fe80000100a00 */
[----:B------:R-:W-:Y:S04]  /*39370*/  STL.64 [R1+0x3418], R116 ;  /* 0x0034187401007387 */ /* 0x000fe80000100a00 */
[----:B------:R-:W-:Y:S04]  /*39380*/  STL.64 [R1+0x3430], R122 ;  /* 0x0034307a01007387 */ /* 0x000fe80000100a00 */
[----:B------:R-:W-:Y:S04]  /*39390*/  STL.64 [R1+0x3428], R120 ;  /* 0x0034287801007387 */ /* 0x000fe80000100a00 */
[----:B------:R-:W-:Y:S04]  /*393a0*/  STL.64 [R1+0x3440], R126 ;  /* 0x0034407e01007387 */ /* 0x000fe80000100a00 */
[----:B------:R-:W-:Y:S01]  /*393b0*/  STL.64 [R1+0x3438], R124 ;  /* 0x0034387c01007387 */ /* 0x000fe20000100a00 */
[C---:B----4-:R-:W-:Y:S08]  /*393c0*/  HMMA.1688.F32.TF32 R128, R164.reuse, R48, R100 ;  /* 0x00000030a480723c */ /* 0x050ff00000081064 */
        /* <DEDUP_REMOVED lines=17> */
[C---:B---3--:R-:W-:Y:S08]  /*394e0*/  HMMA.1688.F32.TF32 R152, R164.reuse, R24, R76 ;  /* 0x00000018a498723c */ /* 0x048ff0000008104c */
[C---:B------:R-:W-:Y:S11]  /*394f0*/  HMMA.1688.F32.TF32 R156, R164.reuse, R20, R72 ;  /* 0x00000014a49c723c */ /* 0x040ff60000081048 */
[----:B------:R-:W-:Y:S04]  /*39500*/  @!UPT UIADD3 URZ, URZ, URZ, URZ ;  /* 0x0000003f3f3ff290 */ /* 0x000fe8000fffe03f */
[----:B------:R-:W-:Y:S04]  /*39510*/  STL.64 [R1+0x34c8], R154 ;  /* 0x0034c89a01007387 */ /* 0x000fe80000100a00 */
[----:B------:R-:W-:Y:S04]  /*39520*/  STL.64 [R1+0x34c0], R152 ;  /* 0x0034c09801007387 */ /* 0x000fe80000100a00 */
[----:B------:R-:W-:Y:S04]  /*39530*/  STL.64 [R1+0x34d8], R158 ;  /* 0x0034d89e01007387 */ /* 0x000fe80000100a00 */
[----:B------:R-:W-:Y:S04]  /*39540*/  STL.64 [R1+0x34d0], R156 ;  /* 0x0034d09c01007387 */ /* 0x000fe80000100a00 */
[----:B-1----:R-:W3:Y:S04]  /*39550*/  LDL.LU.64 R132, [R1+0x8f0] ;  /* 0x0008f00001847983 */ /* 0x002ee80000300a00 */
[----:B------:R-:W3:Y:S04]  /*39560*/  LDL.LU.64 R134, [R1+0x8f8] ;  /* 0x0008f80001867983 */ /* 0x000ee80000300a00 */
[----:B------:R-:W4:Y:S04]  /*39570*/  LDL.LU.64 R128, [R1+0x900] ;  /* 0x0009000001807983 */ /* 0x000f280000300a00 */
[----:B------:R-:W4:Y:S04]  /*39580*/  LDL.LU.64 R130, [R1+0x908] ;  /* 0x0009080001827983 */ /* 0x000f280000300a00 */
[----:B------:R-:W3:Y:S04]  /*39590*/  LDL.LU.64 R100, [R1+0x920] ;  /* 0x0009200001647983 */ /* 0x000ee80000300a00 */
[----:B------:R-:W3:Y:S04]  /*395a0*/  LDL.LU.64 R102, [R1+0x928] ;  /* 0x0009280001667983 */ /* 0x000ee80000300a00 */
        /* <DEDUP_REMOVED lines=21> */
[----:B------:R-:W4:Y:S01]  /*39700*/  LDL.LU.64 R86, [R1+0xa08] ;  /* 0x000a080001567983 */ /* 0x000f220000300a00 */
[----:B--2---:R-:W-:Y:S03]  /*39710*/  HMMA.1688.F32.TF32 R160, R164, R16, R68 ;  /* 0x00000010a4a0723c */ /* 0x004fe60000081044 */
[----:B------:R-:W2:Y:S04]  /*39720*/  LDL.LU.64 R80, [R1+0xa20] ;  /* 0x000a200001507983 */ /* 0x000ea80000300a00 */
[----:B------:R-:W2:Y:S04]  /*39730*/  LDL.LU.64 R82, [R1+0xa28] ;  /* 0x000a280001527983 */ /* 0x000ea80000300a00 */
[----:B------:R-:W2:Y:S04]  /*39740*/  LDL.LU.64 R72, [R1+0xa10] ;  /* 0x000a100001487983 */ /* 0x000ea80000300a00 */
[----:B------:R-:W2:Y:S04]  /*39750*/  LDL.LU.64 R74, [R1+0xa18] ;  /* 0x000a1800014a7983 */ /* 0x000ea80000300a00 */
[----:B------:R-:W2:Y:S04]  /*39760*/  LDL.LU.64 R68, [R1+0xa30] ;  /* 0x000a300001447983 */ /* 0x000ea80000300a00 */
[----:B------:R-:W2:Y:S04]  /*39770*/  LDL.LU.64 R70, [R1+0xa38] ;  /* 0x000a380001467983 */ /* 0x000ea80000300a00 */
[----:B------:R-:W-:Y:S04]  /*39780*/  STL.64 [R1+0x34e8], R162 ;  /* 0x0034e8a201007387 */ /* 0x000fe80000100a00 */
[----:B------:R-:W-:Y:S01]  /*39790*/  STL.64 [R1+0x34e0], R160 ;  /* 0x0034e0a001007387 */ /* 0x000fe20000100a00 */
[C---:B---3--:R-:W-:Y:S03]  /*397a0*/  HMMA.1688.F32.TF32 R180, R232.reuse, R8, R100 ;  /* 0x00000008e8b4723c */ /* 0x048fe60000081064 */
[----:B------:R-:W3:Y:S04]  /*397b0*/  LDL.LU.64 R100, [R1+0xa40] ;  /* 0x000a400001647983 */ /* 0x000ee80000300a00 */
[----:B------:R-:W3:Y:S01]  /*397c0*/  LDL.LU.64 R102, [R1+0xa48] ;  /* 0x000a480001667983 */ /* 0x000ee20000300a00 */
[C---:B----4-:R-:W-:Y:S03]  /*397d0*/  HMMA.1688.F32.TF32 R184, R232.reuse, R4, R96 ;  /* 0x00000004e8b8723c */ /* 0x050fe60000081060 */
[----:B------:R-:W4:Y:S04]  /*397e0*/  LDL.LU.64 R96, [R1+0xa50] ;  /* 0x000a500001607983 */ /* 0x000f280000300a00 */
[----:B------:R-:W4:Y:S01]  /*397f0*/  LDL.LU.64 R98, [R1+0xa58] ;  /* 0x000a580001627983 */ /* 0x000f220000300a00 */
[C---:B------:R-:W-:Y:S03]  /*39800*/  HMMA.1688.F32.TF32 R188, R232.reuse, R56, R92 ;  /* 0x00000038e8bc723c */ /* 0x040fe6000008105c */
        /* <DEDUP_REMOVED lines=8> */
[C---:B------:R-:W-:Y:S08]  /*39890*/  HMMA.1688.F32.TF32 R172, R232.reuse, R64, R132 ;  /* 0x00000040e8ac723c */ /* 0x040ff00000081084 */
        /* <DEDUP_REMOVED lines=8> */
[C---:B--2---:R-:W-:Y:S08]  /*39920*/  HMMA.1688.F32.TF32 R228, R232.reuse, R16, R80 ;  /* 0x00000010e8e4723c */ /* 0x044ff00000081050 */
[----:B------:R-:W-:Y:S01]  /*39930*/  HMMA.1688.F32.TF32 R232, R232, R12, R72 ;  /* 0x0000000ce8e8723c */ /* 0x000fe20000081048 */
[----:B------:R-:W2:Y:S04]  /*39940*/  LDL.LU.64 R72, [R1+0xa90] ;  /* 0x000a900001487983 */ /* 0x000ea80000300a00 */
[----:B------:R-:W2:Y:S03]  /*39950*/  LDL.LU.64 R74, [R1+0xa98] ;  /* 0x000a9800014a7983 */ /* 0x000ea60000300a00 */
[C---:B------:R-:W-:Y:S11]  /*39960*/  HMMA.1688.F32.TF32 R68, R168.reuse, R64, R68 ;  /* 0x00000040a844723c */ /* 0x040ff60000081044 */
[----:B------:R-:W-:Y:S11]  /*39970*/  @!UPT UIADD3 URZ, URZ, URZ, URZ ;  /* 0x0000003f3f3ff290 */ /* 0x000ff6000fffe03f */
[----:B------:R-:W-:Y:S01]  /*39980*/  @!UPT UIADD3 URZ, URZ, URZ, URZ ;  /* 0x0000003f3f3ff290 */ /* 0x000fe2000fffe03f */
[----:B------:R1:W-:Y:S04]  /*39990*/  STL.64 [R1+0x3d0], R68 ;  /* 0x0003d04401007387 */ /* 0x0003e80000100a00 */
[----:B------:R1:W-:Y:S04]  /*399a0*/  STL.64 [R1+0x3d8], R70 ;  /* 0x0003d84601007387 */ /* 0x0003e80000100a00 */
[----:B------:R-:W2:Y:S04]  /*399b0*/  LDL.LU.64 R80, [R1+0xaa0] ;  /* 0x000aa00001507983 */ /* 0x000ea80000300a00 */
[----:B------:R-:W2:Y:S04]  /*399c0*/  LDL.LU.64 R82, [R1+0xaa8] ;  /* 0x000aa80001527983 */ /* 0x000ea80000300a00 */
[----:B-1----:R-:W2:Y:S04]  /*399d0*/  LDL.LU.64 R68, [R1+0xab0] ;  /* 0x000ab00001447983 */ /* 0x002ea80000300a00 */
[----:B------:R-:W2:Y:S04]  /*399e0*/  LDL.LU.64 R70, [R1+0xab8] ;  /* 0x000ab80001467983 */ /* 0x000ea80000300a00 */
[----:B------:R-:W2:Y:S04]  /*399f0*/  LDL.LU.64 R84, [R1+0xac0] ;  /* 0x000ac00001547983 */ /* 0x000ea80000300a00 */
[----:B------:R-:W2:Y:S01]  /*39a00*/  LDL.LU.64 R86, [R1+0xac8] ;  /* 0x000ac80001567983 */ /* 0x000ea20000300a00 */
[C---:B---3--:R-:W-:Y:S08]  /*39a10*/  HMMA.1688.F32.TF32 R104, R168.reuse, R60, R100 ;  /* 0x0000003ca868723c */ /* 0x048ff00000081064 */
[C---:B----4-:R-:W-:Y:S08]  /*39a20*/  HMMA.1688.F32.TF32 R100, R168.reuse, R8, R96 ;  /* 0x00000008a864723c */ /* 0x050ff00000081060 */
[C---:B------:R-:W-:Y:S08]  /*39a30*/  HMMA.1688.F32.TF32 R96, R168.reuse, R4, R92 ;  /* 0x00000004a860723c */ /* 0x040ff0000008105c */
[C---:B------:R-:W-:Y:S01]  /*39a40*/  HMMA.1688.F32.TF32 R92, R168.reuse, R56, R88 ;  /* 0x00000038a85c723c */ /* 0x040fe20000081058 */
[----:B------:R-:W-:Y:S04]  /*39a50*/  STL.64 [R1+0x4b0], R104 ;  /* 0x0004b06801007387 */ /* 0x000fe80000100a00 */
[----:B------:R-:W-:Y:S04]  /*39a60*/  STL.64 [R1+0x4b8], R106 ;  /* 0x0004b86a01007387 */ /* 0x000fe80000100a00 */
[----:B------:R-:W-:Y:S01]  /*39a70*/  STL.64 [R1+0x4a0], R100 ;  /* 0x0004a06401007387 */ /* 0x000fe20000100a00 */
[C---:B------:R-:W-:Y:S03]  /*39a80*/  HMMA.1688.F32.TF32 R88, R168.reuse, R52, R76 ;  /* 0x00000034a858723c */ /* 0x040fe6000008104c */
[----:B------:R-:W-:Y:S04]  /*39a90*/  STL.64 [R1+0x4a8], R102 ;  /* 0x0004a86601007387 */ /* 0x000fe80000100a00 */
[----:B------:R-:W-:Y:S04]  /*39aa0*/  STL.64 [R1+0x490], R96 ;  /* 0x0004906001007387 */ /* 0x000fe80000100a00 */
[----:B------:R-:W-:Y:S04]  /*39ab0*/  STL.64 [R1+0x498], R98 ;  /* 0x0004986201007387 */ /* 0x000fe80000100a00 */
[----:B------:R-:W3:Y:S04]  /*39ac0*/  LDL.LU.64 R76, [R1+0xad0] ;  /* 0x000ad000014c7983 */ /* 0x000ee80000300a00 */
[----:B------:R-:W-:Y:S04]  /*39ad0*/  STL.64 [R1+0x480], R92 ;  /* 0x0004805c01007387 */ /* 0x000fe80000100a00 */
[----:B------:R-:W-:Y:S04]  /*39ae0*/  STL.64 [R1+0x488], R94 ;  /* 0x0004885e01007387 */ /* 0x000fe80000100a00 */
[----:B------:R-:W3:Y:S04]  /*39af0*/  LDL.LU.64 R78, [R1+0xad8] ;  /* 0x000ad800014e7983 */ /* 0x000ee80000300a00 */
        /* <DEDUP_REMOVED lines=9> */
[----:B------:R-:W4:Y:S04]  /*39b90*/  LDL.LU.64 R80, [R1+0xaf0] ;  /* 0x000af00001507983 */ /* 0x000f280000300a00 */
[----:B------:R-:W4:Y:S11]  /*39ba0*/  LDL.LU.64 R82, [R1+0xaf8] ;  /* 0x000af80001527983 */ /* 0x000f360000300a00 */
[----:B------:R-:W-:Y:S06]  /*39bb0*/  @!UPT UIADD3 URZ, URZ, URZ, URZ ;  /* 0x0000003f3f3ff290 */ /* 0x000fec000fffe03f */
[----:B------:R-:W-:Y:S04]  /*39bc0*/  STL.64 [R1+0x450], R88 ;  /* 0x0004505801007387 */ /* 0x000fe80000100a00 */
[----:B------:R1:W-:Y:S02]  /*39bd0*/  STL.64 [R1+0x458], R90 ;  /* 0x0004585a01007387 */ /* 0x0003e40000100a00 */
[C---:B-1----:R-:W-:Y:S02]  /*39be0*/  HMMA.1688.F32.TF32 R88, R168.reuse, R40, R68 ;  /* 0x00000028a858723c */ /* 0x042fe40000081044 */
[----:B------:R-:W4:Y:S04]  /*39bf0*/  LDL.LU.64 R68, [R1+0xb00] ;  /* 0x000b000001447983 */ /* 0x000f280000300a00 */
[----:B------:R-:W4:Y:S02]  /*39c00*/  LDL.LU.64 R70, [R1+0xb08] ;  /* 0x000b080001467983 */ /* 0x000f240000300a00 */
[C---:B------:R-:W-:Y:S11]  /*39c10*/  HMMA.1688.F32.TF32 R84, R168.reuse, R36, R84 ;  /* 0x00000024a854723c */ /* 0x040ff60000081054 */
[----:B------:R-:W-:Y:S04]  /*39c20*/  @!UPT UIADD3 URZ, URZ, URZ, URZ ;  /* 0x0000003f3f3ff290 */ /* 0x000fe8000fffe03f */
[----:B------:R1:W-:Y:S04]  /*39c30*/  STL.64 [R1+0x440], R88 ;  /* 0x0004405801007387 */ /* 0x0003e80000100a00 */
[----:B------:R1:W-:Y:S04]  /*39c40*/  STL.64 [R1+0x448], R90 ;  /* 0x0004485a01007387 */ /* 0x0003e80000100a00 */
[----:B-1----:R-:W4:Y:S04]  /*39c50*/  LDL.LU.64 R88, [R1+0xb30] ;  /* 0x000b300001587983 */ /* 0x002f280000300a00 */
[----:B------:R-:W4:Y:S04]  /*39c60*/  LDL.LU.64 R90, [R1+0xb38] ;  /* 0x000b3800015a7983 */ /* 0x000f280000300a00 */
[----:B------:R1:W-:Y:S04]  /*39c70*/  STL.64 [R1+0x430], R84 ;  /* 0x0004305401007387 */ /* 0x0003e80000100a00 */
[----:B------:R1:W-:Y:S04]  /*39c80*/  STL.64 [R1+0x438], R86 ;  /* 0x0004385601007387 */ /* 0x0003e80000100a00 */
[----:B------:R-:W4:Y:S04]  /*39c90*/  LDL.LU.64 R92, [R1+0xb20] ;  /* 0x000b2000015c7983 */ /* 0x000f280000300a00 */
[----:B------:R-:W4:Y:S04]  /*39ca0*/  LDL.LU.64 R94, [R1+0xb28] ;  /* 0x000b2800015e7983 */ /* 0x000f280000300a00 */
[----:B-1----:R-:W4:Y:S04]  /*39cb0*/  LDL.LU.64 R84, [R1+0xb10] ;  /* 0x000b100001547983 */ /* 0x002f280000300a00 */
[----:B------:R-:W4:Y:S01]  /*39cc0*/  LDL.LU.64 R86, [R1+0xb18] ;  /* 0x000b180001567983 */ /* 0x000f220000300a00 */
[C---:B---3--:R-:W-:Y:S03]  /*39cd0*/  HMMA.1688.F32.TF32 R96, R168.reuse, R32, R76 ;  /* 0x00000020a860723c */ /* 0x048fe6000008104c */
[----:B------:R-:W3:Y:S04]  /*39ce0*/  LDL.LU.64 R76, [R1+0xb40] ;  /* 0x000b4000014c7983 */ /* 0x000ee80000300a00 */
[----:B------:R-:W3:Y:S11]  /*39cf0*/  LDL.LU.64 R78, [R1+0xb48] ;  /* 0x000b4800014e7983 */ /* 0x000ef60000300a00 */
[----:B------:R-:W-:Y:S05]  /*39d00*/  @!UPT UIADD3 URZ, URZ, URZ, URZ ;  /* 0x0000003f3f3ff290 */ /* 0x000fea000fffe03f */
        /* <DEDUP_REMOVED lines=26> */
[----:B-1----:R-:W-:Y:S01]  /*39eb0*/  HMMA.1688.F32.TF32 R96, R168, R12, R92 ;  /* 0x0000000ca860723c */ /* 0x002fe2000008105c */
[----:B------:R-:W-:Y:S01]  /*39ec0*/  IMAD.MOV.U32 R244, RZ, RZ, R38 ;  /* 0x000000fffff47224 */ /* 0x000fe200078e0026 */
[----:B------:R-:W-:Y:S01]  /*39ed0*/  LDS R169, [R3+0x82000] ;  /* 0x0820000003a97984 */ /* 0x000fe20000000800 */
[----:B------:R-:W-:Y:S02]  /*39ee0*/  IMAD.MOV.U32 R245, RZ, RZ, R39 ;  /* 0x000000fffff57224 */ /* 0x000fe400078e0027 */
[----:B------:R-:W-:Y:S01]  /*39ef0*/  IMAD.MOV.U32 R246, RZ, RZ, R35 ;  /* 0x000000fffff67224 */ /* 0x000fe200078e0023 */
[----:B------:R-:W-:Y:S02]  /*39f00*/  LDS R171, [R3+0x83000] ;  /* 0x0830000003ab7984 */ /* 0x000fe40000000800 */
[C---:B------:R-:W-:Y:S02]  /*39f10*/  HMMA.1688.F32.TF32 R92, R236.reuse, R64, R84 ;  /* 0x00000040ec5c723c */ /* 0x040fe40000081054 */
[----:B------:R-:W4:Y:S11]  /*39f20*/  LDL.LU.64 R84, [R1+0xb90] ;  /* 0x000b900001547983 */ /* 0x000f360000300a00 */
[----:B------:R-:W-:Y:S02]  /*39f30*/  @!UPT UIADD3 URZ, URZ, URZ, URZ ;  /* 0x0000003f3f3ff290 */ /* 0x000fe4000fffe03f */
[----:B------:R-:W-:Y:S04]  /*39f40*/  STL.64 [R1+0x3c0], R96 ;  /* 0x0003c06001007387 */ /* 0x000fe80000100a00 */
[----:B------:R-:W-:Y:S04]  /*39f50*/  STL.64 [R1+0x3c8], R98 ;  /* 0x0003c86201007387 */ /* 0x000fe80000100a00 */
[----:B------:R-:W4:Y:S04]  /*39f60*/  LDL.LU.64 R86, [R1+0xb98] ;  /* 0x000b980001567983 */ /* 0x000f280000300a00 */
        /* <DEDUP_REMOVED lines=31> */
[----:B-1----:R-:W4:Y:S04]  /*3a160*/  LDL.LU.64 R88, [R1+0xd50] ;  /* 0x000d500001587983 */ /* 0x002f280000300a00 */
[----:B------:R-:W4:Y:S01]  /*3a170*/  LDL.LU.64 R90, [R1+0xd58] ;  /* 0x000d5800015a7983 */ /* 0x000f220000300a00 */
[C---:B------:R-:W-:Y:S03]  /*3a180*/  HMMA.1688.F32.TF32 R96, R236.reuse, R48, R84 ;  /* 0x00000030ec60723c */ /* 0x040fe60000081054 */
[----:B------:R-:W4:Y:S04]  /*3a190*/  LDL.LU.64 R84, [R1+0xd60] ;  /* 0x000d600001547983 */ /* 0x000f280000300a00 */
[----:B------:R-:W4:Y:S11]  /*3a1a0*/  LDL.LU.64 R86, [R1+0xd68] ;  /* 0x000d680001567983 */ /* 0x000f360000300a00 */
[----:B------:R-:W-:Y:S05]  /*3a1b0*/  @!UPT UIADD3 URZ, URZ, URZ, URZ ;  /* 0x0000003f3f3ff290 */ /* 0x000fea000fffe03f */
        /* <DEDUP_REMOVED lines=26> */
[C---:B-1----:R-:W-:Y:S08]  /*3a360*/  HMMA.1688.F32.TF32 R96, R236.reuse, R28, R92 ;  /* 0x0000001cec60723c */ /* 0x042ff0000008105c */
[C---:B------:R-:W-:Y:S01]  /*3a370*/  HMMA.1688.F32.TF32 R92, R236.reuse, R24, R88 ;  /* 0x00000018ec5c723c */ /* 0x040fe20000081058 */
[----:B------:R-:W4:Y:S11]  /*3a380*/  LDL.LU.64 R88, [R1+0xd30] ;  /* 0x000d300001587983 */ /* 0x000f360000300a00 */
[----:B------:R-:W-:Y:S03]  /*3a390*/  @!UPT UIADD3 URZ, URZ, URZ, URZ ;  /* 0x0000003f3f3ff290 */ /* 0x000fe6000fffe03f */
[----:B------:R-:W-:Y:S04]  /*3a3a0*/  STL.64 [R1+0x300], R96 ;  /* 0x0003006001007387 */ /* 0x000fe80000100a00 */
[----:B------:R-:W-:Y:S04]  /*3a3b0*/  STL.64 [R1+0x308], R98 ;  /* 0x0003086201007387 */ /* 0x000fe80000100a00 */
[----:B------:R-:W4:Y:S04]  /*3a3c0*/  LDL.LU.64 R90, [R1+0xd38] ;  /* 0x000d3800015a7983 */ /* 0x000f280000300a00 */
[----:B------:R-:W-:Y:S04]  /*3a3d0*/  STL.64 [R1+0x2f0], R92 ;  /* 0x0002f05c01007387 */ /* 0x000fe80000100a00 */
[----:B------:R1:W-:Y:S02]  /*3a3e0*/  STL.64 [R1+0x2f8], R94 ;  /* 0x0002f85e01007387 */ /* 0x0003e40000100a00 */
[----:B-1----:R-:W-:Y:S02]  /*3a3f0*/  HMMA.1688.F32.TF32 R92, R236, R20, R84 ;  /* 0x00000014ec5c723c */ /* 0x002fe40000081054 */
[----:B------:R-:W4:Y:S04]  /*3a400*/  LDL.LU.64 R84, [R1+0xd20] ;  /* 0x000d200001547983 */ /* 0x000f280000300a00 */
[----:B------:R-:W4:Y:S02]  /*3a410*/  LDL.LU.64 R86, [R1+0xd28] ;  /* 0x000d280001567983 */ /* 0x000f240000300a00 */
[----:B------:R-:W-:Y:S02]  /*3a420*/  HMMA.1688.F32.TF32 R164, R164, R12, R240 ;  /* 0x0000000ca4a4723c */ /* 0x000fe400000810f0 */
[----:B------:R-:W-:Y:S04]  /*3a430*/  LDS R240, [R252+0x80380] ;  /* 0x08038000fcf07984 */ /* 0x000fe80000000800 */
[----:B------:R-:W-:Y:S04]  /*3a440*/  LDS R242, [R252+0x81380] ;  /* 0x08138000fcf27984 */ /* 0x000fe80000000800 */
[----:B------:R-:W-:Y:S04]  /*3a450*/  LDS R241, [R0+0x80380] ;  /* 0x0803800000f17984 */ /* 0x000fe80000000800 */
[----:B------:R-:W4:Y:S04]  /*3a460*/  LDS R243, [R0+0x81380] ;  /* 0x0813800000f37984 */ /* 0x000f280000000800 */
        /* <DEDUP_REMOVED lines=8> */
[----:B--2---:R-:W-:Y:S02]  /*3a4f0*/  HMMA.1688.F32.TF32 R92, R236, R12, R72 ;  /* 0x0000000cec5c723c */ /* 0x004fe40000081048 */
[----:B------:R-:W2:Y:S04]  /*3a500*/  LDL.LU.64 R72, [R1+0xd00] ;  /* 0x000d000001487983 */ /* 0x000ea80000300a00 */
[----:B------:R-:W2:Y:S01]  /*3a510*/  LDL.LU.64 R74, [R1+0xd08] ;  /* 0x000d0800014a7983 */ /* 0x000ea20000300a00 */
[----:B------:R-:W-:-:S02]  /*3a520*/  IMAD.MOV.U32 R247, RZ, RZ, R34 ;  /* 0x000000fffff77224 */ /* 0x000fc400078e0022 */
[----:B------:R-:W-:Y:S01]  /*3a530*/  IMAD.MOV.U32 R248, RZ, RZ, R67 ;  /* 0x000000fffff87224 */ /* 0x000fe200078e0043 */
[----:B------:R-:W-:Y:S01]  /*3a540*/  LDS R237, [R3+0x82080] ;  /* 0x0820800003ed7984 */ /* 0x000fe20000000800 */
[----:B------:R-:W-:Y:S02]  /*3a550*/  IMAD.MOV.U32 R249, RZ, RZ, R62 ;  /* 0x000000fffff97224 */ /* 0x000fe400078e003e */
[----:B------:R-:W-:Y:S01]  /*3a560*/  IMAD.MOV.U32 R250, RZ, RZ, R63 ;  /* 0x000000fffffa7224 */ /* 0x000fe200078e003f */
[----:B------:R-:W-:Y:S09]  /*3a570*/  LDS R239, [R3+0x83080] ;  /* 0x0830800003ef7984 */ /* 0x000ff20000000800 */
        /* <DEDUP_REMOVED lines=13> */
[----:B------:R-:W-:Y:S04]  /*3a650*/  STL.64 [R1+0x2a8], R94 ;  /* 0x0002a85e01007387 */ /* 0x000fe80000100a00 */
[----:B------:R-:W4:Y:S01]  /*3a660*/  LDL R61, [R1+0x854] ;  /* 0x00085400013d7983 */ /* 0x000f220000100800 */
[C---:B------:R-:W-:Y:S08]  /*3a670*/  HMMA.1688.F32.TF32 R88, R240.reuse, R8, R88 ;  /* 0x00000008f058723c */ /* 0x040ff00000081058 */
[C---:B------:R-:W-:Y:S11]  /*3a680*/  HMMA.1688.F32.TF32 R84, R240.reuse, R4, R84 ;  /* 0x00000004f054723c */ /* 0x040ff60000081054 */
[----:B------:R-:W-:Y:S04]  /*3a690*/  @!UPT UIADD3 URZ, URZ, URZ, URZ ;  /* 0x0000003f3f3ff290 */ /* 0x000fe8000fffe03f */
[----:B------:R-:W-:Y:S04]  /*3a6a0*/  STL.64 [R1+0x290], R88 ;  /* 0x0002905801007387 */ /* 0x000fe80000100a00 */
[----:B------:R-:W-:Y:S04]  /*3a6b0*/  STL.64 [R1+0x298], R90 ;  /* 0x0002985a01007387 */ /* 0x000fe80000100a00 */
[----:B------:R-:W-:Y:S04]  /*3a6c0*/  STL.64 [R1+0x280], R84 ;  /* 0x0002805401007387 */ /* 0x000fe80000100a00 */
[----:B------:R-:W-:Y:S01]  /*3a6d0*/  STL.64 [R1+0x288], R86 ;  /* 0x0002885601007387 */ /* 0x000fe20000100a00 */
[C---:B---3--:R-:W-:Y:S11]  /*3a6e0*/  HMMA.1688.F32.TF32 R76, R240.reuse, R56, R76 ;  /* 0x00000038f04c723c */ /* 0x048ff6000008104c */
[----:B------:R-:W-:Y:S11]  /*3a6f0*/  @!UPT UIADD3 URZ, URZ, URZ, URZ ;  /* 0x0000003f3f3ff290 */ /* 0x000ff6000fffe03f */
[----:B------:R-:W-:Y:S01]  /*3a700*/  @!UPT UIADD3 URZ, URZ, URZ, URZ ;  /* 0x0000003f3f3ff290 */ /* 0x000fe2000fffe03f */
[----:B------:R1:W-:Y:S01]  /*3a710*/  STL [R1+0x270], R76 ;  /* 0x0002704c01007387 */ /* 0x0003e20000100800 */
[----:B------:R-:W-:Y:S02]  /*3a720*/  IMAD.MOV.U32 R60, RZ, RZ, R77 ;  /* 0x000000ffff3c7224 */ /* 0x000fe400078e004d */
[----:B------:R-:W-:Y:S02]  /*3a730*/  IMAD.MOV.U32 R57, RZ, RZ, R78 ;  /* 0x000000ffff397224 */ /* 0x000fe400078e004e */
[----:B------:R-:W-:Y:S01]  /*3a740*/  IMAD.MOV.U32 R56, RZ, RZ, R79 ;  /* 0x000000ffff387224 */ /* 0x000fe200078e004f */
[----:B-1----:R-:W3:Y:S04]  /*3a750*/  LDL.LU.64 R76, [R1+0xcd0] ;  /* 0x000cd000014c7983 */ /* 0x002ee80000300a00 */
[----:B------:R-:W3:Y:S04]  /*3a760*/  LDL.LU.64 R78, [R1+0xcd8] ;  /* 0x000cd800014e7983 */ /* 0x000ee80000300a00 */
[----:B------:R-:W-:Y:S01]  /*3a770*/  STL [R1+0x32e0], R56 ;  /* 0x0032e03801007387 */ /* 0x000fe20000100800 */
[C---:B--2---:R-:W-:Y:S03]  /*3a780*/  HMMA.1688.F32.TF32 R72, R240.reuse, R52, R72 ;  /* 0x00000034f048723c */ /* 0x044fe60000081048 */
[----:B------:R-:W-:Y:S04]  /*3a790*/  STL [R1+0x32dc], R57 ;  /* 0x0032dc3901007387 */ /* 0x000fe80000100800 */
[----:B------:R-:W-:Y:S01]  /*3a7a0*/  STL [R1+0x32d8], R60 ;  /* 0x0032d83c01007387 */ /* 0x000fe20000100800 */
[C---:B----4-:R-:W-:Y:S11]  /*3a7b0*/  HMMA.1688.F32.TF32 R80, R240.reuse, R48, R80 ;  /* 0x00000030f050723c */ /* 0x050ff60000081050 */
[----:B------:R-:W-:Y:S05]  /*3a7c0*/  @!UPT UIADD3 URZ, URZ, URZ, URZ ;  /* 0x0000003f3f3ff290 */ /* 0x000fea000fffe03f */
[----:B------:R-:W-:Y:S01]  /*3a7d0*/  IMAD.MOV.U32 R52, RZ, RZ, R75 ;  /* 0x000000ffff347224 */ /* 0x000fe200078e004b */
[----:B------:R-:W-:Y:S01]  /*3a7e0*/  MOV R53, R74 ;  /* 0x0000004a00357202 */ /* 0x000fe20000000f00 */
[----:B------:R1:W-:Y:S04]  /*3a7f0*/  STL.64 [R1+0x260], R72 ;  /* 0x0002604801007387 */ /* 0x0003e80000100a00 */
[----:B-1----:R-:W2:Y:S04]  /*3a800*/  LDL.LU.64 R72, [R1+0xcc0] ;  /* 0x000cc00001487983 */ /* 0x002ea80000300a00 */
[----:B------:R-:W2:Y:S01]  /*3a810*/  LDL.LU.64 R74, [R1+0xcc8] ;  /* 0x000cc800014a7983 */ /* 0x000ea20000300a00 */
[----:B------:R-:W-:Y:S01]  /*3a820*/  HMMA.1688.F32.TF32 R68, R240, R44, R68 ;  /* 0x0000002cf044723c */ /* 0x000fe20000081044 */
[----:B------:R-:W-:-:S02]  /*3a830*/  IMAD.MOV.U32 R56, RZ, RZ, R81 ;  /* 0x000000ffff387224 */ /* 0x000fc400078e0051 */
[----:B------:R-:W-:Y:S01]  /*3a840*/  STL [R1+0x32e8], R52 ;  /* 0x0032e83401007387 */ /* 0x000fe20000100800 */
[----:B------:R-:W-:Y:S02]  /*3a850*/  IMAD.MOV.U32 R57, RZ, RZ, R82 ;  /* 0x000000ffff397224 */ /* 0x000fe400078e0052 */
[----:B------:R-:W-:Y:S01]  /*3a860*/  IMAD.MOV.U32 R60, RZ, RZ, R83 ;  /* 0x000000ffff3c7224 */ /* 0x000fe200078e0053 */
[----:B------:R1:W-:Y:S04]  /*3a870*/  STL [R1+0x32e4], R53 ;  /* 0x0032e43501007387 */ /* 0x0003e80000100800 */
[----:B------:R-:W-:Y:S04]  /*3a880*/  STL [R1+0x250], R80 ;  /* 0x0002505001007387 */ /* 0x000fe80000100800 */
[----:B------:R-:W-:Y:S04]  /*3a890*/  STL [R1+0x32f4], R56 ;  /* 0x0032f43801007387 */ /* 0x000fe80000100800 */
[----:B------:R-:W-:Y:S04]  /*3a8a0*/  STL [R1+0x32f0], R57 ;  /* 0x0032f03901007387 */ /* 0x000fe80000100800 */
[----:B------:R4:W-:Y:S01]  /*3a8b0*/  STL [R1+0x32ec], R60 ;  /* 0x0032ec3c01007387 */ /* 0x0009e20000100800 */
[----:B------:R-:W-:-:S02]  /*3a8c0*/  IMAD.MOV.U32 R49, RZ, RZ, R68 ;  /* 0x000000ffff317224 */ /* 0x000fc400078e0044 */
[----:B------:R-:W-:Y:S01]  /*3a8d0*/  IMAD.MOV.U32 R48, RZ, RZ, R69 ;  /* 0x000000ffff307224 */ /* 0x000fe200078e0045 */
[----:B------:R-:W-:Y:S01]  /*3a8e0*/  LDS R168, [R61+0x82000] ;  /* 0x082000003da87984 */ /* 0x000fe20000000800 */
[----:B------:R-:W-:Y:S02]  /*3a8f0*/  IMAD.MOV.U32 R45, RZ, RZ, R70 ;  /* 0x000000ffff2d7224 */ /* 0x000fe400078e0046 */
[----:B------:R-:W-:Y:S01]  /*3a900*/  IMAD.MOV.U32 R44, RZ, RZ, R71 ;  /* 0x000000ffff2c7224 */ /* 0x000fe200078e0047 */
[----:B------:R-:W2:Y:S04]  /*3a910*/  LDL.LU.64 R68, [R1+0xcb0] ;  /* 0x000cb00001447983 */ /* 0x000ea80000300a00 */
[----:B------:R-:W2:Y:S04]  /*3a920*/  LDL.LU.64 R70, [R1+0xcb8] ;  /* 0x000cb80001467983 */ /* 0x000ea80000300a00 */
[----:B------:R-:W-:Y:S04]  /*3a930*/  STL [R1+0x3304], R44 ;  /* 0x0033042c01007387 */ /* 0x000fe80000100800 */
[----:B------:R-:W-:Y:S04]  /*3a940*/  STL [R1+0x3300], R45 ;  /* 0x0033002d01007387 */ /* 0x000fe80000100800 */
[----:B------:R-:W-:Y:S04]  /*3a950*/  STL [R1+0x32fc], R48 ;  /* 0x0032fc3001007387 */ /* 0x000fe80000100800 */
[----:B------:R1:W-:Y:S04]  /*3a960*/  STL [R1+0x32f8], R49 ;  /* 0x0032f83101007387 */ /* 0x0003e80000100800 */
[----:B------:R-:W2:Y:S04]  /*3a970*/  LDL.LU.64 R84, [R1+0xca0] ;  /* 0x000ca00001547983 */ /* 0x000ea80000300a00 */
[----:B------:R-:W2:Y:S01]  /*3a980*/  LDL.LU.64 R86, [R1+0xca8] ;  /* 0x000ca80001567983 */ /* 0x000ea20000300a00 */
[----:B------:R-:W-:-:S03]  /*3a990*/  IMAD.MOV.U32 R251, RZ, RZ, R11 ;  /* 0x000000fffffb7224 */ /* 0x000fc600078e000b */
[----:B------:R-:W1:Y:S04]  /*3a9a0*/  LDS R170, [R61+0x83000] ;  /* 0x083000003daa7984 */ /* 0x000e680000000800 */
[----:B------:R-:W-:Y:S04]  /*3a9b0*/  LDS R236, [R61+0x82080] ;  /* 0x082080003dec7984 */ /* 0x000fe80000000800 */
[----:B------:R-:W1:Y:S01]  /*3a9c0*/  LDS R238, [R61+0x83080] ;  /* 0x083080003dee7984 */ /* 0x000e620000000800 */
[C---:B---3--:R-:W-:Y:S11]  /*3a9d0*/  HMMA.1688.F32.TF32 R76, R240.reuse, R40, R76 ;  /* 0x00000028f04c723c */ /* 0x048ff6000008104c */
[----:B------:R-:W-:Y:S11]  /*3a9e0*/  @!UPT UIADD3 URZ, URZ, URZ, URZ ;  /* 0x0000003f3f3ff290 */ /* 0x000ff6000fffe03f */
[----:B------:R-:W-:Y:S02]  /*3a9f0*/  @!UPT UIADD3 URZ, URZ, URZ, URZ ;  /* 0x0000003f3f3ff290 */ /* 0x000fe4000fffe03f */
[----:B-1----:R-:W-:Y:S02]  /*3aa00*/  IMAD.MOV.U32 R53, RZ, RZ, R79 ;  /* 0x000000ffff357224 */ /* 0x002fe400078e004f */
[----:B------:R-:W-:Y:S02]  /*3aa10*/  IMAD.MOV.U32 R52, RZ, RZ, R78 ;  /* 0x000000ffff347224 */ /* 0x000fe400078e004e */
[----:B----4-:R-:W-:Y:S02]  /*3aa20*/  IMAD.MOV.U32 R60, RZ, RZ, R77 ;  /* 0x000000ffff3c7224 */ /* 0x010fe400078e004d */
[----:B------:R-:W-:Y:S01]  /*3aa30*/  IMAD.MOV.U32 R57, RZ, RZ, R76 ;  /* 0x000000ffff397224 */ /* 0x000fe200078e004c */
[----:B------:R-:W-:Y:S04]  /*3aa40*/  STL [R1+0x3314], R53 ;  /* 0x0033143501007387 */ /* 0x000fe80000100800 */
[----:B------:R1:W-:Y:S04]  /*3aa50*/  STL [R1+0x3310], R52 ;  /* 0x0033103401007387 */ /* 0x0003e80000100800 */
[----:B------:R3:W-:Y:S04]  /*3aa60*/  STL [R1+0x330c], R60 ;  /* 0x00330c3c01007387 */ /* 0x0007e80000100800 */
[----:B------:R2:W-:Y:S04]  /*3aa70*/  STL [R1+0x3308], R57 ;  /* 0x0033083901007387 */ /* 0x0005e80000100800 */
[----:B------:R-:W4:Y:S04]  /*3aa80*/  LDL.LU.64 R80, [R1+0xc60] ;  /* 0x000c600001507983 */ /* 0x000f280000300a00 */
[----:B------:R-:W4:Y:S04]  /*3aa90*/  LDL.LU.64 R82, [R1+0xc68] ;  /* 0x000c680001527983 */ /* 0x000f280000300a00 */
[----:B------:R-:W4:Y:S04]  /*3aaa0*/  LDL.LU.64 R76, [R1+0xc50] ;  /* 0x000c5000014c7983 */ /* 0x000f280000300a00 */
[----:B------:R-:W4:Y:S01]  /*3aab0*/  LDL.LU.64 R78, [R1+0xc58] ;  /* 0x000c5800014e7983 */ /* 0x000f220000300a00 */
[C---:B--2---:R-:W-:Y:S11]  /*3aac0*/  HMMA.1688.F32.TF32 R72, R240.reuse, R36, R72 ;  /* 0x00000024f048723c */ /* 0x044ff60000081048 */
[----:B------:R-:W-:Y:S11]  /*3aad0*/  @!UPT UIADD3 URZ, URZ, URZ, URZ ;  /* 0x0000003f3f3ff290 */ /* 0x000ff6000fffe03f */
[----:B------:R-:W-:Y:S02]  /*3aae0*/  @!UPT UIADD3 URZ, URZ, URZ, URZ ;  /* 0x0000003f3f3ff290 */ /* 0x000fe4000fffe03f */
[----:B------:R-:W-:Y:S02]  /*3aaf0*/  IMAD.MOV.U32 R56, RZ, RZ, R75 ;  /* 0x000000ffff387224 */ /* 0x000fe400078e004b */
[----:B------:R-:W-:Y:S02]  /*3ab00*/  IMAD.MOV.U32 R49, RZ, RZ, R74 ;  /* 0x000000ffff317224 */ /* 0x000fe400078e004a */
[----:B------:R-:W-:Y:S02]  /*3ab10*/  IMAD.MOV.U32 R45, RZ, RZ, R72 ;  /* 0x000000ffff2d7224 */ /* 0x000fe400078e0048 */
[----:B------:R-:W-:Y:S02]  /*3ab20*/  IMAD.MOV.U32 R48, RZ, RZ, R73 ;  /* 0x000000ffff307224 */ /* 0x000fe400078e0049 */
[----:B------:R-:W2:Y:S04]  /*3ab30*/  LDL.LU.64 R72, [R1+0xc40] ;  /* 0x000c400001487983 */ /* 0x000ea80000300a00 */
[----:B------:R-:W2:Y:S01]  /*3ab40*/  LDL.LU.64 R74, [R1+0xc48] ;  /* 0x000c4800014a7983 */ /* 0x000ea20000300a00 */
[----:B------:R-:W-:Y:S03]  /*3ab50*/  HMMA.1688.F32.TF32 R68, R240, R32, R68 ;  /* 0x00000020f044723c */ /* 0x000fe60000081044 */
[----:B------:R-:W-:Y:S04]  /*3ab60*/  STL [R1+0x3324], R56 ;  /* 0x0033243801007387 */ /* 0x000fe80000100800 */
[----:B------:R1:W-:Y:S04]  /*3ab70*/  STL [R1+0x3320], R49 ;  /* 0x0033203101007387 */ /* 0x0003e80000100800 */
[----:B------:R1:W-:Y:S04]  /*3ab80*/  STL [R1+0x331c], R48 ;  /* 0x00331c3001007387 */ /* 0x0003e80000100800 */
[----:B------:R1:W-:Y:S09]  /*3ab90*/  STL [R1+0x3318], R45 ;  /* 0x0033182d01007387 */ /* 0x0003f20000100800 */
[----:B-1----:R-:W-:-:S02]  /*3aba0*/  IMAD.MOV.U32 R52, RZ, RZ, R68 ;  /* 0x000000ffff347224 */ /* 0x002fc400078e0044 */
[----:B---3--:R-:W-:Y:S02]  /*3abb0*/  IMAD.MOV.U32 R60, RZ, RZ, R69 ;  /* 0x000000ffff3c7224 */ /* 0x008fe400078e0045 */
[----:B------:R-:W-:Y:S01]  /*3abc0*/  IMAD.MOV.U32 R57, RZ, RZ, R70 ;  /* 0x000000ffff397224 */ /* 0x000fe200078e0046 */
[----:B------:R-:W3:Y:S01]  /*3abd0*/  LDL.LU.64 R68, [R1+0xc20] ;  /* 0x000c200001447983 */ /* 0x000ee20000300a00 */
[----:B------:R-:W-:-:S03]  /*3abe0*/  IMAD.MOV.U32 R44, RZ, RZ, R71 ;  /* 0x000000ffff2c7224 */ /* 0x000fc600078e0047 */
[----:B------:R-:W3:Y:S01]  /*3abf0*/  LDL.LU.64 R70, [R1+0xc28] ;  /* 0x000c280001467983 */ /* 0x000ee20000300a00 */
[----:B------:R-:W-:Y:S03]  /*3ac00*/  HMMA.1688.F32.TF32 R84, R240, R28, R84 ;  /* 0x0000001cf054723c */ /* 0x000fe60000081054 */
[----:B------:R-:W-:Y:S04]  /*3ac10*/  STL [R1+0x3334], R44 ;  /* 0x0033342c01007387 */ /* 0x000fe80000100800 */
[----:B------:R-:W-:Y:S04]  /*3ac20*/  STL [R1+0x3330], R57 ;  /* 0x0033303901007387 */ /* 0x000fe80000100800 */
[----:B------:R-:W-:Y:S04]  /*3ac30*/  STL [R1+0x332c], R60 ;  /* 0x00332c3c01007387 */ /* 0x000fe80000100800 */
[----:B------:R-:W-:Y:S09]  /*3ac40*/  STL [R1+0x3328], R52 ;  /* 0x0033283401007387 */ /* 0x000ff20000100800 */
[----:B------:R-:W-:-:S02]  /*3ac50*/  IMAD.MOV.U32 R37, RZ, RZ, R86 ;  /* 0x000000ffff257224 */ /* 0x000fc400078e0056 */
[----:B------:R-:W-:Y:S02]  /*3ac60*/  IMAD.MOV.U32 R40, RZ, RZ, R85 ;  /* 0x000000ffff287224 */ /* 0x000fe400078e0055 */
[----:B------:R-:W-:Y:S01]  /*3ac70*/  IMAD.MOV.U32 R41, RZ, RZ, R84 ;  /* 0x000000ffff297224 */ /* 0x000fe200078e0054 */
[----:B------:R1:W-:Y:S04]  /*3ac80*/  STL [R1+0x3340], R37 ;  /* 0x0033402501007387 */ /* 0x0003e80000100800 */
[----:B------:R1:W-:Y:S04]  /*3ac90*/  STL [R1+0x333c], R40 ;  /* 0x00333c2801007387 */ /* 0x0003e80000100800 */
[----:B------:R1:W-:Y:S04]  /*3aca0*/  STL [R1+0x3338], R41 ;  /* 0x0033382901007387 */ /* 0x0003e80000100800 */
[----:B------:R-:W3:Y:S04]  /*3acb0*/  LDL.LU R38, [R1+0x35d4] ;  /* 0x0035d40001267983 */ /* 0x000ee80000300800 */
[----:B------:R-:W3:Y:S04]  /*3acc0*/  LDL.LU R39, [R1+0x35d0] ;  /* 0x0035d00001277983 */ /* 0x000ee80000300800 */
[----:B------:R-:W3:Y:S04]  /*3acd0*/  LDL.LU R35, [R1+0x35cc] ;  /* 0x0035cc0001237983 */ /* 0x000ee80000300800 */
[----:B------:R-:W3:Y:S01]  /*3ace0*/  LDL.LU R34, [R1+0x35c8] ;  /* 0x0035c80001227983 */ /* 0x000ee20000300800 */
[----:B------:R-:W-:-:S02]  /*3acf0*/  IMAD.MOV.U32 R36, RZ, RZ, R87 ;  /* 0x000000ffff247224 */ /* 0x000fc400078e0057 */
[----:B------:R-:W-:Y:S02]  /*3ad00*/  IMAD.MOV.U32 R86, RZ, RZ, R27 ;  /* 0x000000ffff567224 */ /* 0x000fe400078e001b */
[----:B------:R-:W-:Y:S01]  /*3ad10*/  IMAD.MOV.U32 R87, RZ, RZ, R26 ;  /* 0x000000ffff577224 */ /* 0x000fe200078e001a */
[----:B----4-:R-:W-:Y:S11]  /*3ad20*/  HMMA.1688.F32.TF32 R80, R240, R24, R80 ;  /* 0x00000018f050723c */ /* 0x010ff60000081050 */
[----:B------:R-:W-:Y:S11]  /*3ad30*/  @!UPT UIADD3 URZ, URZ, URZ, URZ ;  /* 0x0000003f3f3ff290 */ /* 0x000ff6000fffe03f */
[----:B------:R-:W-:Y:S02]  /*3ad40*/  @!UPT UIADD3 URZ, URZ, URZ, URZ ;  /* 0x0000003f3f3ff290 */ /* 0x000fe4000fffe03f */
        /* <DEDUP_REMOVED lines=8> */
[C---:B--2---:R-:W-:Y:S11]  /*3add0*/  HMMA.1688.F32.TF32 R72, R240.reuse, R16, R72 ;  /* 0x00000010f048723c */ /* 0x044ff60000081048 */
[----:B------:R-:W-:Y:S11]  /*3ade0*/  @!UPT UIADD3 URZ, URZ, URZ, URZ ;  /* 0x0000003f3f3ff290 */ /* 0x000ff6000fffe03f */
[----:B------:R-:W-:Y:S02]  /*3adf0*/  @!UPT UIADD3 URZ, URZ, URZ, URZ ;  /* 0x0000003f3f3ff290 */ /* 0x000fe4000fffe03f */
[----:B-1----:R-:W-:Y:S01]  /*3ae00*/  IMAD.MOV.U32 R37, RZ, RZ, R72 ;  /* 0x000000ffff257224 */ /* 0x002fe200078e0048 */
[----:B---3--:R-:W-:Y:S01]  /*3ae10*/  HMMA.1688.F32.TF32 R68, R240, R12, R68 ;  /* 0x0000000cf044723c */ /* 0x008fe20000081044 */
[----:B------:R-:W-:Y:S02]  /*3ae20*/  IMAD.MOV.U32 R40, RZ, RZ, R73 ;  /* 0x000000ffff287224 */ /* 0x000fe400078e0049 */
[----:B------:R-:W-:Y:S02]  /*3ae30*/  IMAD.MOV.U32 R72, RZ, RZ, R55 ;  /* 0x000000ffff487224 */ /* 0x000fe400078e0037 */
[----:B------:R-:W-:Y:S02]  /*3ae40*/  IMAD.MOV.U32 R41, RZ, RZ, R74 ;  /* 0x000000ffff297224 */ /* 0x000fe400078e004a */
[----:B------:R-:W-:Y:S02]  /*3ae50*/  IMAD.MOV.U32 R73, RZ, RZ, R54 ;  /* 0x000000ffff497224 */ /* 0x000fe400078e0036 */
[----:B------:R-:W-:-:S02]  /*3ae60*/  IMAD.MOV.U32 R44, RZ, RZ, R75 ;  /* 0x000000ffff2c7224 */ /* 0x000fc400078e004b */
[----:B------:R-:W-:Y:S02]  /*3ae70*/  IMAD.MOV.U32 R74, RZ, RZ, R51 ;  /* 0x000000ffff4a7224 */ /* 0x000fe400078e0033 */
[----:B------:R-:W-:-:S11]  /*3ae80*/  IMAD.MOV.U32 R75, RZ, RZ, R50 ;  /* 0x000000ffff4b7224 */ /* 0x000fd600078e0032 */
[----:B------:R-:W-:Y:S02]  /*3ae90*/  IMAD.MOV.U32 R33, RZ, RZ, R68 ;  /* 0x000000ffff217224 */ /* 0x000fe400078e0044 */
[----:B------:R-:W-:Y:S02]  /*3aea0*/  IMAD.MOV.U32 R32, RZ, RZ, R69 ;  /* 0x000000ffff207224 */ /* 0x000fe400078e0045 */
[----:B------:R-:W-:Y:S02]  /*3aeb0*/  IMAD.MOV.U32 R68, RZ, RZ, R31 ;  /* 0x000000ffff447224 */ /* 0x000fe400078e001f */
[----:B------:R-:W-:Y:S01]  /*3aec0*/  IMAD.MOV.U32 R29, RZ, RZ, R70 ;  /* 0x000000ffff1d7224 */ /* 0x000fe200078e0046 */
[----:B------:R-:W2:Y:S01]  /*3aed0*/  LDL.LU R31, [R1+0x35c4] ;  /* 0x0035c400011f7983 */ /* 0x000ea20000300800 */
[----:B------:R-:W-:Y:S02]  /*3aee0*/  IMAD.MOV.U32 R69, RZ, RZ, R30 ;  /* 0x000000ffff457224 */ /* 0x000fe400078e001e */
[----:B------:R-:W-:Y:S01]  /*3aef0*/  IMAD.MOV.U32 R28, RZ, RZ, R71 ;  /* 0x000000ffff1c7224 */ /* 0x000fe200078e0047 */
[----:B------:R-:W3:Y:S01]  /*3af00*/  LDL.LU R30, [R1+0x35c0] ;  /* 0x0035c000011e7983 */ /* 0x000ee20000300800 */
[----:B------:R-:W-:-:S02]  /*3af10*/  IMAD.MOV.U32 R70, RZ, RZ, R59 ;  /* 0x000000ffff467224 */ /* 0x000fc400078e003b */
[----:B------:R-:W-:Y:S01]  /*3af20*/  IMAD.MOV.U32 R71, RZ, RZ, R58 ;  /* 0x000000ffff477224 */ /* 0x000fe200078e003a */
[----:B------:R-:W4:Y:S04]  /*3af30*/  LDL.LU R59, [R1+0x35bc] ;  /* 0x0035bc00013b7983 */ /* 0x000f280000300800 */
[----:B------:R-:W4:Y:S04]  /*3af40*/  LDL.LU R58, [R1+0x35b8] ;  /* 0x0035b800013a7983 */ /* 0x000f280000300800 */
[----:B------:R-:W4:Y:S04]  /*3af50*/  LDL.LU R55, [R1+0x35b4] ;  /* 0x0035b40001377983 */ /* 0x000f280000300800 */
[----:B------:R-:W4:Y:S04]  /*3af60*/  LDL.LU R54, [R1+0x35b0] ;  /* 0x0035b00001367983 */ /* 0x000f280000300800 */
[----:B------:R-:W4:Y:S04]  /*3af70*/  LDL.LU R51, [R1+0x35ac] ;  /* 0x0035ac0001337983 */ /* 0x000f280000300800 */
[----:B------:R-:W4:Y:S01]  /*3af80*/  LDL.LU R50, [R1+0x35a8] ;  /* 0x0035a80001327983 */ /* 0x000f220000300800 */
[----:B------:R-:W-:-:S03]  /*3af90*/  IMAD.MOV.U32 R84, RZ, RZ, R39 ;  /* 0x000000ffff547224 */ /* 0x000fc600078e0027 */
[----:B------:R-:W4:Y:S01]  /*3afa0*/  LDL.LU R47, [R1+0x35a4] ;  /* 0x0035a400012f7983 */ /* 0x000f220000300800 */
[----:B------:R-:W-:-:S03]  /*3afb0*/  IMAD.MOV.U32 R85, RZ, RZ, R38 ;  /* 0x000000ffff557224 */ /* 0x000fc600078e0026 */
[----:B------:R-:W4:Y:S04]  /*3afc0*/  LDL.LU R46, [R1+0x35a0] ;  /* 0x0035a000012e7983 */ /* 0x000f280000300800 */
[----:B------:R-:W4:Y:S04]  /*3afd0*/  LDL.LU R43, [R1+0x359c] ;  /* 0x00359c00012b7983 */ /* 0x000f280000300800 */
[----:B------:R-:W4:Y:S04]  /*3afe0*/  LDL.LU R42, [R1+0x3598] ;  /* 0x00359800012a7983 */ /* 0x000f280000300800 */
[----:B------:R-:W4:Y:S04]  /*3aff0*/  LDL.LU R39, [R1+0x3594] ;  /* 0x0035940001277983 */ /* 0x000f280000300800 */
[----:B------:R-:W4:Y:S04]  /*3b000*/  LDL.LU R38, [R1+0x3590] ;  /* 0x0035900001267983 */ /* 0x000f280000300800 */
[----:B------:R-:W4:Y:S04]  /*3b010*/  LDL.LU R27, [R1+0x358c] ;  /* 0x00358c00011b7983 */ /* 0x000f280000300800 */
[----:B------:R-:W4:Y:S01]  /*3b020*/  LDL.LU R26, [R1+0x3588] ;  /* 0x00358800011a7983 */ /* 0x000f220000300800 */
[----:B------:R-:W-:Y:S03]  /*3b030*/  HMMA.1688.F32.TF32 R76, R240, R20, R76 ;  /* 0x00000014f04c723c */ /* 0x000fe6000008104c */
[----:B------:R-:W4:Y:S04]  /*3b040*/  LDL.LU R108, [R1+0x1040] ;  /* 0x00104000016c7983 */ /* 0x000f280000300800 */
[----:B------:R-:W4:Y:S04]  /*3b050*/  LDL.LU R109, [R1+0x1044] ;  /* 0x00104400016d7983 */ /* 0x000f280000300800 */
[----:B------:R-:W4:Y:S04]  /*3b060*/  LDL.LU R110, [R1+0x1048] ;  /* 0x00104800016e7983 */ /* 0x000f280000300800 */
[----:B------:R-:W4:Y:S04]  /*3b070*/  LDL.LU R111, [R1+0x104c] ;  /* 0x00104c00016f7983 */ /* 0x000f280000300800 */
[----:B------:R-:W4:Y:S04]  /*3b080*/  LDL.LU R104, [R1+0x1030] ;  /* 0x0010300001687983 */ /* 0x000f280000300800 */
[----:B------:R-:W4:Y:S01]  /*3b090*/  LDL.LU R105, [R1+0x1034] ;  /* 0x0010340001697983 */ /* 0x000f220000300800 */
        /* <DEDUP_REMOVED lines=8> */
[----:B------:R-:W-:Y:S02]  /*3b120*/  IMAD.MOV.U32 R78, RZ, RZ, R10 ;  /* 0x000000ffff4e7224 */ /* 0x000fe400078e000a */
[----:B------:R-:W-:Y:S02]  /*3b130*/  IMAD.MOV.U32 R79, RZ, RZ, R66 ;  /* 0x000000ffff4f7224 */ /* 0x000fe400078e0042 */
[----:B--2---:R-:W-:Y:S02]  /*3b140*/  IMAD.MOV.U32 R89, RZ, RZ, R31 ;  /* 0x000000ffff597224 */ /* 0x004fe400078e001f */
[----:B---3--:R-:W-:Y:S02]  /*3b150*/  IMAD.MOV.U32 R88, RZ, RZ, R30 ;  /* 0x000000ffff587224 */ /* 0x008fe400078e001e */
[----:B----4-:R-:W-:-:S02]  /*3b160*/  IMAD.MOV.U32 R95, RZ, RZ, R59 ;  /* 0x000000ffff5f7224 */ /* 0x010fc400078e003b */
        /* <DEDUP_REMOVED lines=12> */
[----:B------:R-:W2:Y:S04]  /*3b230*/  LDL.LU R26, [R1+0x3584] ;  /* 0x00358400011a7983 */ /* 0x000ea80000300800 */
[----:B------:R-:W2:Y:S01]  /*3b240*/  LDL.LU R27, [R1+0x3580] ;  /* 0x00358000011b7983 */ /* 0x000ea20000300800 */
[----:B------:R-:W-:-:S03]  /*3b250*/  IMAD.MOV.U32 R100, RZ, RZ, R38 ;  /* 0x000000ffff647224 */ /* 0x000fc600078e0026 */
[----:B------:R-:W3:Y:S04]  /*3b260*/  LDL.LU R30, [R1+0x357c] ;  /* 0x00357c00011e7983 */ /* 0x000ee80000300800 */
[----:B------:R-:W3:Y:S04]  /*3b270*/  LDL.LU R31, [R1+0x3578] ;  /* 0x00357800011f7983 */ /* 0x000ee80000300800 */
[----:B------:R-:W4:Y:S04]  /*3b280*/  LDL.LU R34, [R1+0x3574] ;  /* 0x0035740001227983 */ /* 0x000f280000300800 */
[----:B------:R-:W4:Y:S04]  /*3b290*/  LDL.LU R35, [R1+0x3570] ;  /* 0x0035700001237983 */ /* 0x000f280000300800 */
        /* <DEDUP_REMOVED lines=14> */
[----:B------:R-:W3:Y:S04]  /*3b380*/  LDL.LU R10, [R1+0x3534] ;  /* 0x00353400010a7983 */ /* 0x000ee80000300800 */
[----:B------:R-:W3:Y:S04]  /*3b390*/  LDL.LU R66, [R1+0x3530] ;  /* 0x0035300001427983 */ /* 0x000ee80000300800 */
[----:B------:R-:W3:Y:S04]  /*3b3a0*/  LDL.LU R67, [R1+0x352c] ;  /* 0x00352c0001437983 */ /* 0x000ee80000300800 */
[----:B------:R-:W3:Y:S04]  /*3b3b0*/  LDL.LU R62, [R1+0x3528] ;  /* 0x00352800013e7983 */ /* 0x000ee80000300800 */
[----:B------:R-:W3:Y:S04]  /*3b3c0*/  LDL.LU R63, [R1+0x3524] ;  /* 0x00352400013f7983 */ /* 0x000ee80000300800 */
[----:B------:R-:W3:Y:S01]  /*3b3d0*/  LDL.LU R11, [R1+0x3520] ;  /* 0x00352000010b7983 */ /* 0x000ee20000300800 */
[C---:B--2---:R-:W-:Y:S08]  /*3b3e0*/  HMMA.1688.F32.TF32 R96, R168.reuse, R6, R96 ;  /* 0x00000006a860723c */ /* 0x044ff00000081060 */
[C---:B---3--:R-:W-:Y:S11]  /*3b3f0*/  HMMA.1688.F32.TF32 R100, R168.reuse, R10, R100 ;  /* 0x0000000aa864723c */ /* 0x048ff60000081064 */
[----:B------:R-:W-:Y:S05]  /*3b400*/  @!UPT UIADD3 URZ, URZ, URZ, URZ ;  /* 0x0000003f3f3ff290 */ /* 0x000fea000fffe03f */
[----:B------:R-:W-:Y:S01]  /*3b410*/  IMAD.MOV.U32 R65, RZ, RZ, R98 ;  /* 0x000000ffff417224 */ /* 0x000fe200078e0062 */
[----:B------:R1:W-:Y:S01]  /*3b420*/  STL.64 [R1+0x590], R96 ;  /* 0x0005906001007387 */ /* 0x0003e20000100a00 */
[----:B------:R-:W-:Y:S02]  /*3b430*/  IMAD.MOV.U32 R64, RZ, RZ, R99 ;  /* 0x000000ffff407224 */ /* 0x000fe400078e0063 */
[----:B-1----:R-:W-:Y:S04]  /*3b440*/  HMMA.1688.F32.TF32 R96, R168, R54, R88 ;  /* 0x00000036a860723c */ /* 0x002fe80000081058 */
[----:B------:R-:W-:Y:S02]  /*3b450*/  IMAD.MOV.U32 R25, RZ, RZ, R100 ;  /* 0x000000ffff197224 */ /* 0x000fe400078e0064 */
[----:B------:R-:W-:-:S02]  /*3b460*/  IMAD.MOV.U32 R24, RZ, RZ, R101 ;  /* 0x000000ffff187224 */ /* 0x000fc400078e0065 */
[----:B------:R-:W-:Y:S02]  /*3b470*/  IMAD.MOV.U32 R21, RZ, RZ, R102 ;  /* 0x000000ffff157224 */ /* 0x000fe400078e0066 */
[----:B------:R-:W-:Y:S02]  /*3b480*/  IMAD.MOV.U32 R20, RZ, RZ, R103 ;  /* 0x000000ffff147224 */ /* 0x000fe400078e0067 */
[C---:B------:R-:W-:Y:S08]  /*3b490*/  HMMA.1688.F32.TF32 R100, R168.reuse, R58, R92 ;  /* 0x0000003aa864723c */ /* 0x040ff0000008105c */
[C---:B------:R-:W-:Y:S08]  /*3b4a0*/  HMMA.1688.F32.TF32 R92, R168.reuse, R50, R84 ;  /* 0x00000032a85c723c */ /* 0x040ff00000081054 */
[C---:B------:R-:W-:Y:S08]  /*3b4b0*/  HMMA.1688.F32.TF32 R88, R168.reuse, R46, R80 ;  /* 0x0000002ea858723c */ /* 0x040ff00000081050 */
[C---:B------:R-:W-:Y:S08]  /*3b4c0*/  HMMA.1688.F32.TF32 R84, R168.reuse, R42, R76 ;  /* 0x0000002aa854723c */ /* 0x040ff0000008104c */
[C---:B------:R-:W-:Y:S08]  /*3b4d0*/  HMMA.1688.F32.TF32 R80, R168.reuse, R38, R72 ;  /* 0x00000026a850723c */ /* 0x040ff00000081048 */
[C---:B----4-:R-:W-:Y:S08]  /*3b4e0*/  HMMA.1688.F32.TF32 R76, R168.reuse, R34, R68 ;  /* 0x00000022a84c723c */ /* 0x050ff00000081044 */
[C---:B------:R-:W-:Y:S01]  /*3b4f0*/  HMMA.1688.F32.TF32 R72, R168.reuse, R30, R244 ;  /* 0x0000001ea848723c */ /* 0x040fe200000810f4 */
        /* <DEDUP_REMOVED lines=14> */
[----:B------:R-:W-:Y:S04]  /*3b5e0*/  STL.64 [R1+0x520], R76 ;  /* 0x0005204c01007387 */ /* 0x000fe80000100a00 */
[----:B------:R-:W-:Y:S04]  /*3b5f0*/  STL.64 [R1+0x528], R78 ;  /* 0x0005284e01007387 */ /* 0x000fe80000100a00 */
[----:B------:R-:W-:Y:S01]  /*3b600*/  STL.64 [R1+0x510], R72 ;  /* 0x0005104801007387 */ /* 0x000fe20000100a00 */
[----:B------:R-:W-:-:S03]  /*3b610*/  IMAD.MOV.U32 R245, RZ, RZ, R23 ;  /* 0x000000fffff57224 */ /* 0x000fc600078e0017 */
[----:B------:R-:W-:Y:S01]  /*3b620*/  STL.64 [R1+0x518], R74 ;  /* 0x0005184a01007387 */ /* 0x000fe20000100a00 */
[----:B------:R-:W-:-:S03]  /*3b630*/  IMAD.MOV.U32 R246, RZ, RZ, R22 ;  /* 0x000000fffff67224 */ /* 0x000fc600078e0016 */
[----:B------:R-:W2:Y:S01]  /*3b640*/  LDL.LU R15, [R1+0x351c] ;  /* 0x00351c00010f7983 */ /* 0x000ea20000300800 */
[----:B------:R-:W-:-:S03]  /*3b650*/  IMAD.MOV.U32 R247, RZ, RZ, R19 ;  /* 0x000000fffff77224 */ /* 0x000fc600078e0013 */
[----:B------:R-:W-:Y:S04]  /*3b660*/  STL.64 [R1+0x500], R68 ;  /* 0x0005004401007387 */ /* 0x000fe80000100a00 */
[----:B------:R1:W-:Y:S04]  /*3b670*/  STL.64 [R1+0x508], R70 ;  /* 0x0005084601007387 */ /* 0x0003e80000100a00 */
[----:B------:R-:W3:Y:S04]  /*3b680*/  LDL.LU R23, [R1+0x3518] ;  /* 0x0035180001177983 */ /* 0x000ee80000300800 */
[----:B------:R-:W4:Y:S04]  /*3b690*/  LDL.LU R22, [R1+0x3514] ;  /* 0x0035140001167983 */ /* 0x000f280000300800 */
[----:B------:R-:W2:Y:S01]  /*3b6a0*/  LDL.LU R19, [R1+0x3510] ;  /* 0x0035100001137983 */ /* 0x000ea20000300800 */
[----:B-1----:R-:W-:Y:S01]  /*3b6b0*/  MOV R70, R18 ;  /* 0x0000001200467202 */ /* 0x002fe20000000f00 */
[----:B------:R-:W-:-:S02]  /*3b6c0*/  IMAD.MOV.U32 R71, RZ, RZ, R14 ;  /* 0x000000ffff477224 */ /* 0x000fc400078e000e */
[----:B------:R-:W2:Y:S04]  /*3b6d0*/  LDL.LU R68, [R1+0xbe0] ;  /* 0x000be00001447983 */ /* 0x000ea80000300800 */
[----:B------:R-:W3:Y:S04]  /*3b6e0*/  LDL.LU R69, [R1+0xbe4] ;  /* 0x000be40001457983 */ /* 0x000ee80000300800 */
[----:B------:R-:W3:Y:S04]  /*3b6f0*/  LDL.LU R18, [R1+0x350c] ;  /* 0x00350c0001127983 */ /* 0x000ee80000300800 */
[----:B------:R-:W3:Y:S01]  /*3b700*/  LDL.LU R14, [R1+0x3508] ;  /* 0x00350800010e7983 */ /* 0x000ee20000300800 */
[----:B------:R-:W-:Y:S03]  /*3b710*/  HMMA.1688.F32.TF32 R104, R168, R62, R104 ;  /* 0x0000003ea868723c */ /* 0x000fe60000081068 */
[----:B------:R-:W3:Y:S04]  /*3b720*/  LDL.LU R80, [R1+0xea0] ;  /* 0x000ea00001507983 */ /* 0x000ee80000300800 */
        /* <DEDUP_REMOVED lines=14> */
[----:B------:R-:W3:Y:S01]  /*3b810*/  LDL.LU R99, [R1+0xedc] ;  /* 0x000edc0001637983 */ /* 0x000ee20000300800 */
[----:B------:R-:W-:-:S03]  /*3b820*/  IMAD.MOV.U32 R17, RZ, RZ, R104 ;  /* 0x000000ffff117224 */ /* 0x000fc600078e0068 */
[----:B------:R-:W3:Y:S01]  /*3b830*/  LDL.LU R100, [R1+0xee0] ;  /* 0x000ee00001647983 */ /* 0x000ee20000300800 */
[----:B------:R-:W-:-:S03]  /*3b840*/  IMAD.MOV.U32 R16, RZ, RZ, R105 ;  /* 0x000000ffff107224 */ /* 0x000fc600078e0069 */
        /* <DEDUP_REMOVED lines=62> */
[----:B--2---:R-:W-:-:S03]  /*3bc30*/  IMAD.MOV.U32 R72, RZ, RZ, R19 ;  /* 0x000000ffff487224 */ /* 0x004fc600078e0013 */
[----:B------:R-:W2:Y:S01]  /*3bc40*/  LDL.LU R76, [R1+0xe90] ;  /* 0x000e9000014c7983 */ /* 0x000ea20000300800 */
[----:B----4-:R-:W-:-:S03]  /*3bc50*/  IMAD.MOV.U32 R73, RZ, RZ, R22 ;  /* 0x000000ffff497224 */ /* 0x010fc600078e0016 */
[----:B------:R-:W2:Y:S01]  /*3bc60*/  LDL.LU R77, [R1+0xe94] ;  /* 0x000e9400014d7983 */ /* 0x000ea20000300800 */
[----:B---3--:R-:W-:Y:S02]  /*3bc70*/  IMAD.MOV.U32 R79, RZ, RZ, R18 ;  /* 0x000000ffff4f7224 */ /* 0x008fe400078e0012 */
[----:B------:R-:W-:Y:S02]  /*3bc80*/  IMAD.MOV.U32 R78, RZ, RZ, R14 ;  /* 0x000000ffff4e7224 */ /* 0x000fe400078e000e */
[----:B------:R-:W3:Y:S01]  /*3bc90*/  LDL.LU R14, [R1+0x3504] ;  /* 0x00350400010e7983 */ /* 0x000ee20000300800 */
[----:B------:R-:W-:-:S03]  /*3bca0*/  IMAD.MOV.U32 R74, RZ, RZ, R23 ;  /* 0x000000ffff4a7224 */ /* 0x000fc600078e0017 */
[----:B------:R-:W4:Y:S01]  /*3bcb0*/  LDL.LU R18, [R1+0x3500] ;  /* 0x0035000001127983 */ /* 0x000f220000300800 */
[----:B------:R-:W-:-:S03]  /*3bcc0*/  IMAD.MOV.U32 R75, RZ, RZ, R15 ;  /* 0x000000ffff4b7224 */ /* 0x000fc600078e000f */
[----:B------:R-:W4:Y:S04]  /*3bcd0*/  LDL.LU R19, [R1+0x34fc] ;  /* 0x0034fc0001137983 */ /* 0x000f280000300800 */
[----:B------:R-:W2:Y:S04]  /*3bce0*/  LDL.LU R22, [R1+0x34f8] ;  /* 0x0034f80001167983 */ /* 0x000ea80000300800 */
[----:B------:R-:W2:Y:S04]  /*3bcf0*/  LDL.LU R23, [R1+0x34f4] ;  /* 0x0034f40001177983 */ /* 0x000ea80000300800 */
[----:B------:R-:W3:Y:S04]  /*3bd00*/  LDL.LU R15, [R1+0x34f0] ;  /* 0x0034f000010f7983 */ /* 0x000ee80000300800 */
[----:B------:R-:W3:Y:S04]  /*3bd10*/  LDL.LU R248, [R1+0xbc0] ;  /* 0x000bc00001f87983 */ /* 0x000ee80000300800 */
[----:B------:R-:W3:Y:S04]  /*3bd20*/  LDL.LU R249, [R1+0xbc4] ;  /* 0x000bc40001f97983 */ /* 0x000ee80000300800 */
[----:B------:R-:W3:Y:S04]  /*3bd30*/  LDL.LU R250, [R1+0xbc8] ;  /* 0x000bc80001fa7983 */ /* 0x000ee80000300800 */
[----:B------:R-:W3:Y:S01]  /*3bd40*/  LDL.LU R251, [R1+0xbcc] ;  /* 0x000bcc0001fb7983 */ /* 0x000ee20000300800 */
        /* <DEDUP_REMOVED lines=11> */
[----:B------:R-:W-:Y:S08]  /*3be00*/  HMMA.1688.F32.TF32 R108, R236, R46, R108 ;  /* 0x0000002eec6c723c */ /* 0x000ff0000008106c */
[C---:B----4-:R-:W-:Y:S08]  /*3be10*/  HMMA.1688.F32.TF32 R144, R168.reuse, R18, R144 ;  /* 0x00000012a890723c */ /* 0x050ff00000081090 */
[C---:B--2---:R-:W-:Y:S08]  /*3be20*/  HMMA.1688.F32.TF32 R148, R168.reuse, R22, R148 ;  /* 0x00000016a894723c */ /* 0x044ff00000081094 */
[----:B---3--:R-:W-:Y:S01]  /*3be30*/  HMMA.1688.F32.TF32 R140, R168, R14, R140 ;  /* 0x0000000ea88c723c */ /* 0x008fe2000008108c */
[----:B------:R-:W-:Y:S04]  /*3be40*/  LDS R168, [R61+0x82100] ;  /* 0x082100003da87984 */ /* 0x000fe80000000800 */
[----:B------:R-:W-:Y:S04]  /*3be50*/  LDS R170, [R61+0x83100] ;  /* 0x083100003daa7984 */ /* 0x000fe80000000800 */
[----:B------:R-:W-:Y:S04]  /*3be60*/  LDS R169, [R3+0x82100] ;  /* 0x0821000003a97984 */ /* 0x000fe80000000800 */
[----:B------:R-:W1:Y:S04]  /*3be70*/  LDS R171, [R3+0x83100] ;  /* 0x0831000003ab7984 */ /* 0x000e680000000800 */
[----:B------:R-:W-:Y:S04]  /*3be80*/  STL.64 [R1+0x4f0], R148 ;  /* 0x0004f09401007387 */ /* 0x000fe80000100a00 */
[----:B------:R-:W-:Y:S01]  /*3be90*/  STL.64 [R1+0x4f8], R150 ;  /* 0x0004f89601007387 */ /* 0x000fe20000100a00 */
[C---:B------:R-:W-:Y:S03]  /*3bea0*/  HMMA.1688.F32.TF32 R92, R236.reuse, R30, R92 ;  /* 0x0000001eec5c723c */ /* 0x040fe6000008105c */
[----:B------:R-:W-:Y:S04]  /*3beb0*/  STL.64 [R1+0x4e0], R144 ;  /* 0x0004e09001007387 */ /* 0x000fe80000100a00 */
[----:B------:R-:W-:Y:S04]  /*3bec0*/  STL.64 [R1+0x4e8], R146 ;  /* 0x0004e89201007387 */ /* 0x000fe80000100a00 */
[----:B------:R-:W-:Y:S04]  /*3bed0*/  STL.64 [R1+0x4c0], R140 ;  /* 0x0004c08c01007387 */ /* 0x000fe80000100a00 */
[----:B------:R-:W-:Y:S01]  /*3bee0*/  STL.64 [R1+0x4c8], R142 ;  /* 0x0004c88e01007387 */ /* 0x000fe20000100a00 */
[C---:B------:R-:W-:Y:S03]  /*3bef0*/  HMMA.1688.F32.TF32 R84, R236.reuse, R22, R84 ;  /* 0x00000016ec54723c */ /* 0x040fe60000081054 */
[----:B------:R-:W-:Y:S04]  /*3bf00*/  STL.64 [R1+0x6b0], R136 ;  /* 0x0006b08801007387 */ /* 0x000fe80000100a00 */
[----:B------:R-:W-:Y:S01]  /*3bf10*/  STL.64 [R1+0x6b8], R138 ;  /* 0x0006b88a01007387 */ /* 0x000fe20000100a00 */
[C---:B------:R-:W-:Y:S03]  /*3bf20*/  HMMA.1688.F32.TF32 R80, R236.reuse, R18, R80 ;  /* 0x00000012ec50723c */ /* 0x040fe60000081050 */
[----:B------:R-:W-:Y:S04]  /*3bf30*/  STL.64 [R1+0x6a0], R132 ;  /* 0x0006a08401007387 */ /* 0x000fe80000100a00 */
[----:B------:R-:W-:Y:S01]  /*3bf40*/  STL.64 [R1+0x6a8], R134 ;  /* 0x0006a88601007387 */ /* 0x000fe20000100a00 */
[----:B------:R-:W-:Y:S03]  /*3bf50*/  HMMA.1688.F32.TF32 R76, R236, R14, R76 ;  /* 0x0000000eec4c723c */ /* 0x000fe6000008104c */
[----:B------:R-:W-:Y:S04]  /*3bf60*/  STL.64 [R1+0x690], R128 ;  /* 0x0006908001007387 */ /* 0x000fe80000100a00 */
[----:B------:R-:W-:Y:S01]  /*3bf70*/  STL.64 [R1+0x698], R130 ;  /* 0x0006988201007387 */ /* 0x000fe20000100a00 */
[C---:B-1----:R-:W-:Y:S03]  /*3bf80*/  HMMA.1688.F32.TF32 R72, R168.reuse, R66, R72 ;  /* 0x00000042a848723c */ /* 0x042fe60000081048 */
        /* <DEDUP_REMOVED lines=25> */
[----:B------:R-:W-:Y:S04]  /*3c120*/  STL.64 [R1+0x4d0], R76 ;  /* 0x0004d04c01007387 */ /* 0x000fe80000100a00 */
[----:B------:R1:W-:Y:S04]  /*3c130*/  STL.64 [R1+0x4d8], R78 ;  /* 0x0004d84e01007387 */ /* 0x0003e80000100a00 */
[----:B------:R-:W-:Y:S04]  /*3c140*/  STL.64 [R1+0x6d0], R72 ;  /* 0x0006d04801007387 */ /* 0x000fe80000100a00 */
[----:B------:R2:W-:Y:S01]  /*3c150*/  STL.64 [R1+0x6d8], R74 ;  /* 0x0006d84a01007387 */ /* 0x0005e20000100a00 */
[C---:B-1----:R-:W-:Y:S03]  /*3c160*/  HMMA.1688.F32.TF32 R76, R168.reuse, R10, R244 ;  /* 0x0000000aa84c723c */ /* 0x042fe600000810f4 */
[----:B------:R-:W-:Y:S04]  /*3c170*/  LDS R236, [R61+0x82180] ;  /* 0x082180003dec7984 */ /* 0x000fe80000000800 */
[----:B------:R-:W-:Y:S01]  /*3c180*/  LDS R238, [R61+0x83180] ;  /* 0x083180003dee7984 */ /* 0x000fe20000000800 */
[C---:B--2---:R-:W-:Y:S03]  /*3c190*/  HMMA.1688.F32.TF32 R72, R168.reuse, R6, R248 ;  /* 0x00000006a848723c */ /* 0x044fe600000810f8 */
[----:B------:R1:W-:Y:S04]  /*3c1a0*/  STL.64 [R1+0x6f0], R68 ;  /* 0x0006f04401007387 */ /* 0x0003e80000100a00 */
[----:B------:R2:W-:Y:S04]  /*3c1b0*/  STL.64 [R1+0x6f8], R70 ;  /* 0x0006f84601007387 */ /* 0x0005e80000100a00 */
[----:B------:R-:W-:Y:S04]  /*3c1c0*/  LDS R237, [R3+0x82180] ;  /* 0x0821800003ed7984 */ /* 0x000fe80000000800 */
[----:B-1----:R-:W3:Y:S04]  /*3c1d0*/  LDL.LU R68, [R1+0x10] ;  /* 0x0000100001447983 */ /* 0x002ee80000300800 */
[----:B------:R-:W-:Y:S04]  /*3c1e0*/  STL.64 [R1+0x700], R76 ;  /* 0x0007004c01007387 */ /* 0x000fe80000100a00 */
[----:B------:R-:W-:Y:S04]  /*3c1f0*/  STL.64 [R1+0x708], R78 ;  /* 0x0007084e01007387 */ /* 0x000fe80000100a00 */
[----:B------:R1:W-:Y:S04]  /*3c200*/  STL.64 [R1+0x710], R72 ;  /* 0x0007104801007387 */ /* 0x0003e80000100a00 */
[----:B------:R4:W-:Y:S04]  /*3c210*/  STL.64 [R1+0x718], R74 ;  /* 0x0007184a01007387 */ /* 0x0009e80000100a00 */
[----:B------:R-:W3:Y:S04]  /*3c220*/  LDL.LU R69, [R1+0x14] ;  /* 0x0000140001457983 */ /* 0x000ee80000300800 */
[----:B--2---:R-:W3:Y:S04]  /*3c230*/  LDL.LU R70, [R1+0x18] ;  /* 0x0000180001467983 */ /* 0x004ee80000300800 */
[----:B------:R-:W3:Y:S04]  /*3c240*/  LDL.LU R71, [R1+0x1c] ;  /* 0x00001c0001477983 */ /* 0x000ee80000300800 */
[----:B-1----:R-:W2:Y:S04]  /*3c250*/  LDL.LU R72, [R1+0x20] ;  /* 0x0000200001487983 */ /* 0x002ea80000300800 */
[----:B------:R-:W2:Y:S04]  /*3c260*/  LDL.LU R73, [R1+0x24] ;  /* 0x0000240001497983 */ /* 0x000ea80000300800 */
[----:B----4-:R-:W2:Y:S04]  /*3c270*/  LDL.LU R74, [R1+0x28] ;  /* 0x00002800014a7983 */ /* 0x010ea80000300800 */
[----:B------:R-:W2:Y:S04]  /*3c280*/  LDL.LU R75, [R1+0x2c] ;  /* 0x00002c00014b7983 */ /* 0x000ea80000300800 */
[----:B------:R-:W4:Y:S04]  /*3c290*/  LDL.LU R76, [R1+0x30] ;  /* 0x00003000014c7983 */ /* 0x000f280000300800 */
[----:B------:R-:W4:Y:S04]  /*3c2a0*/  LDL.LU R77, [R1+0x34] ;  /* 0x00003400014d7983 */ /* 0x000f280000300800 */
        /* <DEDUP_REMOVED lines=54> */
[----:B------:R-:W4:Y:S04]  /*3c610*/  LDL.LU R148, [R1+0x970] ;  /* 0x0009700001947983 */ /* 0x000f280000300800 */
        /* <DEDUP_REMOVED lines=39> */
[----:B------:R-:W4:Y:S04]  /*3c890*/  LDL.LU R244, [R1] ;  /* 0x0000000001f47983 */ /* 0x000f280000300800 */
[----:B------:R-:W4:Y:S04]  /*3c8a0*/  LDL.LU R245, [R1+0x4] ;  /* 0x0000040001f57983 */ /* 0x000f280000300800 */
[----:B------:R-:W4:Y:S04]  /*3c8b0*/  LDL.LU R246, [R1+0x8] ;  /* 0x0000080001f67983 */ /* 0x000f280000300800 */
[----:B------:R-:W4:Y:S04]  /*3c8c0*/  LDL.LU R247, [R1+0xc] ;  /* 0x00000c0001f77983 */ /* 0x000f280000300800 */
[----:B------:R-:W1:Y:S01]  /*3c8d0*/  LDS R239, [R3+0x83180] ;  /* 0x0831800003ef7984 */ /* 0x000e620000000800 */
[C---:B--2---:R-:W-:Y:S08]  /*3c8e0*/  HMMA.1688.F32.TF32 R248, R168.reuse, R38, R248 ;  /* 0x00000026a8f8723c */ /* 0x044ff000000810f8 */
[C---:B---3--:R-:W-:Y:S08]  /*3c8f0*/  HMMA.1688.F32.TF32 R144, R168.reuse, R42, R144 ;  /* 0x0000002aa890723c */ /* 0x048ff00000081090 */
[C---:B----4-:R-:W-:Y:S08]  /*3c900*/  HMMA.1688.F32.TF32 R148, R168.reuse, R46, R148 ;  /* 0x0000002ea894723c */ /* 0x050ff00000081094 */
[C---:B------:R-:W-:Y:S08]  /*3c910*/  HMMA.1688.F32.TF32 R156, R168.reuse, R54, R156 ;  /* 0x00000036a89c723c */ /* 0x040ff0000008109c */
[C---:B------:R-:W-:Y:S08]  /*3c920*/  HMMA.1688.F32.TF32 R160, R168.reuse, R58, R160 ;  /* 0x0000003aa8a0723c */ /* 0x040ff000000810a0 */
[C---:B------:R-:W-:Y:S11]  /*3c930*/  HMMA.1688.F32.TF32 R152, R168.reuse, R50, R152 ;  /* 0x00000032a898723c */ /* 0x040ff60000081098 */
[----:B------:R-:W-:Y:S04]  /*3c940*/  @!UPT UIADD3 URZ, URZ, URZ, URZ ;  /* 0x0000003f3f3ff290 */ /* 0x000fe8000fffe03f */
        /* <DEDUP_REMOVED lines=12> */
[----:B------:R-:W-:Y:S04]  /*3ca10*/  STL.64 [R1+0x790], R148 ;  /* 0x0007909401007387 */ /* 0x000fe80000100a00 */
[----:B------:R1:W-:Y:S04]  /*3ca20*/  STL.64 [R1+0x798], R150 ;  /* 0x0007989601007387 */ /* 0x0003e80000100a00 */
[----:B-1----:R-:W2:Y:S04]  /*3ca30*/  LDL.LU.64 R150, [R1+0x34b8] ;  /* 0x0034b80001967983 */ /* 0x002ea80000300a00 */
[----:B------:R-:W2:Y:S04]  /*3ca40*/  LDL.LU.64 R148, [R1+0x34b0] ;  /* 0x0034b00001947983 */ /* 0x000ea80000300a00 */
[----:B------:R-:W-:Y:S04]  /*3ca50*/  STL.64 [R1+0x7a0], R144 ;  /* 0x0007a09001007387 */ /* 0x000fe80000100a00 */
[----:B------:R1:W-:Y:S04]  /*3ca60*/  STL.64 [R1+0x7a8], R146 ;  /* 0x0007a89201007387 */ /* 0x0003e80000100a00 */
[----:B-1----:R-:W2:Y:S04]  /*3ca70*/  LDL.LU.64 R146, [R1+0x34a8] ;  /* 0x0034a80001927983 */ /* 0x002ea80000300a00 */
[----:B------:R-:W2:Y:S04]  /*3ca80*/  LDL.LU.64 R144, [R1+0x34a0] ;  /* 0x0034a00001907983 */ /* 0x000ea80000300a00 */
[----:B------:R-:W-:Y:S04]  /*3ca90*/  STL.64 [R1+0x7b0], R248 ;  /* 0x0007b0f801007387 */ /* 0x000fe80000100a00 */
[----:B------:R1:W-:Y:S04]  /*3caa0*/  STL.64 [R1+0x7b8], R250 ;  /* 0x0007b8fa01007387 */ /* 0x0003e80000100a00 */
[----:B-1----:R-:W2:Y:S04]  /*3cab0*/  LDL.LU.64 R250, [R1+0x3498] ;  /* 0x0034980001fa7983 */ /* 0x002ea80000300a00 */
[----:B------:R-:W2:Y:S01]  /*3cac0*/  LDL.LU.64 R248, [R1+0x3490] ;  /* 0x0034900001f87983 */ /* 0x000ea20000300a00 */
[C---:B------:R-:W-:Y:S08]  /*3cad0*/  HMMA.1688.F32.TF32 R240, R168.reuse, R34, R240 ;  /* 0x00000022a8f0723c */ /* 0x040ff000000810f0 */
[C---:B------:R-:W-:Y:S08]  /*3cae0*/  HMMA.1688.F32.TF32 R140, R168.reuse, R30, R140 ;  /* 0x0000001ea88c723c */ /* 0x040ff0000008108c */
[C---:B------:R-:W-:Y:S08]  /*3caf0*/  HMMA.1688.F32.TF32 R136, R168.reuse, R26, R136 ;  /* 0x0000001aa888723c */ /* 0x040ff00000081088 */
[C---:B------:R-:W-:Y:S08]  /*3cb00*/  HMMA.1688.F32.TF32 R132, R168.reuse, R22, R132 ;  /* 0x00000016a884723c */ /* 0x040ff00000081084 */
[C---:B------:R-:W-:Y:S08]  /*3cb10*/  HMMA.1688.F32.TF32 R128, R168.reuse, R18, R128 ;  /* 0x00000012a880723c */ /* 0x040ff00000081080 */
        /* <DEDUP_REMOVED lines=12> */
[----:B------:R1:W-:Y:S04]  /*3cbe0*/  STL.64 [R1+0x818], R126 ;  /* 0x0008187e01007387 */ /* 0x0003e80000100a00 */
[----:B------:R-:W-:Y:S04]  /*3cbf0*/  LDS R168, [R61+0x82200] ;  /* 0x082200003da87984 */ /* 0x000fe80000000800 */
[----:B------:R-:W-:Y:S01]  /*3cc00*/  LDS R170, [R61+0x83200] ;  /* 0x083200003daa7984 */ /* 0x000fe20000000800 */
[C---:B-1----:R-:W-:Y:S03]  /*3cc10*/  HMMA.1688.F32.TF32 R124, R236.reuse, R66, R120 ;  /* 0x00000042ec7c723c */ /* 0x042fe60000081078 */
[----:B------:R-:W-:Y:S04]  /*3cc20*/  LDS R169, [R3+0x82200] ;  /* 0x0822000003a97984 */ /* 0x000fe80000000800 */
[----:B------:R-:W-:Y:S01]  /*3cc30*/  LDS R171, [R3+0x83200] ;  /* 0x0832000003ab7984 */ /* 0x000fe20000000800 */
[C---:B------:R-:W-:Y:S08]  /*3cc40*/  HMMA.1688.F32.TF32 R120, R236.reuse, R62, R116 ;  /* 0x0000003eec78723c */ /* 0x040ff00000081074 */
        /* <DEDUP_REMOVED lines=39> */
[----:B------:R-:W3:Y:S04]  /*3cec0*/  LDL.LU R240, [R1+0x160] ;  /* 0x0001600001f07983 */ /* 0x000ee80000300800 */
[----:B------:R-:W-:Y:S04]  /*3ced0*/  STL.64 [R1+0x1040], R72 ;  /* 0x0010404801007387 */ /* 0x000fe80000100a00 */
[----:B------:R-:W-:Y:S04]  /*3cee0*/  STL.64 [R1+0x1048], R74 ;  /* 0x0010484a01007387 */ /* 0x000fe80000100a00 */
[----:B------:R-:W-:Y:S04]  /*3cef0*/  STL.64 [R1+0x1030], R68 ;  /* 0x0010304401007387 */ /* 0x000fe80000100a00 */
[----:B------:R2:W-:Y:S04]  /*3cf00*/  STL.64 [R1+0x1038], R70 ;  /* 0x0010384601007387 */ /* 0x0005e80000100a00 */
[----:B------:R-:W3:Y:S04]  /*3cf10*/  LDL.LU R241, [R1+0x164] ;  /* 0x0001640001f17983 */ /* 0x000ee80000300800 */
[----:B------:R-:W3:Y:S01]  /*3cf20*/  LDL.LU R242, [R1+0x168] ;  /* 0x0001680001f27983 */ /* 0x000ee20000300800 */
[----:B--2---:R-:W-:Y:S03]  /*3cf30*/  HMMA.1688.F32.TF32 R68, R236, R14, R248 ;  /* 0x0000000eec44723c */ /* 0x004fe600000810f8 */
[----:B------:R-:W3:Y:S04]  /*3cf40*/  LDL.LU R243, [R1+0x16c] ;  /* 0x00016c0001f37983 */ /* 0x000ee80000300800 */
[----:B------:R-:W2:Y:S04]  /*3cf50*/  LDL.LU R244, [R1+0x180] ;  /* 0x0001800001f47983 */ /* 0x000ea80000300800 */
[----:B------:R-:W-:Y:S04]  /*3cf60*/  LDS R236, [R61+0x82280] ;  /* 0x082280003dec7984 */ /* 0x000fe80000000800 */
[----:B------:R-:W-:Y:S04]  /*3cf70*/  LDS R238, [R61+0x83280] ;  /* 0x083280003dee7984 */ /* 0x000fe80000000800 */
[----:B------:R-:W-:Y:S04]  /*3cf80*/  LDS R237, [R3+0x82280] ;  /* 0x0822800003ed7984 */ /* 0x000fe80000000800 */
[----:B------:R-:W1:Y:S04]  /*3cf90*/  LDS R239, [R3+0x83280] ;  /* 0x0832800003ef7984 */ /* 0x000e680000000800 */
[----:B------:R1:W-:Y:S04]  /*3cfa0*/  STL.64 [R1+0x1010], R68 ;  /* 0x0010104401007387 */ /* 0x0003e80000100a00 */
[----:B------:R1:W-:Y:S04]  /*3cfb0*/  STL.64 [R1+0x1018], R70 ;  /* 0x0010184601007387 */ /* 0x0003e80000100a00 */
        /* <DEDUP_REMOVED lines=75> */
[----:B-1----:R-:W4:Y:S04]  /*3d470*/  LDL.LU R68, [R1+0x190] ;  /* 0x0001900001447983 */ /* 0x002f280000300800 */
[----:B------:R-:W4:Y:S04]  /*3d480*/  LDL.LU R69, [R1+0x194] ;  /* 0x0001940001457983 */ /* 0x000f280000300800 */
[----:B------:R-:W4:Y:S04]  /*3d490*/  LDL.LU R70, [R1+0x198] ;  /* 0x0001980001467983 */ /* 0x000f280000300800 */
[----:B------:R-:W4:Y:S01]  /*3d4a0*/  LDL.LU R71, [R1+0x19c] ;  /* 0x00019c0001477983 */ /* 0x000f220000300800 */
[----:B------:R-:W-:-:S03]  /*3d4b0*/  IMAD.MOV.U32 R251, RZ, RZ, R2 ;  /* 0x000000fffffb7224 */ /* 0x000fc600078e0002 */
[----:B------:R-:W4:Y:S04]  /*3d4c0*/  LDL.LU R248, [R1+0x170] ;  /* 0x0001700001f87983 */ /* 0x000f280000300800 */
[----:B------:R-:W4:Y:S04]  /*3d4d0*/  LDL.LU R249, [R1+0x174] ;  /* 0x0001740001f97983 */ /* 0x000f280000300800 */
[----:B------:R-:W4:Y:S04]  /*3d4e0*/  LDL.LU R250, [R1+0x178] ;  /* 0x0001780001fa7983 */ /* 0x000f280000300800 */
[----:B------:R-:W4:Y:S01]  /*3d4f0*/  LDL.LU R2, [R1+0x3488] ;  /* 0x0034880001027983 */ /* 0x000f220000300800 */
[----:B--2---:R-:W-:Y:S08]  /*3d500*/  HMMA.1688.F32.TF32 R72, R236, R62, R72 ;  /* 0x0000003eec48723c */ /* 0x004ff00000081048 */
[C---:B---3--:R-:W-:Y:S08]  /*3d510*/  HMMA.1688.F32.TF32 R88, R168.reuse, R22, R88 ;  /* 0x00000016a858723c */ /* 0x048ff00000081058 */
[C---:B----4-:R-:W-:Y:S08]  /*3d520*/  HMMA.1688.F32.TF32 R92, R168.reuse, R26, R92 ;  /* 0x0000001aa85c723c */ /* 0x050ff0000008105c */
        /* <DEDUP_REMOVED lines=9> */
[C---:B------:R-:W-:Y:S11]  /*3d5c0*/  HMMA.1688.F32.TF32 R132, R168.reuse, R10, R132 ;  /* 0x0000000aa884723c */ /* 0x040ff60000081084 */
[----:B------:R-:W-:Y:S04]  /*3d5d0*/  @!UPT UIADD3 URZ, URZ, URZ, URZ ;  /* 0x0000003f3f3ff290 */ /* 0x000fe8000fffe03f */
[----:B------:R-:W-:Y:S04]  /*3d5e0*/  STL.64 [R1+0x1300], R140 ;  /* 0x0013008c01007387 */ /* 0x000fe80000100a00 */
[----:B------:R1:W-:Y:S01]  /*3d5f0*/  STL.64 [R1+0x1308], R142 ;  /* 0x0013088e01007387 */ /* 0x0003e20000100a00 */
[C---:B------:R-:W-:Y:S03]  /*3d600*/  HMMA.1688.F32.TF32 R116, R168.reuse, R50, R116 ;  /* 0x00000032a874723c */ /* 0x040fe60000081074 */
[----:B-1----:R-:W2:Y:S04]  /*3d610*/  LDL.LU.64 R142, [R1+0x3480] ;  /* 0x00348000018e7983 */ /* 0x002ea80000300a00 */
[----:B------:R-:W2:Y:S04]  /*3d620*/  LDL.LU.64 R140, [R1+0x3478] ;  /* 0x00347800018c7983 */ /* 0x000ea80000300a00 */
[----:B------:R-:W-:Y:S04]  /*3d630*/  STL.64 [R1+0x12f0], R136 ;  /* 0x0012f08801007387 */ /* 0x000fe80000100a00 */
[----:B------:R1:W-:Y:S01]  /*3d640*/  STL.64 [R1+0x12f8], R138 ;  /* 0x0012f88a01007387 */ /* 0x0003e20000100a00 */
[C---:B------:R-:W-:Y:S03]  /*3d650*/  HMMA.1688.F32.TF32 R100, R168.reuse, R34, R100 ;  /* 0x00000022a864723c */ /* 0x040fe60000081064 */
[----:B-1----:R-:W3:Y:S04]  /*3d660*/  LDL.LU.64 R138, [R1+0x3470] ;  /* 0x00347000018a7983 */ /* 0x002ee80000300a00 */
[----:B------:R-:W3:Y:S04]  /*3d670*/  LDL.LU.64 R136, [R1+0x3468] ;  /* 0x0034680001887983 */ /* 0x000ee80000300a00 */
[----:B------:R-:W-:Y:S04]  /*3d680*/  STL.64 [R1+0x12e0], R132 ;  /* 0x0012e08401007387 */ /* 0x000fe80000100a00 */
[----:B------:R1:W-:Y:S04]  /*3d690*/  STL.64 [R1+0x12e8], R134 ;  /* 0x0012e88601007387 */ /* 0x0003e80000100a00 */
[----:B-1----:R-:W4:Y:S04]  /*3d6a0*/  LDL.LU.64 R134, [R1+0x3460] ;  /* 0x0034600001867983 */ /* 0x002f280000300a00 */
        /* <DEDUP_REMOVED lines=10> */
[----:B------:R1:W-:Y:S01]  /*3d750*/  STL.64 [R1+0x12b8], R122 ;  /* 0x0012b87a01007387 */ /* 0x0003e20000100a00 */
[C---:B------:R-:W-:Y:S03]  /*3d760*/  HMMA.1688.F32.TF32 R84, R168.reuse, R18, R84 ;  /* 0x00000012a854723c */ /* 0x040fe60000081054 */
        /* <DEDUP_REMOVED lines=8> */
[----:B------:R-:W-:Y:S03]  /*3d7f0*/  HMMA.1688.F32.TF32 R168, R168, R14, R80 ;  /* 0x0000000ea8a8723c */ /* 0x000fe60000081050 */
        /* <DEDUP_REMOVED lines=33> */
[----:B------:R-:W2:Y:S04]  /*3da10*/  LDL.LU.64 R82, [R1+0x3390] ;  /* 0x0033900001527983 */ /* 0x000ea80000300a00 */
[----:B------:R-:W2:Y:S04]  /*3da20*/  LDL.LU.64 R80, [R1+0x3388] ;  /* 0x0033880001507983 */ /* 0x000ea80000300a00 */
[----:B------:R-:W-:Y:S04]  /*3da30*/  STL.64 [R1+0x1210], R168 ;  /* 0x001210a801007387 */ /* 0x000fe80000100a00 */
[----:B------:R-:W-:Y:S04]  /*3da40*/  STL.64 [R1+0x1218], R170 ;  /* 0x001218aa01007387 */ /* 0x000fe80000100a00 */
[----:B------:R-:W-:Y:S04]  /*3da50*/  STL.64 [R1+0x1500], R76 ;  /* 0x0015004c01007387 */ /* 0x000fe80000100a00 */
[----:B------:R1:W-:Y:S01]  /*3da60*/  STL.64 [R1+0x1508], R78 ;  /* 0x0015084e01007387 */ /* 0x0003e20000100a00 */
[C---:B------:R-:W-:Y:S03]  /*3da70*/  HMMA.1688.F32.TF32 R248, R236.reuse, R58, R248 ;  /* 0x0000003aecf8723c */ /* 0x040fe600000810f8 */
[----:B------:R-:W-:Y:S04]  /*3da80*/  LDS R168, [R61+0x82300] ;  /* 0x082300003da87984 */ /* 0x000fe80000000800 */
[----:B------:R-:W-:Y:S04]  /*3da90*/  LDS R170, [R61+0x83300] ;  /* 0x083300003daa7984 */ /* 0x000fe80000000800 */
[----:B-1----:R-:W2:Y:S04]  /*3daa0*/  LDL.LU.64 R78, [R1+0x3380] ;  /* 0x00338000014e7983 */ /* 0x002ea80000300a00 */
[----:B------:R-:W2:Y:S04]  /*3dab0*/  LDL.LU.64 R76, [R1+0x3378] ;  /* 0x00337800014c7983 */ /* 0x000ea80000300a00 */
[----:B------:R-:W-:Y:S04]  /*3dac0*/  STL.64 [R1+0x14f0], R72 ;  /* 0x0014f04801007387 */ /* 0x000fe80000100a00 */
[----:B------:R1:W-:Y:S01]  /*3dad0*/  STL.64 [R1+0x14f8], R74 ;  /* 0x0014f84a01007387 */ /* 0x0003e20000100a00 */
[C---:B------:R-:W-:Y:S03]  /*3dae0*/  HMMA.1688.F32.TF32 R240, R236.reuse, R54, R240 ;  /* 0x00000036ecf0723c */ /* 0x040fe600000810f0 */
[----:B------:R-:W-:Y:S04]  /*3daf0*/  LDS R169, [R3+0x82300] ;  /* 0x0823000003a97984 */ /* 0x000fe80000000800 */
[----:B------:R-:W2:Y:S04]  /*3db00*/  LDS R171, [R3+0x83300] ;  /* 0x0833000003ab7984 */ /* 0x000ea80000000800 */
[----:B-1----:R-:W2:Y:S04]  /*3db10*/  LDL.LU.64 R74, [R1+0x3370] ;  /* 0x00337000014a7983 */ /* 0x002ea80000300a00 */
[----:B------:R-:W2:Y:S04]  /*3db20*/  LDL.LU.64 R72, [R1+0x3368] ;  /* 0x0033680001487983 */ /* 0x000ea80000300a00 */
[----:B------:R-:W-:Y:S04]  /*3db30*/  STL.64 [R1+0x14e0], R68 ;  /* 0x0014e04401007387 */ /* 0x000fe80000100a00 */
[----:B------:R1:W-:Y:S04]  /*3db40*/  STL.64 [R1+0x14e8], R70 ;  /* 0x0014e84601007387 */ /* 0x0003e80000100a00 */
[----:B-1----:R-:W3:Y:S04]  /*3db50*/  LDL.LU.64 R70, [R1+0x3360] ;  /* 0x0033600001467983 */ /* 0x002ee80000300a00 */
[----:B------:R-:W3:Y:S04]  /*3db60*/  LDL.LU.64 R68, [R1+0x3358] ;  /* 0x0033580001447983 */ /* 0x000ee80000300a00 */
[----:B------:R-:W-:Y:S04]  /*3db70*/  STL.64 [R1+0x14d0], R244 ;  /* 0x0014d0f401007387 */ /* 0x000fe80000100a00 */
[----:B------:R1:W-:Y:S04]  /*3db80*/  STL.64 [R1+0x14d8], R246 ;  /* 0x0014d8f601007387 */ /* 0x0003e80000100a00 */
[----:B-1----:R-:W4:Y:S04]  /*3db90*/  LDL.LU.64 R246, [R1+0x3350] ;  /* 0x0033500001f67983 */ /* 0x002f280000300a00 */
[----:B------:R-:W4:Y:S04]  /*3dba0*/  LDL.LU.64 R244, [R1+0x3348] ;  /* 0x0033480001f47983 */ /* 0x000f280000300a00 */
[----:B------:R-:W-:Y:S04]  /*3dbb0*/  STL.64 [R1+0x14c0], R248 ;  /* 0x0014c0f801007387 */ /* 0x000fe80000100a00 */
[----:B------:R-:W-:Y:S04]  /*3dbc0*/  STL.64 [R1+0x14c8], R250 ;  /* 0x0014c8fa01007387 */ /* 0x000fe80000100a00 */
[----:B------:R-:W-:Y:S04]  /*3dbd0*/  STL.64 [R1+0x14b0], R240 ;  /* 0x0014b0f001007387 */ /* 0x000fe80000100a00 */
[----:B------:R2:W-:Y:S02]  /*3dbe0*/  STL.64 [R1+0x14b8], R242 ;  /* 0x0014b8f201007387 */ /* 0x0005e40000100a00 */
[C---:B--2---:R-:W-:Y:S08]  /*3dbf0*/  HMMA.1688.F32.TF32 R240, R236.reuse, R42, R72 ;  /* 0x0000002aecf0723c */ /* 0x044ff00000081048 */
[C---:B---3--:R-:W-:Y:S08]  /*3dc00*/  HMMA.1688.F32.TF32 R68, R236.reuse, R46, R68 ;  /* 0x0000002eec44723c */ /* 0x048ff00000081044 */
[C---:B----4-:R-:W-:Y:S08]  /*3dc10*/  HMMA.1688.F32.TF32 R244, R236.reuse, R50, R244 ;  /* 0x00000032ecf4723c */ /* 0x050ff000000810f4 */
[C---:B------:R-:W-:Y:S08]  /*3dc20*/  HMMA.1688.F32.TF32 R72, R236.reuse, R38, R76 ;  /* 0x00000026ec48723c */ /* 0x040ff0000008104c */
[C---:B------:R-:W-:Y:S07]  /*3dc30*/  HMMA.1688.F32.TF32 R76, R236.reuse, R30, R84 ;  /* 0x0000001eec4c723c */ /* 0x040fee0000081054 */
[----:B------:R-:W-:Y:S04]  /*3dc40*/  STL.64 [R1+0x14a0], R244 ;  /* 0x0014a0f401007387 */ /* 0x000fe80000100a00 */
[----:B------:R-:W-:Y:S04]  /*3dc50*/  STL.64 [R1+0x14a8], R246 ;  /* 0x0014a8f601007387 */ /* 0x000fe80000100a00 */
[----:B------:R-:W-:Y:S04]  /*3dc60*/  STL.64 [R1+0x1490], R68 ;  /* 0x0014904401007387 */ /* 0x000fe80000100a00 */
[----:B------:R1:W-:Y:S02]  /*3dc70*/  STL.64 [R1+0x1498], R70 ;  /* 0x0014984601007387 */ /* 0x0003e40000100a00 */
[C---:B-1----:R-:W-:Y:S02]  /*3dc80*/  HMMA.1688.F32.TF32 R68, R236.reuse, R34, R80 ;  /* 0x00000022ec44723c */ /* 0x042fe40000081050 */
[----:B------:R-:W-:Y:S04]  /*3dc90*/  STL.64 [R1+0x1480], R240 ;  /* 0x001480f001007387 */ /* 0x000fe80000100a00 */
[----:B------:R-:W-:Y:S04]  /*3dca0*/  STL.64 [R1+0x1488], R242 ;  /* 0x001488f201007387 */ /* 0x000fe80000100a00 */
[----:B------:R-:W-:Y:S04]  /*3dcb0*/  STL.64 [R1+0x1470], R72 ;  /* 0x0014704801007387 */ /* 0x000fe80000100a00 */
[----:B------:R1:W-:Y:S09]  /*3dcc0*/  STL.64 [R1+0x1478], R74 ;  /* 0x0014784a01007387 */ /* 0x0003f20000100a00 */
[----:B------:R-:W-:Y:S01]  /*3dcd0*/  STL.64 [R1+0x1460], R68 ;  /* 0x0014604401007387 */ /* 0x000fe20000100a00 */
[C---:B-1----:R-:W-:Y:S03]  /*3dce0*/  HMMA.1688.F32.TF32 R72, R236.reuse, R26, R88 ;  /* 0x0000001aec48723c */ /* 0x042fe60000081058 */
[----:B------:R1:W-:Y:S04]  /*3dcf0*/  STL.64 [R1+0x1468], R70 ;  /* 0x0014684601007387 */ /* 0x0003e80000100a00 */
[----:B------:R-:W-:Y:S04]  /*3dd00*/  STL.64 [R1+0x1450], R76 ;  /* 0x0014504c01007387 */ /* 0x000fe80000100a00 */
[----:B------:R2:W-:Y:S01]  /*3dd10*/  STL.64 [R1+0x1458], R78 ;  /* 0x0014584e01007387 */ /* 0x0005e20000100a00 */
[C---:B-1----:R-:W-:Y:S08]  /*3dd20*/  HMMA.1688.F32.TF32 R68, R236.reuse, R22, R92 ;  /* 0x00000016ec44723c */ /* 0x042ff0000008105c */
[C---:B--2---:R-:W-:Y:S03]  /*3dd30*/  HMMA.1688.F32.TF32 R76, R236.reuse, R18, R96 ;  /* 0x00000012ec4c723c */ /* 0x044fe60000081060 */
[----:B------:R-:W-:Y:S04]  /*3dd40*/  STL.64 [R1+0x1440], R72 ;  /* 0x0014404801007387 */ /* 0x000fe80000100a00 */
[----:B------:R1:W-:Y:S08]  /*3dd50*/  STL.64 [R1+0x1448], R74 ;  /* 0x0014484a01007387 */ /* 0x0003f00000100a00 */
[----:B------:R-:W-:Y:S01]  /*3dd60*/  STL.64 [R1+0x1430], R68 ;  /* 0x0014304401007387 */ /* 0x000fe20000100a00 */
[----:B-1----:R-:W-:Y:S03]  /*3dd70*/  HMMA.1688.F32.TF32 R72, R236, R14, R100 ;  /* 0x0000000eec48723c */ /* 0x002fe60000081064 */
[----:B------:R-:W-:Y:S04]  /*3dd80*/  STL.64 [R1+0x1438], R70 ;  /* 0x0014384601007387 */ /* 0x000fe80000100a00 */
[----:B------:R-:W-:Y:S04]  /*3dd90*/  STL.64 [R1+0x1420], R76 ;  /* 0x0014204c01007387 */ /* 0x000fe80000100a00 */
[----:B------:R1:W-:Y:S01]  /*3dda0*/  STL.64 [R1+0x1428], R78 ;  /* 0x0014284e01007387 */ /* 0x0003e20000100a00 */
[C---:B------:R-:W-:Y:S03]  /*3ddb0*/  HMMA.1688.F32.TF32 R80, R168.reuse, R10, R112 ;  /* 0x0000000aa850723c */ /* 0x040fe60000081070 */
[----:B------:R-:W-:Y:S04]  /*3ddc0*/  LDS R68, [R61+0x82380] ;  /* 0x082380003d447984 */ /* 0x000fe80000000800 */
[----:B------:R-:W-:Y:S01]  /*3ddd0*/  LDS R70, [R61+0x83380] ;  /* 0x083380003d467984 */ /* 0x000fe20000000800 */
[C---:B-1----:R-:W-:Y:S03]  /*3dde0*/  HMMA.1688.F32.TF32 R76, R168.reuse, R66, R104 ;  /* 0x00000042a84c723c */ /* 0x042fe60000081068 */
[----:B------:R-:W-:Y:S04]  /*3ddf0*/  STL.64 [R1+0x1410], R72 ;  /* 0x0014104801007387 */ /* 0x000fe80000100a00 */
[----:B------:R1:W-:Y:S04]  /*3de00*/  STL.64 [R1+0x1418], R74 ;  /* 0x0014184a01007387 */ /* 0x0003e80000100a00 */
[----:B------:R-:W-:Y:S04]  /*3de10*/  LDS R69, [R3+0x82380] ;  /* 0x0823800003457984 */ /* 0x000fe80000000800 */
[----:B------:R-:W2:Y:S01]  /*3de20*/  LDS R71, [R3+0x83380] ;  /* 0x0833800003477984 */ /* 0x000ea20000000800 */
[C---:B-1----:R-:W-:Y:S07]  /*3de30*/  HMMA.1688.F32.TF32 R72, R168.reuse, R62, R108 ;  /* 0x0000003ea848723c */ /* 0x042fee000008106c */
[----:B------:R-:W-:Y:S04]  /*3de40*/  STL.64 [R1+0x1700], R76 ;  /* 0x0017004c01007387 */ /* 0x000fe80000100a00 */
[----:B------:R1:W-:Y:S02]  /*3de50*/  STL.64 [R1+0x1708], R78 ;  /* 0x0017084e01007387 */ /* 0x0003e40000100a00 */
[C---:B-1----:R-:W-:Y:S10]  /*3de60*/  HMMA.1688.F32.TF32 R76, R168.reuse, R6, R116 ;  /* 0x00000006a84c723c */ /* 0x042ff40000081074 */
[----:B------:R-:W-:Y:S04]  /*3de70*/  STL.64 [R1+0x16f0], R72 ;  /* 0x0016f04801007387 */ /* 0x000fe80000100a00 */
[----:B------:R1:W-:Y:S04]  /*3de80*/  STL.64 [R1+0x16f8], R74 ;  /* 0x0016f84a01007387 */ /* 0x0003e80000100a00 */
[----:B------:R-:W-:Y:S04]  /*3de90*/  STL.64 [R1+0x16e0], R80 ;  /* 0x0016e05001007387 */ /* 0x000fe80000100a00 */
[----:B------:R3:W-:Y:S01]  /*3dea0*/  STL.64 [R1+0x16e8], R82 ;  /* 0x0016e85201007387 */ /* 0x0007e20000100a00 */
[C---:B-1----:R-:W-:Y:S03]  /*3deb0*/  HMMA.1688.F32.TF32 R72, R168.reuse, R58, R120 ;  /* 0x0000003aa848723c */ /* 0x042fe60000081078 */
[----:B------:R-:W-:Y:S05]  /*3dec0*/  STL.64 [R1+0x16d0], R76 ;  /* 0x0016d04c01007387 */ /* 0x000fea0000100a00 */
[C---:B---3--:R-:W-:Y:S01]  /*3ded0*/  HMMA.1688.F32.TF32 R80, R168.reuse, R54, R124 ;  /* 0x00000036a850723c */ /* 0x048fe2000008107c */
[----:B------:R1:W-:Y:S07]  /*3dee0*/  STL.64 [R1+0x16d8], R78 ;  /* 0x0016d84e01007387 */ /* 0x0003ee0000100a00 */
[C---:B-1----:R-:W-:Y:S07]  /*3def0*/  HMMA.1688.F32.TF32 R76, R168.reuse, R50, R128 ;  /* 0x00000032a84c723c */ /* 0x042fee0000081080 */
        /* <DEDUP_REMOVED lines=26> */
[----:B-1----:R-:W-:Y:S07]  /*3e0a0*/  HMMA.1688.F32.TF32 R76, R168, R14, R164 ;  /* 0x0000000ea84c723c */ /* 0x002fee00000810a4 */
[----:B------:R-:W-:Y:S04]  /*3e0b0*/  STL.64 [R1+0x1630], R72 ;  /* 0x0016304801007387 */ /* 0x000fe80000100a00 */
[----:B------:R-:W-:Y:S01]  /*3e0c0*/  STL.64 [R1+0x1638], R74 ;  /* 0x0016384a01007387 */ /* 0x000fe20000100a00 */
[C---:B--2---:R-:W-:Y:S03]  /*3e0d0*/  HMMA.1688.F32.TF32 R84, R68.reuse, R66, R172 ;  /* 0x000000424454723c */ /* 0x044fe600000810ac */
[----:B------:R-:W-:Y:S04]  /*3e0e0*/  STL.64 [R1+0x1620], R80 ;  /* 0x0016205001007387 */ /* 0x000fe80000100a00 */
[----:B------:R1:W-:Y:S01]  /*3e0f0*/  STL.64 [R1+0x1628], R82 ;  /* 0x0016285201007387 */ /* 0x0003e20000100a00 */
[C---:B------:R-:W-:Y:S03]  /*3e100*/  HMMA.1688.F32.TF32 R132, R68.reuse, R50, R196 ;  /* 0x000000324484723c */ /* 0x040fe600000810c4 */
[----:B------:R-:W-:Y:S04]  /*3e110*/  LDS R72, [R252+0x82000] ;  /* 0x08200000fc487984 */ /* 0x000fe80000000800 */
[----:B------:R-:W-:Y:S04]  /*3e120*/  LDS R74, [R252+0x83000] ;  /* 0x08300000fc4a7984 */ /* 0x000fe80000000800 */
[----:B------:R-:W-:Y:S01]  /*3e130*/  STL.64 [R1+0x1610], R76 ;  /* 0x0016104c01007387 */ /* 0x000fe20000100a00 */
[C---:B-1----:R-:W-:Y:S03]  /*3e140*/  HMMA.1688.F32.TF32 R80, R68.reuse, R62, R176 ;  /* 0x0000003e4450723c */ /* 0x042fe600000810b0 */
[----:B------:R1:W-:Y:S04]  /*3e150*/  STL.64 [R1+0x1618], R78 ;  /* 0x0016184e01007387 */ /* 0x0003e80000100a00 */
[----:B------:R-:W-:Y:S01]  /*3e160*/  LDS R73, [R0+0x82000] ;  /* 0x0820000000497984 */ /* 0x000fe20000000800 */
[C---:B------:R-:W-:Y:S03]  /*3e170*/  HMMA.1688.F32.TF32 R128, R68.reuse, R42, R204 ;  /* 0x0000002a4480723c */ /* 0x040fe600000810cc */
[----:B------:R-:W2:Y:S05]  /*3e180*/  LDS R75, [R0+0x83000] ;  /* 0x08300000004b7984 */ /* 0x000eaa0000000800 */
[C---:B-1----:R-:W-:Y:S01]  /*3e190*/  HMMA.1688.F32.TF32 R76, R68.reuse, R10, R180 ;  /* 0x0000000a444c723c */ /* 0x042fe200000810b4 */
[----:B------:R-:W-:Y:S04]  /*3e1a0*/  STL.64 [R1+0x1900], R84 ;  /* 0x0019005401007387 */ /* 0x000fe80000100a00 */
[----:B------:R1:W-:Y:S04]  /*3e1b0*/  STL.64 [R1+0x1908], R86 ;  /* 0x0019085601007387 */ /* 0x0003e80000100a00 */
[----:B------:R-:W-:Y:S04]  /*3e1c0*/  STL.64 [R1+0x18f0], R80 ;  /* 0x0018f05001007387 */ /* 0x000fe80000100a00 */
[----:B------:R3:W-:Y:S01]  /*3e1d0*/  STL.64 [R1+0x18f8], R82 ;  /* 0x0018f85201007387 */ /* 0x0007e20000100a00 */
[----:B-1----:R-:W-:Y:S01]  /*3e1e0*/  HMMA.1688.F32.TF32 R84, R68, R6, R184 ;  /* 0x000000064454723c */ /* 0x002fe200000810b8 */
[----:B------:R-:W-:-:S02]  /*3e1f0*/  IMAD.MOV.U32 R243, RZ, RZ, R2 ;  /* 0x000000fffff37224 */ /* 0x000fc400078e0002 */
[----:B------:R-:W-:Y:S06]  /*3e200*/  LDS R180, [R252+0x82180] ;  /* 0x08218000fcb47984 */ /* 0x000fec0000000800 */
[----:B------:R-:W-:Y:S01]  /*3e210*/  STL.64 [R1+0x18e0], R76 ;  /* 0x0018e04c01007387 */ /* 0x000fe20000100a00 */
[C---:B---3--:R-:W-:Y:S03]  /*3e220*/  HMMA.1688.F32.TF32 R80, R68.reuse, R58, R188 ;  /* 0x0000003a4450723c */ /* 0x048fe600000810bc */
[----:B------:R1:W-:Y:S04]  /*3e230*/  STL.64 [R1+0x18e8], R78 ;  /* 0x0018e84e01007387 */ /* 0x0003e80000100a00 */
[----:B------:R-:W-:Y:S04]  /*3e240*/  LDS R182, [R252+0x83180] ;  /* 0x08318000fcb67984 */ /* 0x000fe80000000800 */
[----:B------:R-:W-:Y:S01]  /*3e250*/  LDS R181, [R0+0x82180] ;  /* 0x0821800000b57984 */ /* 0x000fe20000000800 */
[C---:B-1----:R-:W-:Y:S03]  /*3e260*/  HMMA.1688.F32.TF32 R76, R68.reuse, R54, R192 ;  /* 0x00000036444c723c */ /* 0x042fe600000810c0 */
[----:B------:R1:W-:Y:S04]  /*3e270*/  STL.64 [R1+0x18d0], R84 ;  /* 0x0018d05401007387 */ /* 0x0003e80000100a00 */
[----:B------:R3:W-:Y:S04]  /*3e280*/  STL.64 [R1+0x18d8], R86 ;  /* 0x0018d85601007387 */ /* 0x0007e80000100a00 */
[----:B------:R-:W4:Y:S04]  /*3e290*/  LDL.LU R248, [R1+0x1720] ;  /* 0x0017200001f87983 */ /* 0x000f280000300800 */
[----:B------:R1:W-:Y:S04]  /*3e2a0*/  STL.64 [R1+0x18c0], R80 ;  /* 0x0018c05001007387 */ /* 0x0003e80000100a00 */
[----:B------:R1:W-:Y:S04]  /*3e2b0*/  STL.64 [R1+0x18c8], R82 ;  /* 0x0018c85201007387 */ /* 0x0003e80000100a00 */
[----:B------:R-:W-:Y:S04]  /*3e2c0*/  LDS R183, [R0+0x83180] ;  /* 0x0831800000b77984 */ /* 0x000fe80000000800 */
[----:B------:R-:W-:Y:S04]  /*3e2d0*/  STL.64 [R1+0x18b0], R76 ;  /* 0x0018b04c01007387 */ /* 0x000fe80000100a00 */
[----:B------:R1:W-:Y:S04]  /*3e2e0*/  STL.64 [R1+0x18b8], R78 ;  /* 0x0018b84e01007387 */ /* 0x0003e80000100a00 */
[----:B------:R-:W4:Y:S04]  /*3e2f0*/  LDL.LU R249, [R1+0x1724] ;  /* 0x0017240001f97983 */ /* 0x000f280000300800 */
[----:B------:R-:W4:Y:S04]  /*3e300*/  LDL.LU R250, [R1+0x1728] ;  /* 0x0017280001fa7983 */ /* 0x000f280000300800 */
[----:B------:R-:W4:Y:S04]  /*3e310*/  LDL.LU R251, [R1+0x172c] ;  /* 0x00172c0001fb7983 */ /* 0x000f280000300800 */
[----:B------:R-:W2:Y:S04]  /*3e320*/  LDL.LU R244, [R1+0x1730] ;  /* 0x0017300001f47983 */ /* 0x000ea80000300800 */
[----:B------:R-:W2:Y:S04]  /*3e330*/  LDL.LU R245, [R1+0x1734] ;  /* 0x0017340001f57983 */ /* 0x000ea80000300800 */
[----:B------:R-:W2:Y:S04]  /*3e340*/  LDL.LU R246, [R1+0x1738] ;  /* 0x0017380001f67983 */ /* 0x000ea80000300800 */
[----:B------:R-:W2:Y:S04]  /*3e350*/  LDL.LU R247, [R1+0x173c] ;  /* 0x00173c0001f77983 */ /* 0x000ea80000300800 */
[----:B-1----:R-:W2:Y:S04]  /*3e360*/  LDL.LU R84, [R1+0x1750] ;  /* 0x0017500001547983 */ /* 0x002ea80000300800 */
[----:B------:R-:W2:Y:S04]  /*3e370*/  LDL.LU R85, [R1+0x1754] ;  /* 0x0017540001557983 */ /* 0x000ea80000300800 */
[----:B---3--:R-:W3:Y:S04]  /*3e380*/  LDL.LU R86, [R1+0x1758] ;  /* 0x0017580001567983 */ /* 0x008ee80000300800 */
[----:B------:R-:W3:Y:S04]  /*3e390*/  LDL.LU R87, [R1+0x175c] ;  /* 0x00175c0001577983 */ /* 0x000ee80000300800 */
        /* <DEDUP_REMOVED lines=50> */
[----:B------:R-:W4:Y:S01]  /*3e6c0*/  LDL.LU R242, [R1+0x1718] ;  /* 0x0017180001f27983 */ /* 0x000f220000300800 */
[C---:B------:R-:W-:Y:S03]  /*3e6d0*/  HMMA.1688.F32.TF32 R76, R68.reuse, R46, R200 ;  /* 0x0000002e444c723c */ /* 0x040fe600000810c8 */
[----:B------:R-:W-:Y:S04]  /*3e6e0*/  STL.64 [R1+0x18a0], R132 ;  /* 0x0018a08401007387 */ /* 0x000fe80000100a00 */
[----:B------:R1:W-:Y:S02]  /*3e6f0*/  STL.64 [R1+0x18a8], R134 ;  /* 0x0018a88601007387 */ /* 0x0003e40000100a00 */
[C---:B-1----:R-:W-:Y:S11]  /*3e700*/  HMMA.1688.F32.TF32 R132, R68.reuse, R38, R208 ;  /* 0x000000264484723c */ /* 0x042ff600000810d0 */
[----:B------:R-:W-:Y:S03]  /*3e710*/  @!UPT UIADD3 URZ, URZ, URZ, URZ ;  /* 0x0000003f3f3ff290 */ /* 0x000fe6000fffe03f */
[----:B------:R-:W-:Y:S04]  /*3e720*/  STL.64 [R1+0x1890], R76 ;  /* 0x0018904c01007387 */ /* 0x000fe80000100a00 */
[----:B------:R1:W-:Y:S04]  /*3e730*/  STL.64 [R1+0x1898], R78 ;  /* 0x0018984e01007387 */ /* 0x0003e80000100a00 */
[----:B------:R-:W-:Y:S04]  /*3e740*/  STL.64 [R1+0x1880], R128 ;  /* 0x0018808001007387 */ /* 0x000fe80000100a00 */
[----:B------:R1:W-:Y:S02]  /*3e750*/  STL.64 [R1+0x1888], R130 ;  /* 0x0018888201007387 */ /* 0x0003e40000100a00 */
[C---:B-1----:R-:W-:Y:S08]  /*3e760*/  HMMA.1688.F32.TF32 R76, R68.reuse, R34, R212 ;  /* 0x00000022444c723c */ /* 0x042ff000000810d4 */
[C---:B------:R-:W-:Y:S01]  /*3e770*/  HMMA.1688.F32.TF32 R128, R68.reuse, R30, R216 ;  /* 0x0000001e4480723c */ /* 0x040fe200000810d8 */
[----:B------:R-:W-:Y:S04]  /*3e780*/  STL.64 [R1+0x1870], R132 ;  /* 0x0018708401007387 */ /* 0x000fe80000100a00 */
[----:B------:R1:W-:Y:S10]  /*3e790*/  STL.64 [R1+0x1878], R134 ;  /* 0x0018788601007387 */ /* 0x0003f40000100a00 */
[----:B------:R-:W-:Y:S01]  /*3e7a0*/  STL.64 [R1+0x1860], R76 ;  /* 0x0018604c01007387 */ /* 0x000fe20000100a00 */
[C---:B-1----:R-:W-:Y:S03]  /*3e7b0*/  HMMA.1688.F32.TF32 R132, R68.reuse, R26, R220 ;  /* 0x0000001a4484723c */ /* 0x042fe600000810dc */
[----:B------:R1:W-:Y:S04]  /*3e7c0*/  STL.64 [R1+0x1868], R78 ;  /* 0x0018684e01007387 */ /* 0x0003e80000100a00 */
[----:B------:R-:W-:Y:S04]  /*3e7d0*/  STL.64 [R1+0x1850], R128 ;  /* 0x0018508001007387 */ /* 0x000fe80000100a00 */
[----:B------:R1:W-:Y:S02]  /*3e7e0*/  STL.64 [R1+0x1858], R130 ;  /* 0x0018588201007387 */ /* 0x0003e40000100a00 */
[C---:B-1----:R-:W-:Y:S08]  /*3e7f0*/  HMMA.1688.F32.TF32 R76, R68.reuse, R22, R224 ;  /* 0x00000016444c723c */ /* 0x042ff000000810e0 */
        /* <DEDUP_REMOVED lines=10> */
[C---:B--2---:R-:W-:Y:S03]  /*3e8a0*/  HMMA.1688.F32.TF32 R88, R72.reuse, R34, R88 ;  /* 0x000000224858723c */ /* 0x044fe60000081058 */
[----:B------:R-:W-:Y:S04]  /*3e8b0*/  LDS R76, [R252+0x82080] ;  /* 0x08208000fc4c7984 */ /* 0x000fe80000000800 */
[----:B------:R-:W-:Y:S01]  /*3e8c0*/  LDS R78, [R252+0x83080] ;  /* 0x08308000fc4e7984 */ /* 0x000fe20000000800 */
[C---:B---3--:R-:W-:Y:S03]  /*3e8d0*/  HMMA.1688.F32.TF32 R92, R72.reuse, R38, R92 ;  /* 0x00000026485c723c */ /* 0x048fe6000008105c */
[----:B------:R-:W-:Y:S04]  /*3e8e0*/  LDS R77, [R0+0x82080] ;  /* 0x08208000004d7984 */ /* 0x000fe80000000800 */
[----:B------:R-:W2:Y:S01]  /*3e8f0*/  LDS R79, [R0+0x83080] ;  /* 0x08308000004f7984 */ /* 0x000ea20000000800 */
[C---:B----4-:R-:W-:Y:S08]  /*3e900*/  HMMA.1688.F32.TF32 R100, R72.reuse, R46, R100 ;  /* 0x0000002e4864723c */ /* 0x050ff00000081064 */
[C---:B-1----:R-:W-:Y:S01]  /*3e910*/  HMMA.1688.F32.TF32 R68, R72.reuse, R10, R116 ;  /* 0x0000000a4844723c */ /* 0x042fe20000081074 */
[----:B------:R-:W-:Y:S04]  /*3e920*/  LDS R116, [R252+0x82100] ;  /* 0x08210000fc747984 */ /* 0x000fe80000000800 */
[----:B------:R-:W-:Y:S03]  /*3e930*/  LDS R118, [R252+0x83100] ;  /* 0x08310000fc767984 */ /* 0x000fe60000000800 */
[C---:B------:R-:W-:Y:S01]  /*3e940*/  HMMA.1688.F32.TF32 R112, R72.reuse, R6, R112 ;  /* 0x000000064870723c */ /* 0x040fe20000081070 */
[----:B------:R-:W-:Y:S04]  /*3e950*/  LDS R117, [R0+0x82100] ;  /* 0x0821000000757984 */ /* 0x000fe80000000800 */
[----:B------:R-:W1:Y:S03]  /*3e960*/  LDS R119, [R0+0x83100] ;  /* 0x0831000000777984 */ /* 0x000e660000000800 */
[C---:B------:R-:W-:Y:S08]  /*3e970*/  HMMA.1688.F32.TF32 R120, R72.reuse, R62, R120 ;  /* 0x0000003e4878723c */ /* 0x040ff00000081078 */
[C---:B------:R-:W-:Y:S08]  /*3e980*/  HMMA.1688.F32.TF32 R124, R72.reuse, R66, R124 ;  /* 0x00000042487c723c */ /* 0x040ff0000008107c */
[C---:B------:R-:W-:Y:S11]  /*3e990*/  HMMA.1688.F32.TF32 R108, R72.reuse, R58, R108 ;  /* 0x0000003a486c723c */ /* 0x040ff6000008106c */
[----:B------:R-:W-:Y:S04]  /*3e9a0*/  @!UPT UIADD3 URZ, URZ, URZ, URZ ;  /* 0x0000003f3f3ff290 */ /* 0x000fe8000fffe03f */
[----:B------:R-:W-:Y:S04]  /*3e9b0*/  STL.64 [R1+0xf0], R124 ;  /* 0x0000f07c01007387 */ /* 0x000fe80000100a00 */
[----:B------:R-:W-:Y:S04]  /*3e9c0*/  STL.64 [R1+0xf8], R126 ;  /* 0x0000f87e01007387 */ /* 0x000fe80000100a00 */
[----:B------:R-:W-:Y:S04]  /*3e9d0*/  STL.64 [R1+0xe0], R120 ;  /* 0x0000e07801007387 */ /* 0x000fe80000100a00 */
[----:B------:R-:W-:Y:S04]  /*3e9e0*/  STL.64 [R1+0xe8], R122 ;  /* 0x0000e87a01007387 */ /* 0x000fe80000100a00 */
[----:B------:R-:W-:Y:S04]  /*3e9f0*/  STL.64 [R1+0xd0], R68 ;  /* 0x0000d04401007387 */ /* 0x000fe80000100a00 */
[----:B------:R3:W-:Y:S02]  /*3ea00*/  STL.64 [R1+0xd8], R70 ;  /* 0x0000d84601007387 */ /* 0x0007e40000100a00 */
[C---:B---3--:R-:W-:Y:S02]  /*3ea10*/  HMMA.1688.F32.TF32 R68, R72.reuse, R54, R104 ;  /* 0x000000364844723c */ /* 0x048fe40000081068 */
[----:B------:R-:W-:Y:S04]  /*3ea20*/  STL.64 [R1+0xc0], R112 ;  /* 0x0000c07001007387 */ /* 0x000fe80000100a00 */
[----:B------:R-:W-:Y:S02]  /*3ea30*/  STL.64 [R1+0xc8], R114 ;  /* 0x0000c87201007387 */ /* 0x000fe40000100a00 */
[C---:B------:R-:W-:Y:S02]  /*3ea40*/  HMMA.1688.F32.TF32 R104, R72.reuse, R50, R236 ;  /* 0x000000324868723c */ /* 0x040fe400000810ec */
[----:B------:R-:W-:Y:S04]  /*3ea50*/  STL.64 [R1+0xb0], R108 ;  /* 0x0000b06c01007387 */ /* 0x000fe80000100a00 */
[----:B------:R-:W-:Y:S09]  /*3ea60*/  STL.64 [R1+0xb8], R110 ;  /* 0x0000b86e01007387 */ /* 0x000ff20000100a00 */
[----:B------:R-:W-:Y:S04]  /*3ea70*/  STL.64 [R1+0xa0], R68 ;  /* 0x0000a04401007387 */ /* 0x000fe80000100a00 */
[----:B------:R3:W-:Y:S02]  /*3ea80*/  STL.64 [R1+0xa8], R70 ;  /* 0x0000a84601007387 */ /* 0x0007e40000100a00 */
[C---:B---3--:R-:W-:Y:S02]  /*3ea90*/  HMMA.1688.F32.TF32 R68, R72.reuse, R42, R96 ;  /* 0x0000002a4844723c */ /* 0x048fe40000081060 */
[----:B------:R-:W-:Y:S04]  /*3eaa0*/  STL.64 [R1+0x90], R104 ;  /* 0x0000906801007387 */ /* 0x000fe80000100a00 */
[----:B------:R-:W-:Y:S04]  /*3eab0*/  STL.64 [R1+0x98], R106 ;  /* 0x0000986a01007387 */ /* 0x000fe80000100a00 */
[----:B------:R-:W-:Y:S04]  /*3eac0*/  STL.64 [R1+0x80], R100 ;  /* 0x0000806401007387 */ /* 0x000fe80000100a00 */
[----:B------:R-:W-:Y:S09]  /*3ead0*/  STL.64 [R1+0x88], R102 ;  /* 0x0000886601007387 */ /* 0x000ff20000100a00 */
[----:B------:R-:W-:Y:S04]  /*3eae0*/  STL.64 [R1+0x70], R68 ;  /* 0x0000704401007387 */ /* 0x000fe80000100a00 */
[----:B------:R3:W-:Y:S02]  /*3eaf0*/  STL.64 [R1+0x78], R70 ;  /* 0x0000784601007387 */ /* 0x0007e40000100a00 */
[C---:B---3--:R-:W-:Y:S02]  /*3eb00*/  HMMA.1688.F32.TF32 R68, R72.reuse, R30, R84 ;  /* 0x0000001e4844723c */ /* 0x048fe40000081054 */
[----:B------:R-:W-:Y:S04]  /*3eb10*/  STL.64 [R1+0x60], R92 ;  /* 0x0000605c01007387 */ /* 0x000fe80000100a00 */
[----:B------:R-:W-:Y:S04]  /*3eb20*/  STL.64 [R1+0x68], R94 ;  /* 0x0000685e01007387 */ /* 0x000fe80000100a00 */
[----:B------:R-:W-:Y:S01]  /*3eb30*/  STL.64 [R1+0x50], R88 ;  /* 0x0000505801007387 */ /* 0x000fe20000100a00 */
[C---:B------:R-:W-:Y:S03]  /*3eb40*/  HMMA.1688.F32.TF32 R84, R72.reuse, R26, R80 ;  /* 0x0000001a4854723c */ /* 0x040fe60000081050 */
[----:B------:R-:W-:Y:S05]  /*3eb50*/  STL.64 [R1+0x58], R90 ;  /* 0x0000585a01007387 */ /* 0x000fea0000100a00 */
[C---:B------:R-:W-:Y:S04]  /*3eb60*/  HMMA.1688.F32.TF32 R80, R72.reuse, R22, R244 ;  /* 0x000000164850723c */ /* 0x040fe800000810f4 */
[----:B------:R-:W-:Y:S04]  /*3eb70*/  STL.64 [R1+0x40], R68 ;  /* 0x0000404401007387 */ /* 0x000fe80000100a00 */
[----:B------:R3:W-:Y:S02]  /*3eb80*/  STL.64 [R1+0x48], R70 ;  /* 0x0000484601007387 */ /* 0x0007e40000100a00 */
[----:B---3--:R-:W-:Y:S05]  /*3eb90*/  HMMA.1688.F32.TF32 R68, R72, R18, R248 ;  /* 0x000000124844723c */ /* 0x008fea00000810f8 */
[----:B------:R-:W-:Y:S04]  /*3eba0*/  STL.64 [R1+0x30], R84 ;  /* 0x0000305401007387 */ /* 0x000fe80000100a00 */
[----:B------:R-:W-:Y:S11]  /*3ebb0*/  STL.64 [R1+0x38], R86 ;  /* 0x0000385601007387 */ /* 0x000ff60000100a00 */
[----:B------:R-:W-:Y:S03]  /*3ebc0*/  @!UPT UIADD3 URZ, URZ, URZ, URZ ;  /* 0x0000003f3f3ff290 */ /* 0x000fe6000fffe03f */
[----:B------:R-:W-:Y:S01]  /*3ebd0*/  STL.64 [R1+0x10], R68 ;  /* 0x0000104401007387 */ /* 0x000fe20000100a00 */
[----:B------:R-:W-:-:S03]  /*3ebe0*/  IMAD.MOV.U32 R2, RZ, RZ, R71 ;  /* 0x000000ffff027224 */ /* 0x000fc600078e0047 */
[----:B------:R3:W-:Y:S04]  /*3ebf0*/  STL.64 [R1+0x20], R80 ;  /* 0x0000205001007387 */ /* 0x0007e80000100a00 */
[----:B------:R-:W-:Y:S04]  /*3ec00*/  STL.64 [R1+0x28], R82 ;  /* 0x0000285201007387 */ /* 0x000fe80000100a00 */
[----:B------:R4:W-:Y:S04]  /*3ec10*/  STL [R1+0x18], R70 ;  /* 0x0000184601007387 */ /* 0x0009e80000100800 */
[----:B---3--:R-:W2:Y:S01]  /*3ec20*/  LDL.LU R80, [R1+0x1550] ;  /* 0x0015500001507983 */ /* 0x008ea20000300800 */
[----:B----4-:R-:W-:Y:S11]  /*3ec30*/  HMMA.1688.F32.TF32 R68, R72, R14, R240 ;  /* 0x0000000e4844723c */ /* 0x010ff600000810f0 */
[----:B------:R-:W-:Y:S11]  /*3ec40*/  @!UPT UIADD3 URZ, URZ, URZ, URZ ;  /* 0x0000003f3f3ff290 */ /* 0x000ff6000fffe03f */
[----:B------:R-:W-:Y:S01]  /*3ec50*/  @!UPT UIADD3 URZ, URZ, URZ, URZ ;  /* 0x0000003f3f3ff290 */ /* 0x000fe2000fffe03f */
[----:B------:R-:W-:Y:S04]  /*3ec60*/  STL.64 [R1], R68 ;  /* 0x0000004401007387 */ /* 0x000fe80000100a00 */
[----:B------:R3:W-:Y:S04]  /*3ec70*/  STL.64 [R1+0x8], R70 ;  /* 0x0000084601007387 */ /* 0x0007e80000100a00 */
[----:B------:R-:W2:Y:S04]  /*3ec80*/  LDL.LU R81, [R1+0x1554] ;  /* 0x0015540001517983 */ /* 0x000ea80000300800 */
[----:B------:R-:W2:Y:S04]  /*3ec90*/  LDL.LU R82, [R1+0x1558] ;  /* 0x0015580001527983 */ /* 0x000ea80000300800 */
[----:B------:R-:W2:Y:S04]  /*3eca0*/  LDL.LU R83, [R1+0x155c] ;  /* 0x00155c0001537983 */ /* 0x000ea80000300800 */
[----:B------:R-:W4:Y:S04]  /*3ecb0*/  LDL.LU R96, [R1+0x1590] ;  /* 0x0015900001607983 */ /* 0x000f280000300800 */
[----:B------:R-:W4:Y:S04]  /*3ecc0*/  LDL.LU R97, [R1+0x1594] ;  /* 0x0015940001617983 */ /* 0x000f280000300800 */
[----:B------:R-:W4:Y:S04]  /*3ecd0*/  LDL.LU R98, [R1+0x1598] ;  /* 0x0015980001627983 */ /* 0x000f280000300800 */
[----:B------:R-:W4:Y:S04]  /*3ece0*/  LDL.LU R99, [R1+0x159c] ;  /* 0x00159c0001637983 */ /* 0x000f280000300800 */
        /* <DEDUP_REMOVED lines=48> */
[C---:B--2---:R-:W-:Y:S08]  /*3eff0*/  HMMA.1688.F32.TF32 R212, R76.reuse, R30, R80 ;  /* 0x0000001e4cd4723c */ /* 0x044ff00000081050 */
[C---:B----4-:R-:W-:Y:S08]  /*3f000*/  HMMA.1688.F32.TF32 R228, R76.reuse, R46, R96 ;  /* 0x0000002e4ce4723c */ /* 0x050ff00000081060 */
[C---:B---3--:R-:W-:Y:S08]  /*3f010*/  HMMA.1688.F32.TF32 R72, R76.reuse, R62, R112 ;  /* 0x0000003e4c48723c */ /* 0x048ff00000081070 */
[C---:B------:R-:W-:Y:S08]  /*3f020*/  HMMA.1688.F32.TF32 R120, R76.reuse, R66, R120 ;  /* 0x000000424c78723c */ /* 0x040ff00000081078 */
[C---:B------:R-:W-:Y:S11]  /*3f030*/  HMMA.1688.F32.TF32 R68, R76.reuse, R10, R108 ;  /* 0x0000000a4c44723c */ /* 0x040ff6000008106c */
[----:B------:R-:W-:Y:S04]  /*3f040*/  @!UPT UIADD3 URZ, URZ, URZ, URZ ;  /* 0x0000003f3f3ff290 */ /* 0x000fe8000fffe03f */
[----:B------:R-:W-:Y:S01]  /*3f050*/  STL.64 [R1+0x150], R120 ;  /* 0x0001507801007387 */ /* 0x000fe20000100a00 */
[C---:B------:R-:W-:Y:S03]  /*3f060*/  HMMA.1688.F32.TF32 R104, R76.reuse, R6, R104 ;  /* 0x000000064c68723c */ /* 0x040fe60000081068 */
[----:B------:R-:W-:Y:S04]  /*3f070*/  STL.64 [R1+0x158], R122 ;  /* 0x0001587a01007387 */ /* 0x000fe80000100a00 */
[----:B------:R-:W-:Y:S01]  /*3f080*/  STL.64 [R1+0x140], R72 ;  /* 0x0001404801007387 */ /* 0x000fe20000100a00 */
[C---:B------:R-:W-:Y:S03]  /*3f090*/  HMMA.1688.F32.TF32 R244, R76.reuse, R50, R244 ;  /* 0x000000324cf4723c */ /* 0x040fe600000810f4 */
[----:B------:R2:W-:Y:S04]  /*3f0a0*/  STL.64 [R1+0x148], R74 ;  /* 0x0001484a01007387 */ /* 0x0005e80000100a00 */
[----:B------:R-:W-:Y:S04]  /*3f0b0*/  STL.64 [R1+0x130], R68 ;  /* 0x0001304401007387 */ /* 0x000fe80000100a00 */
[----:B------:R3:W-:Y:S01]  /*3f0c0*/  STL.64 [R1+0x138], R70 ;  /* 0x0001384601007387 */ /* 0x0007e20000100a00 */
[C---:B--2---:R-:W-:Y:S08]  /*3f0d0*/  HMMA.1688.F32.TF32 R72, R76.reuse, R58, R236 ;  /* 0x0000003a4c48723c */ /* 0x044ff000000810ec */
[C---:B---3--:R-:W-:Y:S08]  /*3f0e0*/  HMMA.1688.F32.TF32 R68, R76.reuse, R54, R100 ;  /* 0x000000364c44723c */ /* 0x048ff00000081064 */
[C---:B------:R-:W-:Y:S08]  /*3f0f0*/  HMMA.1688.F32.TF32 R224, R76.reuse, R42, R92 ;  /* 0x0000002a4ce0723c */ /* 0x040ff0000008105c */
        /* <DEDUP_REMOVED lines=9> */
[----:B------:R2:W-:Y:S04]  /*3f190*/  STL.64 [R1+0x108], R70 ;  /* 0x0001084601007387 */ /* 0x0005e80000100a00 */
[----:B------:R-:W-:Y:S04]  /*3f1a0*/  STL.64 [R1+0x3178], R244 ;  /* 0x003178f401007387 */ /* 0x000fe80000100a00 */
[----:B------:R-:W-:Y:S04]  /*3f1b0*/  STL.64 [R1+0x3190], R230 ;  /* 0x003190e601007387 */ /* 0x000fe80000100a00 */
[----:B------:R3:W-:Y:S04]  /*3f1c0*/  STL.64 [R1+0x3188], R228 ;  /* 0x003188e401007387 */ /* 0x0007e80000100a00 */
[----:B------:R-:W-:Y:S04]  /*3f1d0*/  STL.64 [R1+0x31a0], R226 ;  /* 0x0031a0e201007387 */ /* 0x000fe80000100a00 */
[----:B------:R4:W-:Y:S04]  /*3f1e0*/  STL.64 [R1+0x3198], R224 ;  /* 0x003198e001007387 */ /* 0x0009e80000100a00 */
[----:B------:R-:W-:Y:S04]  /*3f1f0*/  STL.64 [R1+0x31b0], R222 ;  /* 0x0031b0de01007387 */ /* 0x000fe80000100a00 */
[----:B------:R1:W-:Y:S04]  /*3f200*/  STL.64 [R1+0x31a8], R220 ;  /* 0x0031a8dc01007387 */ /* 0x0003e80000100a00 */
[----:B------:R-:W-:Y:S04]  /*3f210*/  STL.64 [R1+0x31c0], R218 ;  /* 0x0031c0da01007387 */ /* 0x000fe80000100a00 */
[----:B------:R-:W-:Y:S04]  /*3f220*/  STL.64 [R1+0x31b8], R216 ;  /* 0x0031b8d801007387 */ /* 0x000fe80000100a00 */
[----:B------:R-:W-:Y:S04]  /*3f230*/  STL.64 [R1+0x31d0], R214 ;  /* 0x0031d0d601007387 */ /* 0x000fe80000100a00 */
[----:B------:R1:W-:Y:S04]  /*3f240*/  STL.64 [R1+0x31c8], R212 ;  /* 0x0031c8d401007387 */ /* 0x0003e80000100a00 */
[----:B------:R-:W-:Y:S04]  /*3f250*/  STL.64 [R1+0x31e0], R210 ;  /* 0x0031e0d201007387 */ /* 0x000fe80000100a00 */
[----:B------:R1:W-:Y:S04]  /*3f260*/  STL.64 [R1+0x31d8], R208 ;  /* 0x0031d8d001007387 */ /* 0x0003e80000100a00 */
        /* <DEDUP_REMOVED lines=8> */
[----:B------:R-:W1:Y:S04]  /*3f2f0*/  LDL.LU R84, [R1+0x13d0] ;  /* 0x0013d00001547983 */ /* 0x000e680000300800 */
[----:B------:R-:W1:Y:S04]  /*3f300*/  LDL.LU R85, [R1+0x13d4] ;  /* 0x0013d40001557983 */ /* 0x000e680000300800 */
[----:B------:R-:W1:Y:S04]  /*3f310*/  LDL.LU R86, [R1+0x13d8] ;  /* 0x0013d80001567983 */ /* 0x000e680000300800 */
[----:B------:R-:W1:Y:S04]  /*3f320*/  LDL.LU R87, [R1+0x13dc] ;  /* 0x0013dc0001577983 */ /* 0x000e680000300800 */
        /* <DEDUP_REMOVED lines=20> */
[C---:B--2---:R-:W-:Y:S03]  /*3f470*/  HMMA.1688.F32.TF32 R68, R76.reuse, R22, R240 ;  /* 0x000000164c44723c */ /* 0x044fe600000810f0 */
[----:B------:R-:W2:Y:S04]  /*3f480*/  LDL.LU R240, [R1+0x13a0] ;  /* 0x0013a00001f07983 */ /* 0x000ea80000300800 */
[----:B------:R-:W2:Y:S04]  /*3f490*/  LDL.LU R241, [R1+0x13a4] ;  /* 0x0013a40001f17983 */ /* 0x000ea80000300800 */
[----:B------:R-:W2:Y:S04]  /*3f4a0*/  LDL.LU R242, [R1+0x13a8] ;  /* 0x0013a80001f27983 */ /* 0x000ea80000300800 */
[----:B------:R-:W2:Y:S08]  /*3f4b0*/  LDL.LU R243, [R1+0x13ac] ;  /* 0x0013ac0001f37983 */ /* 0x000eb00000300800 */
[----:B------:R-:W-:Y:S04]  /*3f4c0*/  STL.64 [R1+0x31f0], R70 ;  /* 0x0031f04601007387 */ /* 0x000fe80000100a00 */
[----:B------:R1:W-:Y:S01]  /*3f4d0*/  STL.64 [R1+0x31e8], R68 ;  /* 0x0031e84401007387 */ /* 0x0003e20000100a00 */
[C---:B---3--:R-:W-:Y:S08]  /*3f4e0*/  HMMA.1688.F32.TF32 R72, R76.reuse, R18, R236 ;  /* 0x000000124c48723c */ /* 0x048ff000000810ec */
[----:B------:R-:W-:Y:S08]  /*3f4f0*/  HMMA.1688.F32.TF32 R76, R76, R14, R100 ;  /* 0x0000000e4c4c723c */ /* 0x000ff00000081064 */
[C---:B-1----:R-:W-:Y:S08]  /*3f500*/  HMMA.1688.F32.TF32 R132, R116.reuse, R6, R84 ;  /* 0x000000067484723c */ /* 0x042ff00000081054 */
[C---:B----4-:R-:W-:Y:S08]  /*3f510*/  HMMA.1688.F32.TF32 R120, R116.reuse, R66, R96 ;  /* 0x000000427478723c */ /* 0x050ff00000081060 */
[C---:B------:R-:W-:Y:S01]  /*3f520*/  HMMA.1688.F32.TF32 R124, R116.reuse, R62, R92 ;  /* 0x0000003e747c723c */ /* 0x040fe2000008105c */
[----:B------:R-:W-:Y:S07]  /*3f530*/  STL.64 [R1+0x3200], R74 ;  /* 0x0032004a01007387 */ /* 0x000fee0000100a00 */
[C---:B------:R-:W-:Y:S01]  /*3f540*/  HMMA.1688.F32.TF32 R128, R116.reuse, R10, R88 ;  /* 0x0000000a7480723c */ /* 0x040fe20000081058 */
[----:B------:R-:W-:Y:S07]  /*3f550*/  STL.64 [R1+0x31f8], R72 ;  /* 0x0031f84801007387 */ /* 0x000fee0000100a00 */
[C---:B------:R-:W-:Y:S01]  /*3f560*/  HMMA.1688.F32.TF32 R136, R116.reuse, R58, R80 ;  /* 0x0000003a7488723c */ /* 0x040fe20000081050 */
[----:B------:R-:W-:Y:S07]  /*3f570*/  STL.64 [R1+0x3210], R78 ;  /* 0x0032104e01007387 */ /* 0x000fee0000100a00 */
[C---:B------:R-:W-:Y:S01]  /*3f580*/  HMMA.1688.F32.TF32 R140, R116.reuse, R54, R248 ;  /* 0x00000036748c723c */ /* 0x040fe200000810f8 */
        /* <DEDUP_REMOVED lines=13> */
[C---:B--2---:R-:W-:Y:S03]  /*3f660*/  HMMA.1688.F32.TF32 R80, R116.reuse, R50, R240 ;  /* 0x000000327450723c */ /* 0x044fe600000810f0 */
        /* <DEDUP_REMOVED lines=36> */
[----:B------:R-:W-:Y:S04]  /*3f8b0*/  STL.64 [R1+0x3230], R82 ;  /* 0x0032305201007387 */ /* 0x000fe80000100a00 */
[----:B------:R-:W-:Y:S01]  /*3f8c0*/  STL.64 [R1+0x3228], R80 ;  /* 0x0032285001007387 */ /* 0x000fe20000100a00 */
[C---:B---3--:R-:W-:Y:S03]  /*3f8d0*/  HMMA.1688.F32.TF32 R84, R116.reuse, R46, R240 ;  /* 0x0000002e7454723c */ /* 0x048fe600000810f0 */
[----:B------:R-:W3:Y:S04]  /*3f8e0*/  LDL.LU R240, [R1+0x1200] ;  /* 0x0012000001f07983 */ /* 0x000ee80000300800 */
[----:B------:R-:W3:Y:S04]  /*3f8f0*/  LDL.LU R241, [R1+0x1204] ;  /* 0x0012040001f17983 */ /* 0x000ee80000300800 */
[----:B------:R-:W3:Y:S04]  /*3f900*/  LDL.LU R242, [R1+0x1208] ;  /* 0x0012080001f27983 */ /* 0x000ee80000300800 */
[----:B------:R-:W3:Y:S01]  /*3f910*/  LDL.LU R243, [R1+0x120c] ;  /* 0x00120c0001f37983 */ /* 0x000ee20000300800 */
[C---:B----4-:R-:W-:Y:S08]  /*3f920*/  HMMA.1688.F32.TF32 R88, R116.reuse, R42, R88 ;  /* 0x0000002a7458723c */ /* 0x050ff00000081058 */
[C---:B--2---:R-:W-:Y:S08]  /*3f930*/  HMMA.1688.F32.TF32 R104, R116.reuse, R26, R104 ;  /* 0x0000001a7468723c */ /* 0x044ff00000081068 */
        /* <DEDUP_REMOVED lines=24> */
[----:B------:R-:W-:Y:S04]  /*3fac0*/  LDS R236, [R252+0x82200] ;  /* 0x08220000fcec7984 */ /* 0x000fe80000000800 */
[----:B------:R-:W-:Y:S04]  /*3fad0*/  LDS R238, [R252+0x83200] ;  /* 0x08320000fcee7984 */ /* 0x000fe80000000800 */
[----:B------:R-:W-:Y:S04]  /*3fae0*/  LDS R237, [R0+0x82200] ;  /* 0x0822000000ed7984 */ /* 0x000fe80000000800 */
[----:B------:R-:W2:Y:S01]  /*3faf0*/  LDS R239, [R0+0x83200] ;  /* 0x0832000000ef7984 */ /* 0x000ea20000000800 */
[----:B---3--:R-:W-:Y:S03]  /*3fb00*/  HMMA.1688.F32.TF32 R184, R180, R66, R240 ;  /* 0x00000042b4b8723c */ /* 0x008fe600000810f0 */
        /* <DEDUP_REMOVED lines=92> */
[----:B-1----:R-:W3:Y:S04]  /*400d0*/  LDL.LU R76, [R1+0xe80] ;  /* 0x000e8000014c7983 */ /* 0x002ee80000300800 */
        /* <DEDUP_REMOVED lines=16> */
[----:B------:R-:W-:Y:S04]  /*401e0*/  STL.64 [R1+0x32d0], R186 ;  /* 0x0032d0ba01007387 */ /* 0x000fe80000100a00 */
[----:B------:R-:W-:Y:S01]  /*401f0*/  STL.64 [R1+0x32c8], R184 ;  /* 0x0032c8b801007387 */ /* 0x000fe20000100a00 */
[C---:B---3--:R-:W-:Y:S08]  /*40200*/  HMMA.1688.F32.TF32 R76, R236.reuse, R66, R76 ;  /* 0x00000042ec4c723c */ /* 0x048ff0000008104c */
[C---:B----4-:R-:W-:Y:S11]  /*40210*/  HMMA.1688.F32.TF32 R72, R236.reuse, R62, R72 ;  /* 0x0000003eec48723c */ /* 0x050ff60000081048 */
[----:B------:R-:W-:Y:S04]  /*40220*/  @!UPT UIADD3 URZ, URZ, URZ, URZ ;  /* 0x0000003f3f3ff290 */ /* 0x000fe8000fffe03f */
[----:B------:R-:W-:Y:S04]  /*40230*/  STL.64 [R1+0x160], R76 ;  /* 0x0001604c01007387 */ /* 0x000fe80000100a00 */
[----:B------:R1:W-:Y:S02]  /*40240*/  STL.64 [R1+0x168], R78 ;  /* 0x0001684e01007387 */ /* 0x0003e40000100a00 */
[C---:B-1----:R-:W-:Y:S02]  /*40250*/  HMMA.1688.F32.TF32 R76, R236.reuse, R6, R208 ;  /* 0x00000006ec4c723c */ /* 0x042fe400000810d0 */
[----:B------:R-:W-:Y:S04]  /*40260*/  STL.64 [R1+0x170], R72 ;  /* 0x0001704801007387 */ /* 0x000fe80000100a00 */
[----:B------:R1:W-:Y:S04]  /*40270*/  STL.64 [R1+0x178], R74 ;  /* 0x0001784a01007387 */ /* 0x0003e80000100a00 */
[----:B------:R-:W-:Y:S04]  /*40280*/  STL.64 [R1+0x180], R68 ;  /* 0x0001804401007387 */ /* 0x000fe80000100a00 */
[----:B------:R2:W-:Y:S01]  /*40290*/  STL.64 [R1+0x188], R70 ;  /* 0x0001884601007387 */ /* 0x0005e20000100a00 */
[C---:B-1----:R-:W-:Y:S08]  /*402a0*/  HMMA.1688.F32.TF32 R72, R236.reuse, R58, R212 ;  /* 0x0000003aec48723c */ /* 0x042ff000000810d4 */
[C---:B--2---:R-:W-:Y:S01]  /*402b0*/  HMMA.1688.F32.TF32 R68, R236.reuse, R54, R216 ;  /* 0x00000036ec44723c */ /* 0x044fe200000810d8 */
[----:B------:R-:W-:Y:S04]  /*402c0*/  STL.64 [R1+0x190], R76 ;  /* 0x0001904c01007387 */ /* 0x000fe80000100a00 */
[----:B------:R1:W-:Y:S10]  /*402d0*/  STL.64 [R1+0x198], R78 ;  /* 0x0001984e01007387 */ /* 0x0003f40000100a00 */
        /* <DEDUP_REMOVED lines=10> */
[C---:B-1----:R-:W-:Y:S03]  /*40380*/  HMMA.1688.F32.TF32 R76, R236.reuse, R38, R244 ;  /* 0x00000026ec4c723c */ /* 0x042fe600000810f4 */
[----:B------:R1:W-:Y:S04]  /*40390*/  STL.64 [R1+0xac8], R74 ;  /* 0x000ac84a01007387 */ /* 0x0003e80000100a00 */
[----:B------:R-:W-:Y:S04]  /*403a0*/  STL.64 [R1+0xae0], R68 ;  /* 0x000ae04401007387 */ /* 0x000fe80000100a00 */
[----:B------:R2:W-:Y:S01]  /*403b0*/  STL.64 [R1+0xae8], R70 ;  /* 0x000ae84601007387 */ /* 0x0005e20000100a00 */
[C---:B-1----:R-:W-:Y:S08]  /*403c0*/  HMMA.1688.F32.TF32 R72, R236.reuse, R34, R248 ;  /* 0x00000022ec48723c */ /* 0x042ff000000810f8 */
[----:B--2---:R-:W-:Y:S03]  /*403d0*/  HMMA.1688.F32.TF32 R68, R236, R30, R240 ;  /* 0x0000001eec44723c */ /* 0x004fe600000810f0 */
[----:B------:R-:W-:Y:S04]  /*403e0*/  STL.64 [R1+0xb00], R76 ;  /* 0x000b004c01007387 */ /* 0x000fe80000100a00 */
[----:B------:R-:W-:Y:S04]  /*403f0*/  STL.64 [R1+0xb08], R78 ;  /* 0x000b084e01007387 */ /* 0x000fe80000100a00 */
[----:B------:R-:W2:Y:S04]  /*40400*/  LDL.LU R244, [R1+0x3a0] ;  /* 0x0003a00001f47983 */ /* 0x000ea80000300800 */
[----:B------:R1:W-:Y:S04]  /*40410*/  STL.64 [R1+0xb20], R72 ;  /* 0x000b204801007387 */ /* 0x0003e80000100a00 */
[----:B------:R3:W-:Y:S04]  /*40420*/  STL.64 [R1+0xb28], R74 ;  /* 0x000b284a01007387 */ /* 0x0007e80000100a00 */
        /* <DEDUP_REMOVED lines=25> */
[----:B-1----:R-:W2:Y:S04]  /*405c0*/  LDL.LU R72, [R1+0x430] ;  /* 0x0004300001487983 */ /* 0x002ea80000300800 */
[----:B------:R-:W2:Y:S04]  /*405d0*/  LDL.LU R73, [R1+0x434] ;  /* 0x0004340001497983 */ /* 0x000ea80000300800 */
[----:B---3--:R-:W2:Y:S04]  /*405e0*/  LDL.LU R74, [R1+0x438] ;  /* 0x00043800014a7983 */ /* 0x008ea80000300800 */
[----:B------:R-:W2:Y:S04]  /*405f0*/  LDL.LU R75, [R1+0x43c] ;  /* 0x00043c00014b7983 */ /* 0x000ea80000300800 */
[----:B------:R-:W3:Y:S04]  /*40600*/  LDL.LU R76, [R1+0x440] ;  /* 0x00044000014c7983 */ /* 0x000ee80000300800 */
[----:B------:R-:W3:Y:S04]  /*40610*/  LDL.LU R77, [R1+0x444] ;  /* 0x00044400014d7983 */ /* 0x000ee80000300800 */
[----:B------:R-:W3:Y:S04]  /*40620*/  LDL.LU R78, [R1+0x448] ;  /* 0x00044800014e7983 */ /* 0x000ee80000300800 */
        /* <DEDUP_REMOVED lines=49> */
[----:B----4-:R-:W4:Y:S04]  /*40940*/  LDL.LU R68, [R1+0x420] ;  /* 0x0004200001447983 */ /* 0x010f280000300800 */
        /* <DEDUP_REMOVED lines=25> */
[-C--:B------:R-:W-:Y:S01]  /*40ae0*/  HMMA.1688.F32.TF32 R180, R180, R14.reuse, R232 ;  /* 0x0000000eb4b4723c */ /* 0x080fe200000810e8 */
[----:B------:R-:W-:Y:S04]  /*40af0*/  LDS R232, [R252+0x82280] ;  /* 0x08228000fce87984 */ /* 0x000fe80000000800 */
[----:B------:R-:W-:Y:S04]  /*40b00*/  LDS R234, [R252+0x83280] ;  /* 0x08328000fcea7984 */ /* 0x000fe80000000800 */
[----:B------:R-:W-:Y:S04]  /*40b10*/  LDS R233, [R0+0x82280] ;  /* 0x0822800000e97984 */ /* 0x000fe80000000800 */
[----:B------:R-:W1:Y:S01]  /*40b20*/  LDS R235, [R0+0x83280] ;  /* 0x0832800000eb7984 */ /* 0x000e620000000800 */
[C---:B--2---:R-:W-:Y:S08]  /*40b30*/  HMMA.1688.F32.TF32 R84, R236.reuse, R14, R84 ;  /* 0x0000000eec54723c */ /* 0x044ff00000081054 */
[C---:B---3--:R-:W-:Y:S08]  /*40b40*/  HMMA.1688.F32.TF32 R92, R236.reuse, R22, R92 ;  /* 0x00000016ec5c723c */ /* 0x048ff0000008105c */
[C---:B------:R-:W-:Y:S08]  /*40b50*/  HMMA.1688.F32.TF32 R96, R236.reuse, R26, R96 ;  /* 0x0000001aec60723c */ /* 0x040ff00000081060 */
[----:B------:R-:W-:Y:S01]  /*40b60*/  HMMA.1688.F32.TF32 R88, R236, R18, R88 ;  /* 0x00000012ec58723c */ /* 0x000fe20000081058 */
[----:B------:R-:W-:Y:S04]  /*40b70*/  LDS R236, [R252+0x82300] ;  /* 0x08230000fcec7984 */ /* 0x000fe80000000800 */
[----:B------:R-:W-:Y:S10]  /*40b80*/  LDS R238, [R252+0x83300] ;  /* 0x08330000fcee7984 */ /* 0x000ff40000000800 */
        /* <DEDUP_REMOVED lines=9> */
[----:B------:R-:W2:Y:S01]  /*40c20*/  LDS R239, [R0+0x83300] ;  /* 0x0833000000ef7984 */ /* 0x000ea20000000800 */
[C---:B-1----:R-:W-:Y:S03]  /*40c30*/  HMMA.1688.F32.TF32 R84, R232.reuse, R66, R240 ;  /* 0x00000042e854723c */ /* 0x042fe600000810f0 */
[----:B------:R-:W-:Y:S04]  /*40c40*/  LDS R240, [R252+0x82380] ;  /* 0x08238000fcf07984 */ /* 0x000fe80000000800 */
[----:B------:R-:W-:Y:S01]  /*40c50*/  LDS R242, [R252+0x83380] ;  /* 0x08338000fcf27984 */ /* 0x000fe20000000800 */
[C---:B------:R-:W-:Y:S03]  /*40c60*/  HMMA.1688.F32.TF32 R88, R232.reuse, R62, R80 ;  /* 0x0000003ee858723c */ /* 0x040fe60000081050 */
[----:B------:R-:W-:Y:S04]  /*40c70*/  LDS R241, [R0+0x82380] ;  /* 0x0823800000f17984 */ /* 0x000fe80000000800 */
[----:B------:R-:W1:Y:S01]  /*40c80*/  LDS R243, [R0+0x83380] ;  /* 0x0833800000f37984 */ /* 0x000e620000000800 */
[C---:B------:R-:W-:Y:S07]  /*40c90*/  HMMA.1688.F32.TF32 R80, R232.reuse, R6, R136 ;  /* 0x00000006e850723c */ /* 0x040fee0000081088 */
[----:B------:R-:W-:Y:S04]  /*40ca0*/  STL.64 [R1+0xdb0], R84 ;  /* 0x000db05401007387 */ /* 0x000fe80000100a00 */
[----:B------:R3:W-:Y:S02]  /*40cb0*/  STL.64 [R1+0xdb8], R86 ;  /* 0x000db85601007387 */ /* 0x0007e40000100a00 */
[C---:B---3--:R-:W-:Y:S02]  /*40cc0*/  HMMA.1688.F32.TF32 R84, R232.reuse, R10, R140 ;  /* 0x0000000ae854723c */ /* 0x048fe4000008108c */
[----:B------:R-:W-:Y:S04]  /*40cd0*/  STL.64 [R1+0xda0], R88 ;  /* 0x000da05801007387 */ /* 0x000fe80000100a00 */
[----:B------:R3:W-:Y:S02]  /*40ce0*/  STL.64 [R1+0xda8], R90 ;  /* 0x000da85a01007387 */ /* 0x0007e40000100a00 */
[C---:B---3--:R-:W-:Y:S11]  /*40cf0*/  HMMA.1688.F32.TF32 R88, R232.reuse, R58, R132 ;  /* 0x0000003ae858723c */ /* 0x048ff60000081084 */
[----:B------:R-:W-:Y:S04]  /*40d00*/  @!UPT UIADD3 URZ, URZ, URZ, URZ ;  /* 0x0000003f3f3ff290 */ /* 0x000fe8000fffe03f */
[----:B------:R-:W-:Y:S04]  /*40d10*/  STL.64 [R1+0xd90], R84 ;  /* 0x000d905401007387 */ /* 0x000fe80000100a00 */
[----:B------:R3:W-:Y:S04]  /*40d20*/  STL.64 [R1+0xd98], R86 ;  /* 0x000d985601007387 */ /* 0x0007e80000100a00 */
[----:B------:R-:W-:Y:S04]  /*40d30*/  STL.64 [R1+0xd80], R80 ;  /* 0x000d805001007387 */ /* 0x000fe80000100a00 */
[----:B------:R1:W-:Y:S01]  /*40d40*/  STL.64 [R1+0xd88], R82 ;  /* 0x000d885201007387 */ /* 0x0003e20000100a00 */
[C---:B---3--:R-:W-:Y:S08]  /*40d50*/  HMMA.1688.F32.TF32 R84, R232.reuse, R54, R128 ;  /* 0x00000036e854723c */ /* 0x048ff00000081080 */
[C---:B-1----:R-:W-:Y:S01]  /*40d60*/  HMMA.1688.F32.TF32 R80, R232.reuse, R50, R124 ;  /* 0x00000032e850723c */ /* 0x042fe2000008107c */
        /* <DEDUP_REMOVED lines=8> */
[C---:B---3--:R-:W-:Y:S08]  /*40df0*/  HMMA.1688.F32.TF32 R80, R232.reuse, R38, R72 ;  /* 0x00000026e850723c */ /* 0x048ff00000081048 */
[C---:B----4-:R-:W-:Y:S08]  /*40e00*/  HMMA.1688.F32.TF32 R76, R232.reuse, R34, R68 ;  /* 0x00000022e84c723c */ /* 0x050ff00000081044 */
        /* <DEDUP_REMOVED lines=16> */
[----:B-1----:R-:W-:Y:S07]  /*40f10*/  HMMA.1688.F32.TF32 R68, R232, R14, R224 ;  /* 0x0000000ee844723c */ /* 0x002fee00000810e0 */
        /* <DEDUP_REMOVED lines=8> */
[----:B--2---:R-:W-:Y:S01]  /*40fa0*/  HMMA.1688.F32.TF32 R68, R236, R10, R248 ;  /* 0x0000000aec44723c */ /* 0x004fe200000810f8 */
[----:B------:R-:W-:-:S06]  /*40fb0*/  IMAD.MOV.U32 R244, RZ, RZ, R37 ;  /* 0x000000fffff47224 */ /* 0x000fcc00078e0025 */
[----:B------:R-:W-:Y:S04]  /*40fc0*/  STL.64 [R1+0xef0], R76 ;  /* 0x000ef04c01007387 */ /* 0x000fe80000100a00 */
[----:B------:R-:W-:Y:S04]  /*40fd0*/  STL.64 [R1+0xef8], R78 ;  /* 0x000ef84e01007387 */ /* 0x000fe80000100a00 */
[----:B------:R1:W-:Y:S01]  /*40fe0*/  STL.64 [R1+0xfe0], R72 ;  /* 0x000fe04801007387 */ /* 0x0003e20000100a00 */
[----:B------:R-:W-:-:S03]  /*40ff0*/  IMAD.MOV.U32 R245, RZ, RZ, R40 ;  /* 0x000000fffff57224 */ /* 0x000fc600078e0028 */
[----:B------:R2:W-:Y:S01]  /*41000*/  STL.64 [R1+0xfe8], R74 ;  /* 0x000fe84a01007387 */ /* 0x0005e20000100a00 */
[----:B------:R-:W-:-:S03]  /*41010*/  IMAD.MOV.U32 R246, RZ, RZ, R41 ;  /* 0x000000fffff67224 */ /* 0x000fc600078e0029 */
[----:B------:R-:W3:Y:S01]  /*41020*/  LDL.LU R37, [R1+0x3340] ;  /* 0x0033400001257983 */ /* 0x000ee20000300800 */
[----:B------:R-:W-:-:S03]  /*41030*/  IMAD.MOV.U32 R247, RZ, RZ, R44 ;  /* 0x000000fffff77224 */ /* 0x000fc600078e002c */
[----:B------:R-:W-:Y:S01]  /*41040*/  STL.64 [R1+0xfd0], R68 ;  /* 0x000fd04401007387 */ /* 0x000fe20000100a00 */
[----:B------:R-:W-:-:S03]  /*41050*/  IMAD.MOV.U32 R228, RZ, RZ, R57 ;  /* 0x000000ffffe47224 */ /* 0x000fc600078e0039 */
[----:B------:R-:W-:Y:S01]  /*41060*/  STL.64 [R1+0xfd8], R70 ;  /* 0x000fd84601007387 */ /* 0x000fe20000100a00 */
[----:B------:R-:W-:-:S03]  /*41070*/  IMAD.MOV.U32 R229, RZ, RZ, R60 ;  /* 0x000000ffffe57224 */ /* 0x000fc600078e003c */
[----:B------:R-:W4:Y:S01]  /*41080*/  LDL.LU R40, [R1+0x333c] ;  /* 0x00333c0001287983 */ /* 0x000f220000300800 */
[----:B------:R-:W-:-:S03]  /*41090*/  IMAD.MOV.U32 R230, RZ, RZ, R52 ;  /* 0x000000ffffe67224 */ /* 0x000fc600078e0034 */
[----:B------:R-:W2:Y:S04]  /*410a0*/  LDL.LU R41, [R1+0x3338] ;  /* 0x0033380001297983 */ /* 0x000ea80000300800 */
[----:B------:R-:W2:Y:S04]  /*410b0*/  LDL.LU R44, [R1+0x3334] ;  /* 0x00333400012c7983 */ /* 0x000ea80000300800 */
[----:B------:R-:W2:Y:S04]  /*410c0*/  LDL.LU R57, [R1+0x3330] ;  /* 0x0033300001397983 */ /* 0x000ea80000300800 */
[----:B------:R-:W3:Y:S04]  /*410d0*/  LDL.LU R60, [R1+0x332c] ;  /* 0x00332c00013c7983 */ /* 0x000ee80000300800 */
[----:B------:R-:W4:Y:S01]  /*410e0*/  LDL.LU R52, [R1+0x3328] ;  /* 0x0033280001347983 */ /* 0x000f220000300800 */
[----:B------:R-:W-:-:S02]  /*410f0*/  IMAD.MOV.U32 R231, RZ, RZ, R56 ;  /* 0x000000ffffe77224 */ /* 0x000fc400078e0038 */
[----:B------:R-:W-:Y:S01]  /*41100*/  IMAD.MOV.U32 R224, RZ, RZ, R49 ;  /* 0x000000ffffe07224 */ /* 0x000fe200078e0031 */
[----:B------:R-:W4:Y:S01]  /*41110*/  LDL.LU R56, [R1+0x3324] ;  /* 0x0033240001387983 */ /* 0x000f220000300800 */
[----:B------:R-:W-:Y:S02]  /*41120*/  IMAD.MOV.U32 R225, RZ, RZ, R48 ;  /* 0x000000ffffe17224 */ /* 0x000fe400078e0030 */
[----:B------:R-:W-:Y:S01]  /*41130*/  IMAD.MOV.U32 R226, RZ, RZ, R45 ;  /* 0x000000ffffe27224 */ /* 0x000fe200078e002d */
[----:B------:R-:W4:Y:S01]  /*41140*/  LDL.LU R49, [R1+0x3320] ;  /* 0x0033200001317983 */ /* 0x000f220000300800 */
[----:B------:R-:W-:-:S03]  /*41150*/  IMAD.MOV.U32 R227, RZ, RZ, R53 ;  /* 0x000000ffffe37224 */ /* 0x000fc600078e0035 */
[----:B------:R-:W4:Y:S04]  /*41160*/  LDL.LU R48, [R1+0x331c] ;  /* 0x00331c0001307983 */ /* 0x000f280000300800 */
[----:B------:R-:W4:Y:S04]  /*41170*/  LDL.LU R45, [R1+0x3318] ;  /* 0x00331800012d7983 */ /* 0x000f280000300800 */
[----:B------:R-:W4:Y:S01]  /*41180*/  LDL.LU R53, [R1+0x3314] ;  /* 0x0033140001357983 */ /* 0x000f220000300800 */
[----:B--2---:R-:W-:Y:S02]  /*41190*/  IMAD.MOV.U32 R218, RZ, RZ, R57 ;  /* 0x000000ffffda7224 */ /* 0x004fe400078e0039 */
[----:B---3--:R-:W-:-:S02]  /*411a0*/  IMAD.MOV.U32 R217, RZ, RZ, R60 ;  /* 0x000000ffffd97224 */ /* 0x008fc400078e003c */
[----:B----4-:R-:W-:Y:S02]  /*411b0*/  IMAD.MOV.U32 R216, RZ, RZ, R52 ;  /* 0x000000ffffd87224 */ /* 0x010fe400078e0034 */
[----:B------:R-:W2:Y:S04]  /*411c0*/  LDL.LU R52, [R1+0x3310] ;  /* 0x0033100001347983 */ /* 0x000ea80000300800 */
[----:B------:R-:W3:Y:S04]  /*411d0*/  LDL.LU R60, [R1+0x330c] ;  /* 0x00330c00013c7983 */ /* 0x000ee80000300800 */
[----:B------:R-:W4:Y:S01]  /*411e0*/  LDL.LU R57, [R1+0x3308] ;  /* 0x0033080001397983 */ /* 0x000f220000300800 */
[----:B------:R-:W-:-:S02]  /*411f0*/  IMAD.MOV.U32 R219, RZ, RZ, R44 ;  /* 0x000000ffffdb7224 */ /* 0x000fc400078e002c */
[----:B------:R-:W-:Y:S01]  /*41200*/  IMAD.MOV.U32 R213, RZ, RZ, R48 ;  /* 0x000000ffffd57224 */ /* 0x000fe200078e0030 */
[----:B------:R-:W2:Y:S01]  /*41210*/  LDL.LU R44, [R1+0x3304] ;  /* 0x00330400012c7983 */ /* 0x000ea20000300800 */
[----:B------:R-:W-:-:S03]  /*41220*/  IMAD.MOV.U32 R212, RZ, RZ, R45 ;  /* 0x000000ffffd47224 */ /* 0x000fc600078e002d */
[----:B------:R-:W2:Y:S01]  /*41230*/  LDL.LU R45, [R1+0x3300] ;  /* 0x00330000012d7983 */ /* 0x000ea20000300800 */
[----:B------:R-:W-:Y:S02]  /*41240*/  IMAD.MOV.U32 R214, RZ, RZ, R49 ;  /* 0x000000ffffd67224 */ /* 0x000fe400078e0031 */
[----:B------:R-:W-:Y:S01]  /*41250*/  IMAD.MOV.U32 R215, RZ, RZ, R56 ;  /* 0x000000ffffd77224 */ /* 0x000fe200078e0038 */
[----:B------:R-:W2:Y:S04]  /*41260*/  LDL.LU R48, [R1+0x32fc] ;  /* 0x0032fc0001307983 */ /* 0x000ea80000300800 */
[----:B------:R-:W2:Y:S04]  /*41270*/  LDL.LU R49, [R1+0x32f8] ;  /* 0x0032f80001317983 */ /* 0x000ea80000300800 */
[----:B------:R-:W2:Y:S01]  /*41280*/  LDL.LU R56, [R1+0x32f4] ;  /* 0x0032f40001387983 */ /* 0x000ea20000300800 */
[----:B---3--:R-:W-:-:S02]  /*41290*/  IMAD.MOV.U32 R209, RZ, RZ, R60 ;  /* 0x000000ffffd17224 */ /* 0x008fc400078e003c */
[----:B----4-:R-:W-:Y:S02]  /*412a0*/  IMAD.MOV.U32 R208, RZ, RZ, R57 ;  /* 0x000000ffffd07224 */ /* 0x010fe400078e0039 */
[----:B------:R-:W3:Y:S04]  /*412b0*/  LDL.LU R57, [R1+0x32f0] ;  /* 0x0032f00001397983 */ /* 0x000ee80000300800 */
[----:B------:R-:W4:Y:S01]  /*412c0*/  LDL.LU R60, [R1+0x32ec] ;  /* 0x0032ec00013c7983 */ /* 0x000f220000300800 */
[----:B--2---:R-:W-:Y:S02]  /*412d0*/  IMAD.MOV.U32 R210, RZ, RZ, R52 ;  /* 0x000000ffffd27224 */ /* 0x004fe400078e0034 */
[----:B------:R-:W-:Y:S01]  /*412e0*/  IMAD.MOV.U32 R211, RZ, RZ, R53 ;  /* 0x000000ffffd37224 */ /* 0x000fe200078e0035 */
[----:B------:R-:W2:Y:S04]  /*412f0*/  LDL.LU R52, [R1+0x32e8] ;  /* 0x0032e80001347983 */ /* 0x000ea80000300800 */
[----:B------:R-:W2:Y:S04]  /*41300*/  LDL.LU R53, [R1+0x32e4] ;  /* 0x0032e40001357983 */ /* 0x000ea80000300800 */
[----:B-1----:R-:W2:Y:S01]  /*41310*/  LDL.LU R72, [R1+0x250] ;  /* 0x0002500001487983 */ /* 0x002ea20000300800 */
[----:B------:R-:W-:-:S03]  /*41320*/  IMAD.MOV.U32 R73, RZ, RZ, R56 ;  /* 0x000000ffff497224 */ /* 0x000fc600078e0038 */
[----:B------:R-:W2:Y:S01]  /*41330*/  LDL.LU R56, [R1+0x32e0] ;  /* 0x0032e00001387983 */ /* 0x000ea20000300800 */
[----:B---3--:R-:W-:-:S03]  /*41340*/  IMAD.MOV.U32 R74, RZ, RZ, R57 ;  /* 0x000000ffff4a7224 */ /* 0x008fc600078e0039 */
[----:B------:R-:W3:Y:S01]  /*41350*/  LDL.LU R57, [R1+0x32dc] ;  /* 0x0032dc0001397983 */ /* 0x000ee20000300800 */
[----:B----4-:R-:W-:-:S03]  /*41360*/  IMAD.MOV.U32 R75, RZ, RZ, R60 ;  /* 0x000000ffff4b7224 */ /* 0x010fc600078e003c */
        /* <DEDUP_REMOVED lines=72> */
[----:B----4-:R-:W-:Y:S01]  /*417f0*/  IMAD.MOV.U32 R121, RZ, RZ, R60 ;  /* 0x000000ffff797224 */ /* 0x010fe200078e003c */
[C---:B--2---:R-:W-:Y:S08]  /*41800*/  HMMA.1688.F32.TF32 R96, R236.reuse, R34, R96 ;  /* 0x00000022ec60723c */ /* 0x044ff00000081060 */
[C---:B---3--:R-:W-:Y:S08]  /*41810*/  HMMA.1688.F32.TF32 R232, R236.reuse, R38, R232 ;  /* 0x00000026ece8723c */ /* 0x048ff000000810e8 */
        /* <DEDUP_REMOVED lines=19> */
[----:B------:R-:W2:Y:S04]  /*41950*/  LDL R60, [R1+0x191c] ;  /* 0x00191c00013c7983 */ /* 0x000ea80000100800 */
        /* <DEDUP_REMOVED lines=14> */
[----:B------:R-:W-:Y:S04]  /*41a40*/  STL.64 [R1+0xf50], R96 ;  /* 0x000f506001007387 */ /* 0x000fe80000100a00 */
[----:B------:R1:W-:Y:S02]  /*41a50*/  STL.64 [R1+0xf58], R98 ;  /* 0x000f586201007387 */ /* 0x0003e40000100a00 */
[C---:B-1----:R-:W-:Y:S08]  /*41a60*/  HMMA.1688.F32.TF32 R232, R236.reuse, R30, R92 ;  /* 0x0000001eece8723c */ /* 0x042ff0000008105c */
[C---:B------:R-:W-:Y:S08]  /*41a70*/  HMMA.1688.F32.TF32 R96, R236.reuse, R26, R88 ;  /* 0x0000001aec60723c */ /* 0x040ff00000081058 */
[C---:B------:R-:W-:Y:S08]  /*41a80*/  HMMA.1688.F32.TF32 R92, R236.reuse, R22, R84 ;  /* 0x00000016ec5c723c */ /* 0x040ff00000081054 */
[C---:B------:R-:W-:Y:S01]  /*41a90*/  HMMA.1688.F32.TF32 R88, R236.reuse, R18, R80 ;  /* 0x00000012ec58723c */ /* 0x040fe20000081050 */
[----:B------:R-:W-:Y:S04]  /*41aa0*/  STL.64 [R1+0xf40], R232 ;  /* 0x000f40e801007387 */ /* 0x000fe80000100a00 */
[----:B------:R-:W-:Y:S04]  /*41ab0*/  STL.64 [R1+0xf48], R234 ;  /* 0x000f48ea01007387 */ /* 0x000fe80000100a00 */
[----:B------:R-:W-:Y:S01]  /*41ac0*/  STL.64 [R1+0xf30], R96 ;  /* 0x000f306001007387 */ /* 0x000fe20000100a00 */
[----:B------:R-:W-:Y:S03]  /*41ad0*/  HMMA.1688.F32.TF32 R84, R236, R14, R140 ;  /* 0x0000000eec54723c */ /* 0x000fe6000008108c */
[----:B------:R-:W-:Y:S04]  /*41ae0*/  STL.64 [R1+0xf38], R98 ;  /* 0x000f386201007387 */ /* 0x000fe80000100a00 */
[----:B------:R-:W-:Y:S01]  /*41af0*/  STL.64 [R1+0xf20], R92 ;  /* 0x000f205c01007387 */ /* 0x000fe20000100a00 */
[----:B------:R-:W-:Y:S03]  /*41b00*/  HMMA.1688.F32.TF32 R80, R240, R66, R136 ;  /* 0x00000042f050723c */ /* 0x000fe60000081088 */
[----:B------:R-:W-:Y:S04]  /*41b10*/  STL.64 [R1+0xf28], R94 ;  /* 0x000f285e01007387 */ /* 0x000fe80000100a00 */
[----:B------:R-:W-:Y:S04]  /*41b20*/  STL.64 [R1+0xf10], R88 ;  /* 0x000f105801007387 */ /* 0x000fe80000100a00 */
[----:B------:R1:W-:Y:S01]  /*41b30*/  STL.64 [R1+0xf18], R90 ;  /* 0x000f185a01007387 */ /* 0x0003e20000100a00 */
[----:B------:R-:W-:-:S02]  /*41b40*/  IMAD.MOV.U32 R122, RZ, RZ, R57 ;  /* 0x000000ffff7a7224 */ /* 0x000fc400078e0039 */
[----:B------:R-:W-:Y:S01]  /*41b50*/  IMAD.MOV.U32 R123, RZ, RZ, R56 ;  /* 0x000000ffff7b7224 */ /* 0x000fe200078e0038 */
[----:B------:R-:W-:Y:S01]  /*41b60*/  LDS R232, [R61+0x84000] ;  /* 0x084000003de87984 */ /* 0x000fe20000000800 */
[----:B------:R-:W-:Y:S02]  /*41b70*/  IMAD.MOV.U32 R78, RZ, RZ, R53 ;  /* 0x000000ffff4e7224 */ /* 0x000fe400078e0035 */
[----:B------:R-:W-:Y:S01]  /*41b80*/  IMAD.MOV.U32 R79, RZ, RZ, R52 ;  /* 0x000000ffff4f7224 */ /* 0x000fe200078e0034 */
[----:B------:R-:W-:Y:S01]  /*41b90*/  LDS R234, [R61+0x85000] ;  /* 0x085000003dea7984 */ /* 0x000fe20000000800 */
[C---:B-1----:R-:W-:Y:S03]  /*41ba0*/  HMMA.1688.F32.TF32 R88, R240.reuse, R62, R132 ;  /* 0x0000003ef058723c */ /* 0x042fe60000081084 */
[----:B------:R-:W-:Y:S04]  /*41bb0*/  STL.64 [R1+0xee0], R84 ;  /* 0x000ee05401007387 */ /* 0x000fe80000100a00 */
[----:B------:R1:W-:Y:S04]  /*41bc0*/  STL.64 [R1+0xee8], R86 ;  /* 0x000ee85601007387 */ /* 0x0003e80000100a00 */
[----:B------:R-:W-:Y:S04]  /*41bd0*/  STL.64 [R1+0x11c0], R80 ;  /* 0x0011c05001007387 */ /* 0x000fe80000100a00 */
[----:B------:R1:W-:Y:S02]  /*41be0*/  STL.64 [R1+0x11c8], R82 ;  /* 0x0011c85201007387 */ /* 0x0003e40000100a00 */
[C---:B-1----:R-:W-:Y:S01]  /*41bf0*/  HMMA.1688.F32.TF32 R84, R240.reuse, R10, R128 ;  /* 0x0000000af054723c */ /* 0x042fe20000081080 */
[----:B------:R-:W-:Y:S01]  /*41c00*/  IMAD.MOV.U32 R68, RZ, RZ, R49 ;  /* 0x000000ffff447224 */ /* 0x000fe200078e0031 */
[----:B------:R-:W-:Y:S04]  /*41c10*/  LDS R233, [R3+0x84000] ;  /* 0x0840000003e97984 */ /* 0x000fe80000000800 */
[----:B------:R-:W-:Y:S04]  /*41c20*/  STL.64 [R1+0x11b0], R88 ;  /* 0x0011b05801007387 */ /* 0x000fe80000100a00 */
[----:B------:R-:W-:Y:S04]  /*41c30*/  STL.64 [R1+0x11b8], R90 ;  /* 0x0011b85a01007387 */ /* 0x000fe80000100a00 */
[----:B------:R-:W2:Y:S01]  /*41c40*/  LDL R10, [R1+0x2550] ;  /* 0x00255000010a7983 */ /* 0x000ea20000100800 */
[----:B------:R-:W-:Y:S01]  /*41c50*/  HMMA.1688.F32.TF32 R80, R240, R6, R124 ;  /* 0x00000006f050723c */ /* 0x000fe2000008107c */
[----:B------:R-:W-:-:S02]  /*41c60*/  IMAD.MOV.U32 R69, RZ, RZ, R48 ;  /* 0x000000ffff457224 */ /* 0x000fc400078e0030 */
[----:B------:R-:W-:Y:S01]  /*41c70*/  IMAD.MOV.U32 R70, RZ, RZ, R45 ;  /* 0x000000ffff467224 */ /* 0x000fe200078e002d */
[----:B------:R-:W-:Y:S01]  /*41c80*/  LDS R235, [R3+0x85000] ;  /* 0x0850000003eb7984 */ /* 0x000fe20000000800 */
[----:B------:R-:W-:-:S03]  /*41c90*/  IMAD.MOV.U32 R71, RZ, RZ, R44 ;  /* 0x000000ffff477224 */ /* 0x000fc600078e002c */
[----:B------:R-:W-:Y:S01]  /*41ca0*/  HMMA.1688.F32.TF32 R56, R240, R58, R120 ;  /* 0x0000003af038723c */ /* 0x000fe20000081078 */
[----:B------:R-:W-:Y:S01]  /*41cb0*/  IMAD.MOV.U32 R220, RZ, RZ, R41 ;  /* 0x000000ffffdc7224 */ /* 0x000fe200078e0029 */
[----:B------:R-:W-:Y:S01]  /*41cc0*/  LDS R67, [R0+0x85000] ;  /* 0x0850000000437984 */ /* 0x000fe20000000800 */
[----:B------:R-:W-:-:S05]  /*41cd0*/  IMAD.MOV.U32 R221, RZ, RZ, R40 ;  /* 0x000000ffffdd7224 */ /* 0x000fca00078e0028 */
[----:B------:R-:W-:Y:S01]  /*41ce0*/  HMMA.1688.F32.TF32 R52, R240, R54, R76 ;  /* 0x00000036f034723c */ /* 0x000fe2000008104c */
[----:B------:R-:W-:Y:S02]  /*41cf0*/  IMAD.MOV.U32 R222, RZ, RZ, R37 ;  /* 0x000000ffffde7224 */ /* 0x000fe400078e0025 */
[----:B------:R-:W-:-:S05]  /*41d00*/  IMAD.MOV.U32 R223, RZ, RZ, R36 ;  /* 0x000000ffffdf7224 */ /* 0x000fca00078e0024 */
[----:B------:R-:W-:Y:S01]  /*41d10*/  HMMA.1688.F32.TF32 R48, R240, R50, R72 ;  /* 0x00000032f030723c */ /* 0x000fe20000081048 */
[----:B------:R-:W-:Y:S02]  /*41d20*/  IMAD.MOV.U32 R248, RZ, RZ, R33 ;  /* 0x000000fffff87224 */ /* 0x000fe400078e0021 */
[----:B------:R-:W-:-:S05]  /*41d30*/  IMAD.MOV.U32 R249, RZ, RZ, R32 ;  /* 0x000000fffff97224 */ /* 0x000fca00078e0020 */
[----:B------:R-:W-:Y:S01]  /*41d40*/  HMMA.1688.F32.TF32 R44, R240, R46, R68 ;  /* 0x0000002ef02c723c */ /* 0x000fe20000081044 */
[----:B------:R-:W-:-:S07]  /*41d50*/  IMAD.MOV.U32 R250, RZ, RZ, R29 ;  /* 0x000000fffffa7224 */ /* 0x000fce00078e001d */
[----:B------:R-:W-:Y:S01]  /*41d60*/  HMMA.1688.F32.TF32 R40, R240, R42, R208 ;  /* 0x0000002af028723c */ /* 0x000fe200000810d0 */
[----:B------:R-:W-:-:S07]  /*41d70*/  IMAD.MOV.U32 R251, RZ, RZ, R28 ;  /* 0x000000fffffb7224 */ /* 0x000fce00078e001c */
[C---:B------:R-:W-:Y:S01]  /*41d80*/  HMMA.1688.F32.TF32 R36, R240.reuse, R38, R212 ;  /* 0x00000026f024723c */ /* 0x040fe200000810d4 */
[----:B------:R-:W-:Y:S07]  /*41d90*/  STL.64 [R1+0x11a0], R84 ;  /* 0x0011a05401007387 */ /* 0x000fee0000100a00 */
[C---:B------:R-:W-:Y:S01]  /*41da0*/  HMMA.1688.F32.TF32 R32, R240.reuse, R34, R216 ;  /* 0x00000022f020723c */ /* 0x040fe200000810d8 */
[----:B------:R-:W-:Y:S07]  /*41db0*/  STL.64 [R1+0x11a8], R86 ;  /* 0x0011a85601007387 */ /* 0x000fee0000100a00 */
        /* <DEDUP_REMOVED lines=15> */
[----:B------:R-:W-:Y:S01]  /*41eb0*/  STL.64 [R1+0x1120], R32 ;  /* 0x0011202001007387 */ /* 0x000fe20000100a00 */
[C---:B------:R-:W-:Y:S03]  /*41ec0*/  HMMA.1688.F32.TF32 R236, R240.reuse, R14, R248 ;  /* 0x0000000ef0ec723c */ /* 0x040fe600000810f8 */
[----:B------:R3:W-:Y:S05]  /*41ed0*/  STL.64 [R1+0x1128], R34 ;  /* 0x0011282201007387 */ /* 0x0007ea0000100a00 */
[C---:B-1----:R-:W-:Y:S01]  /*41ee0*/  HMMA.1688.F32.TF32 R36, R240.reuse, R26, R224 ;  /* 0x0000001af024723c */ /* 0x042fe200000810e0 */
[----:B------:R-:W-:Y:S04]  /*41ef0*/  STL.64 [R1+0x1110], R28 ;  /* 0x0011101c01007387 */ /* 0x000fe80000100a00 */
[----:B------:R1:W-:Y:S03]  /*41f00*/  STL.64 [R1+0x1118], R30 ;  /* 0x0011181e01007387 */ /* 0x0003e60000100a00 */
[----:B---3--:R-:W-:Y:S01]  /*41f10*/  HMMA.1688.F32.TF32 R32, R240, R22, R228 ;  /* 0x00000016f020723c */ /* 0x008fe200000810e4 */
[----:B------:R-:W-:-:S07]  /*41f20*/  IMAD.MOV.U32 R220, RZ, RZ, R9 ;  /* 0x000000ffffdc7224 */ /* 0x000fce00078e0009 */
[----:B-1----:R-:W-:Y:S01]  /*41f30*/  HMMA.1688.F32.TF32 R28, R240, R18, R244 ;  /* 0x00000012f01c723c */ /* 0x002fe200000810f4 */
[----:B------:R-:W-:Y:S02]  /*41f40*/  IMAD.MOV.U32 R221, RZ, RZ, R8 ;  /* 0x000000ffffdd7224 */ /* 0x000fe400078e0008 */
[----:B------:R-:W-:Y:S02]  /*41f50*/  IMAD.MOV.U32 R222, RZ, RZ, R5 ;  /* 0x000000ffffde7224 */ /* 0x000fe400078e0005 */
[----:B------:R-:W-:Y:S02]  /*41f60*/  IMAD.MOV.U32 R223, RZ, RZ, R4 ;  /* 0x000000ffffdf7224 */ /* 0x000fe400078e0004 */
[----:B------:R-:W-:Y:S04]  /*41f70*/  STL.64 [R1+0x1020], R36 ;  /* 0x0010202401007387 */ /* 0x000fe80000100a00 */
[----:B------:R-:W-:Y:S04]  /*41f80*/  STL.64 [R1+0x1028], R38 ;  /* 0x0010282601007387 */ /* 0x000fe80000100a00 */
[----:B------:R-:W-:Y:S04]  /*41f90*/  STL.64 [R1+0x1000], R32 ;  /* 0x0010002001007387 */ /* 0x000fe80000100a00 */
[----:B------:R-:W-:Y:S04]  /*41fa0*/  STL.64 [R1+0x1008], R34 ;  /* 0x0010082201007387 */ /* 0x000fe80000100a00 */
[----:B------:R-:W-:Y:S01]  /*41fb0*/  STL [R1+0x3028], R236 ;  /* 0x003028ec01007387 */ /* 0x000fe20000100800 */
[----:B------:R-:W-:-:S03]  /*41fc0*/  IMAD.MOV.U32 R224, RZ, RZ, R25 ;  /* 0x000000ffffe07224 */ /* 0x000fc600078e0019 */
[----:B------:R-:W-:Y:S01]  /*41fd0*/  STL.64 [R1+0xff0], R28 ;  /* 0x000ff01c01007387 */ /* 0x000fe20000100a00 */
[----:B------:R-:W-:-:S03]  /*41fe0*/  IMAD.MOV.U32 R225, RZ, RZ, R24 ;  /* 0x000000ffffe17224 */ /* 0x000fc600078e0018 */
[----:B------:R-:W-:Y:S01]  /*41ff0*/  STL.64 [R1+0xff8], R30 ;  /* 0x000ff81e01007387 */ /* 0x000fe20000100a00 */
[----:B------:R-:W-:Y:S02]  /*42000*/  IMAD.MOV.U32 R226, RZ, RZ, R21 ;  /* 0x000000ffffe27224 */ /* 0x000fe400078e0015 */
[----:B------:R-:W-:Y:S02]  /*42010*/  IMAD.MOV.U32 R227, RZ, RZ, R20 ;  /* 0x000000ffffe37224 */ /* 0x000fe400078e0014 */
[----:B------:R-:W-:Y:S02]  /*42020*/  IMAD.MOV.U32 R228, RZ, RZ, R17 ;  /* 0x000000ffffe47224 */ /* 0x000fe400078e0011 */
[----:B------:R-:W-:Y:S02]  /*42030*/  IMAD.MOV.U32 R229, RZ, RZ, R16 ;  /* 0x000000ffffe57224 */ /* 0x000fe400078e0010 */
[----:B------:R-:W-:Y:S02]  /*42040*/  IMAD.MOV.U32 R230, RZ, RZ, R13 ;  /* 0x000000ffffe67224 */ /* 0x000fe400078e000d */
[----:B------:R-:W-:Y:S01]  /*42050*/  IMAD.MOV.U32 R231, RZ, RZ, R12 ;  /* 0x000000ffffe77224 */ /* 0x000fe200078e000c */
[----:B------:R-:W-:Y:S04]  /*42060*/  STL [R1+0x3024], R237 ;  /* 0x003024ed01007387 */ /* 0x000fe80000100800 */
[----:B------:R-:W-:Y:S04]  /*42070*/  STL [R1+0x3020], R238 ;  /* 0x003020ee01007387 */ /* 0x000fe80000100800 */
[----:B------:R-:W-:Y:S01]  /*42080*/  STL [R1+0x301c], R239 ;  /* 0x00301cef01007387 */ /* 0x000fe20000100800 */
[----:B--2---:R-:W-:-:S05]  /*42090*/  IMAD R66, R60, 0x20000, R10 ;  /* 0x000200003c427824 */ /* 0x004fca00078e020a */
[----:B------:R-:W1:Y:S04]  /*420a0*/  LDSM.16.M88.4 R60, [R66] ;  /* 0x00000000423c783b */ /* 0x000e680000000200 */
[----:B------:R-:W2:Y:S04]  /*420b0*/  LDSM.16.M88.4 R56, [R66+0x2000] ;  /* 0x002000004238783b */ /* 0x000ea80000000200 */
[----:B------:R-:W3:Y:S04]  /*420c0*/  LDSM.16.M88.4 R8, [R66+0x4000] ;  /* 0x004000004208783b */ /* 0x000ee80000000200 */
[----:B------:R-:W1:Y:S04]  /*420d0*/  LDSM.16.M88.4 R4, [R66+0x6000] ;  /* 0x006000004204783b */ /* 0x000e680000000200 */
[----:B------:R-:W1:Y:S04]  /*420e0*/  LDSM.16.M88.4 R52, [R66+0x8000] ;  /* 0x008000004234783b */ /* 0x000e680000000200 */
[----:B------:R-:W1:Y:S04]  /*420f0*/  LDSM.16.M88.4 R48, [R66+0xa000] ;  /* 0x00a000004230783b */ /* 0x000e680000000200 */
[----:B------:R-:W1:Y:S04]  /*42100*/  LDSM.16.M88.4 R44, [R66+0xc000] ;  /* 0x00c00000422c783b */ /* 0x000e680000000200 */
[----:B------:R-:W2:Y:S04]  /*42110*/  LDSM.16.M88.4 R40, [R66+0xe000] ;  /* 0x00e000004228783b */ /* 0x000ea80000000200 */
[----:B------:R-:W2:Y:S04]  /*42120*/  LDSM.16.M88.4 R36, [R66+0x10000] ;  /* 0x010000004224783b */ /* 0x000ea80000000200 */
[----:B------:R-:W3:Y:S04]  /*42130*/  LDSM.16.M88.4 R32, [R66+0x12000] ;  /* 0x012000004220783b */ /* 0x000ee80000000200 */
[----:B------:R-:W3:Y:S04]  /*42140*/  LDSM.16.M88.4 R28, [R66+0x14000] ;  /* 0x01400000421c783b */ /* 0x000ee80000000200 */
[----:B------:R-:W4:Y:S04]  /*42150*/  LDSM.16.M88.4 R24, [R66+0x16000] ;  /* 0x016000004218783b */ /* 0x000f280000000200 */
[----:B------:R-:W4:Y:S04]  /*42160*/  LDSM.16.M88.4 R20, [R66+0x18000] ;  /* 0x018000004214783b */ /* 0x000f280000000200 */
[----:B------:R-:W4:Y:S04]  /*42170*/  LDSM.16.M88.4 R16, [R66+0x1a000] ;  /* 0x01a000004210783b */ /* 0x000f280000000200 */
[----:B------:R-:W4:Y:S04]  /*42180*/  LDSM.16.M88.4 R12, [R66+0x1c000] ;  /* 0x01c00000420c783b */ /* 0x000f280000000200 */
[----:B------:R-:W-:Y:S04]  /*42190*/  STL [R1+0x858], R66 ;  /* 0x0008584201007387 */ /* 0x000fe80000100800 */
[----:B-1----:R-:W-:Y:S04]  /*421a0*/  STL [R1+0x3014], R62 ;  /* 0x0030143e01007387 */ /* 0x002fe80000100800 */
[----:B------:R-:W-:Y:S04]  /*421b0*/  STL [R1+0x3010], R63 ;  /* 0x0030103f01007387 */ /* 0x000fe80000100800 */
[----:B--2---:R-:W-:Y:S04]  /*421c0*/  STL [R1+0x300c], R58 ;  /* 0x00300c3a01007387 */ /* 0x004fe80000100800 */
[----:B------:R-:W-:Y:S04]  /*421d0*/  STL [R1+0x3008], R59 ;  /* 0x0030083b01007387 */ /* 0x000fe80000100800 */
[----:B---3--:R-:W-:Y:S04]  /*421e0*/  STL [R1+0x302c], R10 ;  /* 0x00302c0a01007387 */ /* 0x008fe80000100800 */
        /* <DEDUP_REMOVED lines=17> */
[----:B----4-:R-:W-:Y:S04]  /*42300*/  STL [R1+0x3074], R26 ;  /* 0x0030741a01007387 */ /* 0x010fe80000100800 */
[----:B------:R-:W-:Y:S04]  /*42310*/  STL [R1+0x3070], R27 ;  /* 0x0030701b01007387 */ /* 0x000fe80000100800 */
[----:B------:R-:W-:Y:S04]  /*42320*/  STL [R1+0x307c], R22 ;  /* 0x00307c1601007387 */ /* 0x000fe80000100800 */
[----:B------:R-:W-:Y:S04]  /*42330*/  STL [R1+0x3078], R23 ;  /* 0x0030781701007387 */ /* 0x000fe80000100800 */
[----:B------:R-:W-:Y:S04]  /*42340*/  STL [R1+0x3084], R18 ;  /* 0x0030841201007387 */ /* 0x000fe80000100800 */
[----:B------:R-:W-:Y:S04]  /*42350*/  STL [R1+0x3080], R19 ;  /* 0x0030801301007387 */ /* 0x000fe80000100800 */
[----:B------:R-:W-:Y:S04]  /*42360*/  STL [R1+0x308c], R14 ;  /* 0x00308c0e01007387 */ /* 0x000fe80000100800 */
[----:B------:R-:W-:Y:S04]  /*42370*/  STL [R1+0x3088], R15 ;  /* 0x0030880f01007387 */ /* 0x000fe80000100800 */
[----:B------:R-:W2:Y:S04]  /*42380*/  LDL.LU R244, [R1+0x590] ;  /* 0x0005900001f47983 */ /* 0x000ea80000300800 */
[----:B------:R-:W2:Y:S04]  /*42390*/  LDL.LU R245, [R1+0x594] ;  /* 0x0005940001f57983 */ /* 0x000ea80000300800 */
[----:B------:R-:W1:Y:S01]  /*423a0*/  LDSM.16.M88.4 R248, [R66+0x1e000] ;  /* 0x01e0000042f8783b */ /* 0x000e620000000200 */
[----:B------:R-:W-:Y:S01]  /*423b0*/  HMMA.1688.F32.TF32 R72, R232, R60, R220 ;  /* 0x0000003ce848723c */ /* 0x000fe200000810dc */
[----:B------:R-:W-:-:S02]  /*423c0*/  IMAD.MOV.U32 R246, RZ, RZ, R65 ;  /* 0x000000fffff67224 */ /* 0x000fc400078e0041 */
[----:B------:R-:W-:Y:S01]  /*423d0*/  IMAD.MOV.U32 R247, RZ, RZ, R64 ;  /* 0x000000fffff77224 */ /* 0x000fe200078e0040 */
[----:B------:R-:W-:Y:S04]  /*423e0*/  LDS R66, [R252+0x85000] ;  /* 0x08500000fc427984 */ /* 0x000fe80000000800 */
[----:B------:R-:W-:Y:S01]  /*423f0*/  HMMA.1688.F32.TF32 R68, R232, R56, R228 ;  /* 0x00000038e844723c */ /* 0x000fe200000810e4 */
[----:B------:R-:W-:Y:S04]  /*42400*/  LDS R64, [R252+0x84000] ;  /* 0x08400000fc407984 */ /* 0x000fe80000000800 */
[----:B------:R-:W3:Y:S04]  /*42410*/  LDS R65, [R0+0x84000] ;  /* 0x0840000000417984 */ /* 0x000ee80000000800 */
[----:B-1----:R-:W-:Y:S04]  /*42420*/  STL [R1+0x3094], R250 ;  /* 0x003094fa01007387 */ /* 0x002fe80000100800 */
[----:B------:R1:W-:Y:S04]  /*42430*/  STL [R1+0x3090], R251 ;  /* 0x003090fb01007387 */ /* 0x0003e80000100800 */
[----:B------:R-:W-:Y:S04]  /*42440*/  STL.64 [R1+0xf00], R72 ;  /* 0x000f004801007387 */ /* 0x000fe80000100a00 */
[----:B------:R-:W-:Y:S04]  /*42450*/  STL.64 [R1+0xf08], R74 ;  /* 0x000f084a01007387 */ /* 0x000fe80000100a00 */
        /* <DEDUP_REMOVED lines=8> */
[----:B------:R-:W-:Y:S03]  /*424e0*/  HMMA.1688.F32.TF32 R68, R232, R8, R224 ;  /* 0x00000008e844723c */ /* 0x000fe600000810e0 */
[----:B------:R-:W-:Y:S04]  /*424f0*/  STL [R1+0x30a4], R42 ;  /* 0x0030a42a01007387 */ /* 0x000fe80000100800 */
[----:B------:R-:W-:Y:S04]  /*42500*/  STL [R1+0x30a0], R39 ;  /* 0x0030a02701007387 */ /* 0x000fe80000100800 */
[----:B------:R-:W-:Y:S04]  /*42510*/  STL [R1+0x309c], R38 ;  /* 0x00309c2601007387 */ /* 0x000fe80000100800 */
[----:B------:R1:W-:Y:S04]  /*42520*/  STL [R1+0x3098], R35 ;  /* 0x0030982301007387 */ /* 0x0003e80000100800 */
[----:B------:R-:W3:Y:S04]  /*42530*/  LDL.LU R220, [R1+0x570] ;  /* 0x0005700001dc7983 */ /* 0x000ee80000300800 */
[----:B------:R-:W3:Y:S04]  /*42540*/  LDL.LU R221, [R1+0x574] ;  /* 0x0005740001dd7983 */ /* 0x000ee80000300800 */
[----:B------:R-:W3:Y:S04]  /*42550*/  LDL.LU R222, [R1+0x578] ;  /* 0x0005780001de7983 */ /* 0x000ee80000300800 */
[----:B------:R-:W3:Y:S01]  /*42560*/  LDL.LU R223, [R1+0x57c] ;  /* 0x00057c0001df7983 */ /* 0x000ee20000300800 */
[----:B------:R-:W-:-:S02]  /*42570*/  IMAD.MOV.U32 R50, RZ, RZ, R71 ;  /* 0x000000ffff327224 */ /* 0x000fc400078e0047 */
[----:B------:R-:W-:Y:S02]  /*42580*/  IMAD.MOV.U32 R47, RZ, RZ, R70 ;  /* 0x000000ffff2f7224 */ /* 0x000fe400078e0046 */
[----:B------:R-:W-:Y:S02]  /*42590*/  IMAD.MOV.U32 R46, RZ, RZ, R69 ;  /* 0x000000ffff2e7224 */ /* 0x000fe400078e0045 */
[----:B------:R-:W-:Y:S01]  /*425a0*/  IMAD.MOV.U32 R43, RZ, RZ, R68 ;  /* 0x000000ffff2b7224 */ /* 0x000fe200078e0044 */
[----:B------:R-:W-:Y:S04]  /*425b0*/  STL [R1+0x30b4], R50 ;  /* 0x0030b43201007387 */ /* 0x000fe80000100800 */
[----:B------:R1:W-:Y:S04]  /*425c0*/  STL [R1+0x30b0], R47 ;  /* 0x0030b02f01007387 */ /* 0x0003e80000100800 */
[----:B------:R1:W-:Y:S04]  /*425d0*/  STL [R1+0x30ac], R46 ;  /* 0x0030ac2e01007387 */ /* 0x0003e80000100800 */
[----:B------:R1:W-:Y:S04]  /*425e0*/  STL [R1+0x30a8], R43 ;  /* 0x0030a82b01007387 */ /* 0x0003e80000100800 */
[----:B------:R-:W3:Y:S04]  /*425f0*/  LDL.LU R224, [R1+0x560] ;  /* 0x0005600001e07983 */ /* 0x000ee80000300800 */
[----:B------:R-:W3:Y:S04]  /*42600*/  LDL.LU R225, [R1+0x564] ;  /* 0x0005640001e17983 */ /* 0x000ee80000300800 */
[----:B------:R-:W3:Y:S04]  /*42610*/  LDL.LU R226, [R1+0x568] ;  /* 0x0005680001e27983 */ /* 0x000ee80000300800 */
[----:B------:R-:W3:Y:S01]  /*42620*/  LDL.LU R227, [R1+0x56c] ;  /* 0x00056c0001e37983 */ /* 0x000ee20000300800 */
[----:B--2---:R-:W-:Y:S03]  /*42630*/  HMMA.1688.F32.TF32 R68, R232, R4, R244 ;  /* 0x00000004e844723c */ /* 0x004fe600000810f4 */
[----:B------:R-:W2:Y:S04]  /*42640*/  LDL.LU R244, [R1+0x550] ;  /* 0x0005500001f47983 */ /* 0x000ea80000300800 */
[----:B------:R-:W2:Y:S04]  /*42650*/  LDL.LU R245, [R1+0x554] ;  /* 0x0005540001f57983 */ /* 0x000ea80000300800 */
[----:B------:R-:W2:Y:S04]  /*42660*/  LDL.LU R246, [R1+0x558] ;  /* 0x0005580001f67983 */ /* 0x000ea80000300800 */
[----:B------:R-:W2:Y:S09]  /*42670*/  LDL.LU R247, [R1+0x55c] ;  /* 0x00055c0001f77983 */ /* 0x000eb20000300800 */
[----:B------:R-:W-:-:S02]  /*42680*/  IMAD.MOV.U32 R34, RZ, RZ, R71 ;  /* 0x000000ffff227224 */ /* 0x000fc400078e0047 */
[----:B------:R-:W-:Y:S02]  /*42690*/  IMAD.MOV.U32 R31, RZ, RZ, R70 ;  /* 0x000000ffff1f7224 */ /* 0x000fe400078e0046 */
[----:B------:R-:W-:Y:S02]  /*426a0*/  IMAD.MOV.U32 R30, RZ, RZ, R69 ;  /* 0x000000ffff1e7224 */ /* 0x000fe400078e0045 */
[----:B------:R-:W-:Y:S01]  /*426b0*/  IMAD.MOV.U32 R27, RZ, RZ, R68 ;  /* 0x000000ffff1b7224 */ /* 0x000fe200078e0044 */
[----:B------:R-:W-:Y:S04]  /*426c0*/  STL [R1+0x30c4], R34 ;  /* 0x0030c42201007387 */ /* 0x000fe80000100800 */
[----:B------:R1:W-:Y:S04]  /*426d0*/  STL [R1+0x30c0], R31 ;  /* 0x0030c01f01007387 */ /* 0x0003e80000100800 */
[----:B------:R1:W-:Y:S04]  /*426e0*/  STL [R1+0x30bc], R30 ;  /* 0x0030bc1e01007387 */ /* 0x0003e80000100800 */
[----:B------:R1:W-:Y:S01]  /*426f0*/  STL [R1+0x30b8], R27 ;  /* 0x0030b81b01007387 */ /* 0x0003e20000100800 */
[----:B----4-:R-:W-:Y:S03]  /*42700*/  HMMA.1688.F32.TF32 R68, R232, R52, R228 ;  /* 0x00000034e844723c */ /* 0x010fe600000810e4 */
[----:B------:R-:W4:Y:S04]  /*42710*/  LDL.LU R228, [R1+0x540] ;  /* 0x0005400001e47983 */ /* 0x000f280000300800 */
[----:B------:R-:W4:Y:S04]  /*42720*/  LDL.LU R229, [R1+0x544] ;  /* 0x0005440001e57983 */ /* 0x000f280000300800 */
[----:B------:R-:W4:Y:S04]  /*42730*/  LDL.LU R230, [R1+0x548] ;  /* 0x0005480001e67983 */ /* 0x000f280000300800 */
[----:B------:R-:W4:Y:S09]  /*42740*/  LDL.LU R231, [R1+0x54c] ;  /* 0x00054c0001e77983 */ /* 0x000f320000300800 */
[----:B------:R-:W-:-:S02]  /*42750*/  IMAD.MOV.U32 R19, RZ, RZ, R68 ;  /* 0x000000ffff137224 */ /* 0x000fc400078e0044 */
[----:B------:R-:W-:Y:S02]  /*42760*/  IMAD.MOV.U32 R22, RZ, RZ, R69 ;  /* 0x000000ffff167224 */ /* 0x000fe400078e0045 */
[----:B------:R-:W-:Y:S02]  /*42770*/  IMAD.MOV.U32 R23, RZ, RZ, R70 ;  /* 0x000000ffff177224 */ /* 0x000fe400078e0046 */
[----:B------:R-:W-:Y:S02]  /*42780*/  IMAD.MOV.U32 R26, RZ, RZ, R71 ;  /* 0x000000ffff1a7224 */ /* 0x000fe400078e0047 */
[C---:B---3--:R-:W-:Y:S03]  /*42790*/  HMMA.1688.F32.TF32 R68, R232.reuse, R48, R220 ;  /* 0x00000030e844723c */ /* 0x048fe600000810dc */
[----:B------:R-:W-:Y:S11]  /*427a0*/  STL [R1+0x30d4], R26 ;  /* 0x0030d41a01007387 */ /* 0x000ff60000100800 */
[----:B------:R-:W-:Y:S10]  /*427b0*/  @!UPT UIADD3 URZ, URZ, URZ, URZ ;  /* 0x0000003f3f3ff290 */ /* 0x000ff4000fffe03f */
[----:B------:R-:W-:Y:S02]  /*427c0*/  IMAD.MOV.U32 R51, RZ, RZ, R68 ;  /* 0x000000ffff337224 */ /* 0x000fe400078e0044 */
[----:B------:R-:W-:Y:S02]  /*427d0*/  IMAD.MOV.U32 R54, RZ, RZ, R69 ;  /* 0x000000ffff367224 */ /* 0x000fe400078e0045 */
[----:B------:R-:W-:Y:S02]  /*427e0*/  IMAD.MOV.U32 R55, RZ, RZ, R70 ;  /* 0x000000ffff377224 */ /* 0x000fe400078e0046 */
[----:B------:R-:W-:Y:S02]  /*427f0*/  IMAD.MOV.U32 R6, RZ, RZ, R71 ;  /* 0x000000ffff067224 */ /* 0x000fe400078e0047 */
[----:B------:R-:W-:Y:S01]  /*42800*/  HMMA.1688.F32.TF32 R68, R232, R44, R224 ;  /* 0x0000002ce844723c */ /* 0x000fe200000810e0 */
[----:B------:R3:W-:Y:S04]  /*42810*/  STL [R1+0x30d0], R23 ;  /* 0x0030d01701007387 */ /* 0x0007e80000100800 */
[----:B------:R1:W-:Y:S04]  /*42820*/  STL [R1+0x30cc], R22 ;  /* 0x0030cc1601007387 */ /* 0x0003e80000100800 */
[----:B------:R1:W-:Y:S04]  /*42830*/  STL [R1+0x30c8], R19 ;  /* 0x0030c81301007387 */ /* 0x0003e80000100800 */
[----:B------:R-:W-:Y:S04]  /*42840*/  STL [R1+0x30e4], R6 ;  /* 0x0030e40601007387 */ /* 0x000fe80000100800 */
[----:B------:R1:W-:Y:S04]  /*42850*/  STL [R1+0x30e0], R55 ;  /* 0x0030e03701007387 */ /* 0x0003e80000100800 */
[----:B------:R2:W-:Y:S03]  /*42860*/  STL [R1+0x30dc], R54 ;  /* 0x0030dc3601007387 */ /* 0x0005e60000100800 */
[----:B------:R-:W-:-:S02]  /*42870*/  IMAD.MOV.U32 R18, RZ, RZ, R71 ;  /* 0x000000ffff127224 */ /* 0x000fc400078e0047 */
[----:B------:R-:W-:Y:S02]  /*42880*/  IMAD.MOV.U32 R15, RZ, RZ, R70 ;  /* 0x000000ffff0f7224 */ /* 0x000fe400078e0046 */
[----:B------:R-:W-:Y:S01]  /*42890*/  IMAD.MOV.U32 R14, RZ, RZ, R69 ;  /* 0x000000ffff0e7224 */ /* 0x000fe200078e0045 */
[----:B------:R2:W-:Y:S01]  /*428a0*/  STL [R1+0x30d8], R51 ;  /* 0x0030d83301007387 */ /* 0x0005e20000100800 */
[----:B-1----:R-:W-:-:S03]  /*428b0*/  IMAD.MOV.U32 R251, RZ, RZ, R68 ;  /* 0x000000fffffb7224 */ /* 0x002fc600078e0044 */
[----:B------:R-:W-:Y:S04]  /*428c0*/  STL [R1+0x30f4], R18 ;  /* 0x0030f41201007387 */ /* 0x000fe80000100800 */
[----:B------:R-:W-:Y:S04]  /*428d0*/  STL [R1+0x30f0], R15 ;  /* 0x0030f00f01007387 */ /* 0x000fe80000100800 */
[----:B------:R-:W-:Y:S04]  /*428e0*/  STL [R1+0x30ec], R14 ;  /* 0x0030ec0e01007387 */ /* 0x000fe80000100800 */
[----:B------:R-:W-:Y:S01]  /*428f0*/  STL [R1+0x30e8], R251 ;  /* 0x0030e8fb01007387 */ /* 0x000fe20000100800 */
        /* <DEDUP_REMOVED lines=10> */
[----:B------:R-:W-:Y:S04]  /*429a0*/  STL [R1+0x3100], R35 ;  /* 0x0031002301007387 */ /* 0x000fe80000100800 */
[----:B------:R-:W-:Y:S04]  /*429b0*/  STL [R1+0x30fc], R38 ;  /* 0x0030fc2601007387 */ /* 0x000fe80000100800 */
[----:B------:R-:W-:Y:S01]  /*429c0*/  STL [R1+0x30f8], R39 ;  /* 0x0030f82701007387 */ /* 0x000fe20000100800 */
[----:B----4-:R-:W-:Y:S03]  /*429d0*/  HMMA.1688.F32.TF32 R68, R232, R36, R228 ;  /* 0x00000024e844723c */ /* 0x010fe600000810e4 */
        /* <DEDUP_REMOVED lines=33> */
[----:B------:R-:W-:Y:S01]  /*42bf0*/  IMAD.MOV.U32 R47, RZ, RZ, R68 ;  /* 0x000000ffff2f7224 */ /* 0x000fe200078e0044 */
[----:B------:R-:W-:Y:S01]  /*42c00*/  MOV R42, R71 ;  /* 0x00000047002a7202 */ /* 0x000fe20000000f00 */
[----:B------:R-:W-:-:S02]  /*42c10*/  IMAD.MOV.U32 R46, RZ, RZ, R69 ;  /* 0x000000ffff2e7224 */ /* 0x000fc400078e0045 */
[----:B------:R-:W-:Y:S02]  /*42c20*/  IMAD.MOV.U32 R43, RZ, RZ, R70 ;  /* 0x000000ffff2b7224 */ /* 0x000fe400078e0046 */
[C---:B---3--:R-:W-:Y:S11]  /*42c30*/  HMMA.1688.F32.TF32 R68, R232.reuse, R28, R212 ;  /* 0x0000001ce844723c */ /* 0x048ff600000810d4 */
[----:B------:R-:W-:Y:S11]  /*42c40*/  @!UPT UIADD3 URZ, URZ, URZ, URZ ;  /* 0x0000003f3f3ff290 */ /* 0x000ff6000fffe03f */
[----:B------:R-:W-:Y:S02]  /*42c50*/  @!UPT UIADD3 URZ, URZ, URZ, URZ ;  /* 0x0000003f3f3ff290 */ /* 0x000fe4000fffe03f */
[----:B------:R-:W-:Y:S02]  /*42c60*/  IMAD.MOV.U32 R31, RZ, RZ, R68 ;  /* 0x000000ffff1f7224 */ /* 0x000fe400078e0044 */
[----:B------:R-:W-:Y:S02]  /*42c70*/  IMAD.MOV.U32 R30, RZ, RZ, R69 ;  /* 0x000000ffff1e7224 */ /* 0x000fe400078e0045 */
[----:B------:R-:W-:Y:S02]  /*42c80*/  IMAD.MOV.U32 R27, RZ, RZ, R70 ;  /* 0x000000ffff1b7224 */ /* 0x000fe400078e0046 */
[----:B------:R-:W-:Y:S02]  /*42c90*/  IMAD.MOV.U32 R50, RZ, RZ, R71 ;  /* 0x000000ffff327224 */ /* 0x000fe400078e0047 */
[C---:B----4-:R-:W-:Y:S11]  /*42ca0*/  HMMA.1688.F32.TF32 R68, R232.reuse, R24, R216 ;  /* 0x00000018e844723c */ /* 0x050ff600000810d8 */
[----:B------:R-:W-:Y:S11]  /*42cb0*/  @!UPT UIADD3 URZ, URZ, URZ, URZ ;  /* 0x0000003f3f3ff290 */ /* 0x000ff6000fffe03f */
[----:B------:R-:W-:Y:S02]  /*42cc0*/  @!UPT UIADD3 URZ, URZ, URZ, URZ ;  /* 0x0000003f3f3ff290 */ /* 0x000fe4000fffe03f */
[----:B------:R-:W-:Y:S02]  /*42cd0*/  IMAD.MOV.U32 R23, RZ, RZ, R68 ;  /* 0x000000ffff177224 */ /* 0x000fe400078e0044 */
[----:B------:R-:W-:Y:S02]  /*42ce0*/  IMAD.MOV.U32 R22, RZ, RZ, R69 ;  /* 0x000000ffff167224 */ /* 0x000fe400078e0045 */
[----:B------:R-:W-:Y:S02]  /*42cf0*/  IMAD.MOV.U32 R19, RZ, RZ, R70 ;  /* 0x000000ffff137224 */ /* 0x000fe400078e0046 */
[----:B------:R-:W-:Y:S02]  /*42d00*/  IMAD.MOV.U32 R34, RZ, RZ, R71 ;  /* 0x000000ffff227224 */ /* 0x000fe400078e0047 */
[C---:B------:R-:W-:Y:S11]  /*42d10*/  HMMA.1688.F32.TF32 R68, R232.reuse, R20, R220 ;  /* 0x00000014e844723c */ /* 0x040ff600000810dc */
        /* <DEDUP_REMOVED lines=13> */
[----:B------:R-:W-:Y:S01]  /*42df0*/  HMMA.1688.F32.TF32 R68, R232, R12, R228 ;  /* 0x0000000ce844723c */ /* 0x000fe200000810e4 */
[----:B------:R1:W-:Y:S04]  /*42e00*/  STL [R1+0x3124], R42 ;  /* 0x0031242a01007387 */ /* 0x0003e80000100800 */
[----:B-1----:R-:W3:Y:S04]  /*42e10*/  LDL R42, [R1+0x854] ;  /* 0x00085400012a7983 */ /* 0x002ee80000100800 */
[----:B------:R1:W-:Y:S04]  /*42e20*/  STL [R1+0x3120], R43 ;  /* 0x0031202b01007387 */ /* 0x0003e80000100800 */
[----:B------:R4:W-:Y:S11]  /*42e30*/  STL [R1+0x311c], R46 ;  /* 0x00311c2e01007387 */ /* 0x0009f60000100800 */
[----:B------:R-:W-:-:S02]  /*42e40*/  IMAD.MOV.U32 R15, RZ, RZ, R68 ;  /* 0x000000ffff0f7224 */ /* 0x000fc400078e0044 */
[----:B------:R-:W-:Y:S02]  /*42e50*/  IMAD.MOV.U32 R14, RZ, RZ, R69 ;  /* 0x000000ffff0e7224 */ /* 0x000fe400078e0045 */
[----:B------:R-:W-:Y:S02]  /*42e60*/  IMAD.MOV.U32 R251, RZ, RZ, R70 ;  /* 0x000000fffffb7224 */ /* 0x000fe400078e0046 */
[----:B------:R-:W-:Y:S01]  /*42e70*/  IMAD.MOV.U32 R6, RZ, RZ, R71 ;  /* 0x000000ffff067224 */ /* 0x000fe200078e0047 */
[----:B------:R1:W-:Y:S01]  /*42e80*/  STL [R1+0x3118], R47 ;  /* 0x0031182f01007387 */ /* 0x0003e20000100800 */
[----:B--2---:R-:W-:Y:S03]  /*42e90*/  HMMA.1688.F32.TF32 R68, R232, R248, R244 ;  /* 0x000000f8e844723c */ /* 0x004fe600000810f4 */
[----:B------:R-:W2:Y:S04]  /*42ea0*/  LDL.LU R244, [R1] ;  /* 0x0000000001f47983 */ /* 0x000ea80000300800 */
        /* <DEDUP_REMOVED lines=15> */
[----:B------:R-:W-:-:S03]  /*42fa0*/  IMAD.MOV.U32 R35, RZ, RZ, R68 ;  /* 0x000000ffff237224 */ /* 0x000fc600078e0044 */
[----:B------:R-:W2:Y:S01]  /*42fb0*/  LDL.LU R208, [R1+0x60] ;  /* 0x0000600001d07983 */ /* 0x000ea20000300800 */
[----:B------:R-:W-:-:S03]  /*42fc0*/  IMAD.MOV.U32 R38, RZ, RZ, R69 ;  /* 0x000000ffff267224 */ /* 0x000fc600078e0045 */
[----:B------:R-:W2:Y:S01]  /*42fd0*/  LDL.LU R209, [R1+0x64] ;  /* 0x0000640001d17983 */ /* 0x000ea20000300800 */
[----:B------:R-:W-:-:S03]  /*42fe0*/  IMAD.MOV.U32 R39, RZ, RZ, R70 ;  /* 0x000000ffff277224 */ /* 0x000fc600078e0046 */
[----:B------:R-:W2:Y:S01]  /*42ff0*/  LDL.LU R210, [R1+0x68] ;  /* 0x0000680001d27983 */ /* 0x000ea20000300800 */
[----:B------:R-:W-:-:S03]  /*43000*/  IMAD.MOV.U32 R18, RZ, RZ, R71 ;  /* 0x000000ffff127224 */ /* 0x000fc600078e0047 */
        /* <DEDUP_REMOVED lines=44> */
[----:B------:R-:W-:-:S03]  /*432d0*/  IMAD.MOV.U32 R231, RZ, RZ, R2 ;  /* 0x000000ffffe77224 */ /* 0x000fc600078e0002 */
[----:B---3--:R-:W-:Y:S04]  /*432e0*/  LDS R232, [R42+0x84080] ;  /* 0x084080002ae87984 */ /* 0x008fe80000000800 */
[----:B------:R-:W-:Y:S04]  /*432f0*/  LDS R234, [R42+0x85080] ;  /* 0x085080002aea7984 */ /* 0x000fe80000000800 */
[----:B------:R-:W-:Y:S04]  /*43300*/  LDS R233, [R3+0x84080] ;  /* 0x0840800003e97984 */ /* 0x000fe80000000800 */
[----:B------:R-:W3:Y:S01]  /*43310*/  LDS R235, [R3+0x85080] ;  /* 0x0850800003eb7984 */ /* 0x000ee20000000800 */
[C---:B--2---:R-:W-:Y:S11]  /*43320*/  HMMA.1688.F32.TF32 R80, R64.reuse, R60, R140 ;  /* 0x0000003c4050723c */ /* 0x044ff6000008108c */
        /* <DEDUP_REMOVED lines=13> */
[C---:B------:R-:W-:Y:S08]  /*43400*/  HMMA.1688.F32.TF32 R80, R64.reuse, R8, R132 ;  /* 0x000000084050723c */ /* 0x040ff00000081084 */
[C---:B------:R-:W-:Y:S08]  /*43410*/  HMMA.1688.F32.TF32 R88, R64.reuse, R4, R128 ;  /* 0x000000044058723c */ /* 0x040ff00000081080 */
[----:B------:R-:W-:Y:S08]  /*43420*/  HMMA.1688.F32.TF32 R84, R64, R52, R124 ;  /* 0x000000344054723c */ /* 0x000ff0000008107c */
[----:B-1----:R-:W-:-:S02]  /*43430*/  IMAD.MOV.U32 R43, RZ, RZ, R80 ;  /* 0x000000ffff2b7224 */ /* 0x002fc400078e0050 */
[----:B------:R-:W-:Y:S02]  /*43440*/  IMAD.MOV.U32 R46, RZ, RZ, R81 ;  /* 0x000000ffff2e7224 */ /* 0x000fe400078e0051 */
[----:B------:R-:W-:Y:S02]  /*43450*/  IMAD.MOV.U32 R47, RZ, RZ, R82 ;  /* 0x000000ffff2f7224 */ /* 0x000fe400078e0052 */
[----:B------:R-:W-:Y:S02]  /*43460*/  IMAD.MOV.U32 R237, RZ, RZ, R83 ;  /* 0x000000ffffed7224 */ /* 0x000fe400078e0053 */
        /* <DEDUP_REMOVED lines=17> */
[C---:B--2---:R-:W-:Y:S08]  /*43580*/  HMMA.1688.F32.TF32 R72, R64.reuse, R28, R212 ;  /* 0x0000001c4048723c */ /* 0x044ff000000810d4 */
        /* <DEDUP_REMOVED lines=9> */
[C---:B-1----:R-:W-:Y:S08]  /*43620*/  HMMA.1688.F32.TF32 R68, R64.reuse, R12, R228 ;  /* 0x0000000c4044723c */ /* 0x042ff000000810e4 */
[----:B------:R-:W-:Y:S01]  /*43630*/  HMMA.1688.F32.TF32 R64, R64, R248, R244 ;  /* 0x000000f84040723c */ /* 0x000fe200000810f4 */
[----:B------:R-:W-:Y:S04]  /*43640*/  STL.64 [R1+0xc30], R76 ;  /* 0x000c304c01007387 */ /* 0x000fe80000100a00 */
[----:B------:R-:W-:Y:S04]  /*43650*/  STL.64 [R1+0xc38], R78 ;  /* 0x000c384e01007387 */ /* 0x000fe80000100a00 */
[----:B------:R-:W-:Y:S04]  /*43660*/  STL.64 [R1+0xc20], R72 ;  /* 0x000c204801007387 */ /* 0x000fe80000100a00 */
[----:B------:R-:W-:Y:S04]  /*43670*/  STL.64 [R1+0xc28], R74 ;  /* 0x000c284a01007387 */ /* 0x000fe80000100a00 */
[----:B------:R-:W2:Y:S04]  /*43680*/  LDL.LU R124, [R1+0x110] ;  /* 0x00011000017c7983 */ /* 0x000ea80000300800 */
[----:B------:R1:W-:Y:S04]  /*43690*/  STL.64 [R1+0xc10], R68 ;  /* 0x000c104401007387 */ /* 0x0003e80000100a00 */
[----:B------:R4:W-:Y:S04]  /*436a0*/  STL.64 [R1+0xc18], R70 ;  /* 0x000c184601007387 */ /* 0x0009e80000100a00 */
[----:B------:R-:W-:Y:S04]  /*436b0*/  STL.64 [R1+0xc00], R64 ;  /* 0x000c004001007387 */ /* 0x000fe80000100a00 */
[----:B------:R-:W-:Y:S04]  /*436c0*/  STL.64 [R1+0xc08], R66 ;  /* 0x000c084201007387 */ /* 0x000fe80000100a00 */
        /* <DEDUP_REMOVED lines=87> */
[----:B------:R-:W-:Y:S04]  /*43c40*/  LDS R64, [R252+0x84080] ;  /* 0x08408000fc407984 */ /* 0x000fe80000000800 */
[----:B------:R-:W-:Y:S04]  /*43c50*/  LDS R66, [R252+0x85080] ;  /* 0x08508000fc427984 */ /* 0x000fe80000000800 */
[----:B------:R-:W-:Y:S04]  /*43c60*/  LDS R65, [R0+0x84080] ;  /* 0x0840800000417984 */ /* 0x000fe80000000800 */
[----:B------:R-:W1:Y:S01]  /*43c70*/  LDS R67, [R0+0x85080] ;  /* 0x0850800000437984 */ /* 0x000e620000000800 */
[C---:B---3--:R-:W-:Y:S08]  /*43c80*/  HMMA.1688.F32.TF32 R224, R232.reuse, R16, R224 ;  /* 0x00000010e8e0723c */ /* 0x048ff000000810e0 */
[C---:B--2---:R-:W-:Y:S08]  /*43c90*/  HMMA.1688.F32.TF32 R220, R232.reuse, R20, R220 ;  /* 0x00000014e8dc723c */ /* 0x044ff000000810dc */
[C---:B------:R-:W-:Y:S08]  /*43ca0*/  HMMA.1688.F32.TF32 R216, R232.reuse, R24, R216 ;  /* 0x00000018e8d8723c */ /* 0x040ff000000810d8 */
[C---:B------:R-:W-:Y:S08]  /*43cb0*/  HMMA.1688.F32.TF32 R208, R232.reuse, R32, R208 ;  /* 0x00000020e8d0723c */ /* 0x040ff000000810d0 */
[C---:B----4-:R-:W-:Y:S08]  /*43cc0*/  HMMA.1688.F32.TF32 R68, R232.reuse, R36, R68 ;  /* 0x00000024e844723c */ /* 0x050ff00000081044 */
        /* <DEDUP_REMOVED lines=11> */
[----:B--2---:R-:W2:Y:S04]  /*43d80*/  LDL.LU.64 R98, [R1+0x3270] ;  /* 0x0032700001627983 */ /* 0x004ea80000300a00 */
[----:B------:R-:W2:Y:S04]  /*43d90*/  LDL.LU.64 R96, [R1+0x3268] ;  /* 0x0032680001607983 */ /* 0x000ea80000300a00 */
[----:B------:R-:W-:Y:S04]  /*43da0*/  STL.64 [R1+0xbe0], R92 ;  /* 0x000be05c01007387 */ /* 0x000fe80000100a00 */
[----:B------:R3:W-:Y:S01]  /*43db0*/  STL.64 [R1+0xbe8], R94 ;  /* 0x000be85e01007387 */ /* 0x0007e20000100a00 */
[C---:B------:R-:W-:Y:S03]  /*43dc0*/  HMMA.1688.F32.TF32 R212, R232.reuse, R28, R212 ;  /* 0x0000001ce8d4723c */ /* 0x040fe600000810d4 */
        /* <DEDUP_REMOVED lines=57> */
[----:B------:R-:W2:Y:S01]  /*44160*/  LDL.LU.64 R244, [R1+0x3178] ;  /* 0x0031780001f47983 */ /* 0x000ea20000300a00 */
[C---:B------:R-:W-:Y:S08]  /*44170*/  HMMA.1688.F32.TF32 R240, R64.reuse, R60, R240 ;  /* 0x0000003c40f0723c */ /* 0x040ff000000810f0 */
[C---:B------:R-:W-:Y:S08]  /*44180*/  HMMA.1688.F32.TF32 R136, R64.reuse, R56, R136 ;  /* 0x000000384088723c */ /* 0x040ff00000081088 */
[C---:B------:R-:W-:Y:S08]  /*44190*/  HMMA.1688.F32.TF32 R132, R64.reuse, R8, R132 ;  /* 0x000000084084723c */ /* 0x040ff00000081084 */
[C---:B------:R-:W-:Y:S08]  /*441a0*/  HMMA.1688.F32.TF32 R128, R64.reuse, R4, R128 ;  /* 0x000000044080723c */ /* 0x040ff00000081080 */
[C---:B------:R-:W-:Y:S01]  /*441b0*/  HMMA.1688.F32.TF32 R124, R64.reuse, R52, R124 ;  /* 0x00000034407c723c */ /* 0x040fe2000008107c */
[----:B------:R-:W-:Y:S04]  /*441c0*/  STL.64 [R1+0xa50], R232 ;  /* 0x000a50e801007387 */ /* 0x000fe80000100a00 */
[----:B------:R-:W-:Y:S04]  /*441d0*/  STL.64 [R1+0xa58], R234 ;  /* 0x000a58ea01007387 */ /* 0x000fe80000100a00 */
[----:B------:R1:W-:Y:S04]  /*441e0*/  STL.64 [R1+0xa40], R240 ;  /* 0x000a40f001007387 */ /* 0x0003e80000100a00 */
[----:B------:R1:W-:Y:S04]  /*441f0*/  STL.64 [R1+0xa48], R242 ;  /* 0x000a48f201007387 */ /* 0x0003e80000100a00 */
[----:B------:R-:W-:Y:S04]  /*44200*/  STL.64 [R1+0xa30], R136 ;  /* 0x000a308801007387 */ /* 0x000fe80000100a00 */
[----:B------:R-:W-:Y:S04]  /*44210*/  STL.64 [R1+0xa38], R138 ;  /* 0x000a388a01007387 */ /* 0x000fe80000100a00 */
[----:B------:R-:W-:Y:S04]  /*44220*/  STL.64 [R1+0xa20], R132 ;  /* 0x000a208401007387 */ /* 0x000fe80000100a00 */
[----:B------:R-:W-:Y:S04]  /*44230*/  STL.64 [R1+0xa28], R134 ;  /* 0x000a288601007387 */ /* 0x000fe80000100a00 */
[----:B-1----:R-:W3:Y:S04]  /*44240*/  LDL.LU R240, [R1+0x810] ;  /* 0x0008100001f07983 */ /* 0x002ee80000300800 */
[----:B------:R-:W-:Y:S04]  /*44250*/  STL.64 [R1+0xa10], R128 ;  /* 0x000a108001007387 */ /* 0x000fe80000100a00 */
[----:B------:R-:W-:Y:S04]  /*44260*/  STL.64 [R1+0xa18], R130 ;  /* 0x000a188201007387 */ /* 0x000fe80000100a00 */
[----:B------:R-:W-:Y:S04]  /*44270*/  STL.64 [R1+0xa00], R124 ;  /* 0x000a007c01007387 */ /* 0x000fe80000100a00 */
[----:B------:R1:W-:Y:S04]  /*44280*/  STL.64 [R1+0xa08], R126 ;  /* 0x000a087e01007387 */ /* 0x0003e80000100a00 */
[----:B------:R-:W3:Y:S04]  /*44290*/  LDL.LU R241, [R1+0x814] ;  /* 0x0008140001f17983 */ /* 0x000ee80000300800 */
[----:B------:R-:W3:Y:S01]  /*442a0*/  LDL.LU R242, [R1+0x818] ;  /* 0x0008180001f27983 */ /* 0x000ee20000300800 */
[C---:B-1----:R-:W-:Y:S03]  /*442b0*/  HMMA.1688.F32.TF32 R124, R64.reuse, R48, R120 ;  /* 0x00000030407c723c */ /* 0x042fe60000081078 */
[----:B------:R-:W3:Y:S04]  /*442c0*/  LDL.LU R243, [R1+0x81c] ;  /* 0x00081c0001f37983 */ /* 0x000ee80000300800 */
[----:B------:R-:W-:Y:S04]  /*442d0*/  LDS R232, [R42+0x84100] ;  /* 0x084100002ae87984 */ /* 0x000fe80000000800 */
[----:B------:R-:W-:Y:S04]  /*442e0*/  LDS R234, [R42+0x85100] ;  /* 0x085100002aea7984 */ /* 0x000fe80000000800 */
[----:B------:R-:W-:Y:S04]  /*442f0*/  LDS R233, [R3+0x84100] ;  /* 0x0841000003e97984 */ /* 0x000fe80000000800 */
[----:B------:R-:W1:Y:S01]  /*44300*/  LDS R235, [R3+0x85100] ;  /* 0x0851000003eb7984 */ /* 0x000e620000000800 */
[C---:B--2---:R-:W-:Y:S03]  /*44310*/  HMMA.1688.F32.TF32 R120, R64.reuse, R44, R244 ;  /* 0x0000002c4078723c */ /* 0x044fe600000810f4 */
[----:B------:R-:W2:Y:S04]  /*44320*/  LDL.LU R244, [R1+0x870] ;  /* 0x0008700001f47983 */ /* 0x000ea80000300800 */
[----:B------:R-:W-:Y:S04]  /*44330*/  STL.64 [R1+0x9f0], R124 ;  /* 0x0009f07c01007387 */ /* 0x000fe80000100a00 */
[----:B------:R-:W-:Y:S11]  /*44340*/  STL.64 [R1+0x9f8], R126 ;  /* 0x0009f87e01007387 */ /* 0x000ff60000100a00 */
[----:B------:R-:W-:Y:S01]  /*44350*/  @!UPT UIADD3 URZ, URZ, URZ, URZ ;  /* 0x0000003f3f3ff290 */ /* 0x000fe2000fffe03f */
[----:B------:R-:W-:Y:S04]  /*44360*/  STL.64 [R1+0x9e0], R120 ;  /* 0x0009e07801007387 */ /* 0x000fe80000100a00 */
[----:B------:R1:W-:Y:S04]  /*44370*/  STL.64 [R1+0x9e8], R122 ;  /* 0x0009e87a01007387 */ /* 0x0003e80000100a00 */
[----:B------:R-:W2:Y:S04]  /*44380*/  LDL.LU R245, [R1+0x874] ;  /* 0x0008740001f57983 */ /* 0x000ea80000300800 */
[----:B------:R-:W2:Y:S01]  /*44390*/  LDL.LU R246, [R1+0x878] ;  /* 0x0008780001f67983 */ /* 0x000ea20000300800 */
[C---:B-1----:R-:W-:Y:S03]  /*443a0*/  HMMA.1688.F32.TF32 R120, R64.reuse, R40, R228 ;  /* 0x000000284078723c */ /* 0x042fe600000810e4 */
[----:B------:R-:W2:Y:S04]  /*443b0*/  LDL.LU R247, [R1+0x87c] ;  /* 0x00087c0001f77983 */ /* 0x000ea80000300800 */
[----:B------:R-:W2:Y:S11]  /*443c0*/  LDL.LU R228, [R1+0x830] ;  /* 0x0008300001e47983 */ /* 0x000eb60000300800 */
[----:B------:R-:W-:Y:S05]  /*443d0*/  @!UPT UIADD3 URZ, URZ, URZ, URZ ;  /* 0x0000003f3f3ff290 */ /* 0x000fea000fffe03f */
        /* <DEDUP_REMOVED lines=14> */
[----:B------:R-:W2:Y:S01]  /*444c0*/  LDL.LU R220, [R1+0x7e0] ;  /* 0x0007e00001dc7983 */ /* 0x000ea20000300800 */
[C---:B------:R-:W-:Y:S11]  /*444d0*/  HMMA.1688.F32.TF32 R124, R64.reuse, R24, R212 ;  /* 0x00000018407c723c */ /* 0x040ff600000810d4 */
[----:B------:R-:W-:Y:S04]  /*444e0*/  @!UPT UIADD3 URZ, URZ, URZ, URZ ;  /* 0x0000003f3f3ff290 */ /* 0x000fe8000fffe03f */
        /* <DEDUP_REMOVED lines=8> */
[----:B------:R1:W-:Y:S04]  /*44570*/  STL.64 [R1+0x9a0], R120 ;  /* 0x0009a07801007387 */ /* 0x0003e80000100a00 */
[----:B------:R1:W-:Y:S04]  /*44580*/  STL.64 [R1+0x9a8], R122 ;  /* 0x0009a87a01007387 */ /* 0x0003e80000100a00 */
[----:B------:R-:W2:Y:S04]  /*44590*/  LDL.LU R217, [R1+0x7c4] ;  /* 0x0007c40001d97983 */ /* 0x000ea80000300800 */
[----:B------:R-:W2:Y:S04]  /*445a0*/  LDL.LU R218, [R1+0x7c8] ;  /* 0x0007c80001da7983 */ /* 0x000ea80000300800 */
[----:B------:R-:W2:Y:S04]  /*445b0*/  LDL.LU R219, [R1+0x7cc] ;  /* 0x0007cc0001db7983 */ /* 0x000ea80000300800 */
[----:B-1----:R-:W2:Y:S04]  /*445c0*/  LDL.LU R120, [R1+0x730] ;  /* 0x0007300001787983 */ /* 0x002ea80000300800 */
[----:B------:R1:W-:Y:S04]  /*445d0*/  STL.64 [R1+0x990], R124 ;  /* 0x0009907c01007387 */ /* 0x0003e80000100a00 */
[----:B------:R1:W-:Y:S04]  /*445e0*/  STL.64 [R1+0x998], R126 ;  /* 0x0009987e01007387 */ /* 0x0003e80000100a00 */
[----:B------:R-:W2:Y:S04]  /*445f0*/  LDL.LU R121, [R1+0x734] ;  /* 0x0007340001797983 */ /* 0x000ea80000300800 */
[----:B------:R-:W2:Y:S04]  /*44600*/  LDL.LU R122, [R1+0x738] ;  /* 0x00073800017a7983 */ /* 0x000ea80000300800 */
[----:B------:R-:W2:Y:S04]  /*44610*/  LDL.LU R123, [R1+0x73c] ;  /* 0x00073c00017b7983 */ /* 0x000ea80000300800 */
        /* <DEDUP_REMOVED lines=17> */
[----:B------:R-:W4:Y:S04]  /*44730*/  LDL.LU R212, [R1+0x7b0] ;  /* 0x0007b00001d47983 */ /* 0x000f280000300800 */
[----:B------:R-:W4:Y:S01]  /*44740*/  LDL.LU R213, [R1+0x7b4] ;  /* 0x0007b40001d57983 */ /* 0x000f220000300800 */
[C---:B------:R-:W-:Y:S03]  /*44750*/  HMMA.1688.F32.TF32 R68, R64.reuse, R16, R68 ;  /* 0x000000104044723c */ /* 0x040fe60000081044 */
[----:B------:R-:W4:Y:S04]  /*44760*/  LDL.LU R214, [R1+0x7b8] ;  /* 0x0007b80001d67983 */ /* 0x000f280000300800 */
[----:B------:R-:W4:Y:S08]  /*44770*/  LDL.LU R215, [R1+0x7bc] ;  /* 0x0007bc0001d77983 */ /* 0x000f300000300800 */
[----:B------:R1:W-:Y:S04]  /*44780*/  STL.64 [R1+0x980], R208 ;  /* 0x000980d001007387 */ /* 0x0003e80000100a00 */
[----:B------:R1:W-:Y:S04]  /*44790*/  STL.64 [R1+0x988], R210 ;  /* 0x000988d201007387 */ /* 0x0003e80000100a00 */
[----:B-1----:R-:W4:Y:S04]  /*447a0*/  LDL.LU R208, [R1+0x7a0] ;  /* 0x0007a00001d07983 */ /* 0x002f280000300800 */
[----:B------:R-:W4:Y:S04]  /*447b0*/  LDL.LU R209, [R1+0x7a4] ;  /* 0x0007a40001d17983 */ /* 0x000f280000300800 */
[----:B------:R-:W4:Y:S04]  /*447c0*/  LDL.LU R210, [R1+0x7a8] ;  /* 0x0007a80001d27983 */ /* 0x000f280000300800 */
[----:B------:R-:W4:Y:S04]  /*447d0*/  LDL.LU R211, [R1+0x7ac] ;  /* 0x0007ac0001d37983 */ /* 0x000f280000300800 */
[----:B------:R-:W-:Y:S04]  /*447e0*/  STL.64 [R1+0x970], R68 ;  /* 0x0009704401007387 */ /* 0x000fe80000100a00 */
[----:B------:R1:W-:Y:S02]  /*447f0*/  STL.64 [R1+0x978], R70 ;  /* 0x0009784601007387 */ /* 0x0003e40000100a00 */
[C---:B-1----:R-:W-:Y:S02]  /*44800*/  HMMA.1688.F32.TF32 R68, R64.reuse, R12, R72 ;  /* 0x0000000c4044723c */ /* 0x042fe40000081048 */
[----:B------:R-:W4:Y:S11]  /*44810*/  LDL.LU R72, [R1+0x790] ;  /* 0x0007900001487983 */ /* 0x000f360000300800 */
[----:B------:R-:W-:Y:S10]  /*44820*/  @!UPT UIADD3 URZ, URZ, URZ, URZ ;  /* 0x0000003f3f3ff290 */ /* 0x000ff4000fffe03f */
[----:B------:R-:W-:Y:S04]  /*44830*/  STL.64 [R1+0x960], R68 ;  /* 0x0009604401007387 */ /* 0x000fe80000100a00 */
[----:B------:R1:W-:Y:S04]  /*44840*/  STL.64 [R1+0x968], R70 ;  /* 0x0009684601007387 */ /* 0x0003e80000100a00 */
[----:B------:R-:W4:Y:S04]  /*44850*/  LDL.LU R73, [R1+0x794] ;  /* 0x0007940001497983 */ /* 0x000f280000300800 */
[----:B------:R-:W4:Y:S01]  /*44860*/  LDL.LU R74, [R1+0x798] ;  /* 0x00079800014a7983 */ /* 0x000f220000300800 */
[----:B-1----:R-:W-:Y:S03]  /*44870*/  HMMA.1688.F32.TF32 R68, R64, R248, R76 ;  /* 0x000000f84044723c */ /* 0x002fe6000008104c */
[----:B------:R-:W4:Y:S04]  /*44880*/  LDL.LU R75, [R1+0x79c] ;  /* 0x00079c00014b7983 */ /* 0x000f280000300800 */
[----:B------:R-:W4:Y:S11]  /*44890*/  LDL.LU R64, [R1+0x740] ;  /* 0x0007400001407983 */ /* 0x000f360000300800 */
[----:B------:R-:W-:Y:S05]  /*448a0*/  @!UPT UIADD3 URZ, URZ, URZ, URZ ;  /* 0x0000003f3f3ff290 */ /* 0x000fea000fffe03f */
[----:B------:R-:W-:Y:S04]  /*448b0*/  STL.64 [R1+0x860], R68 ;  /* 0x0008604401007387 */ /* 0x000fe80000100a00 */
[----:B------:R-:W-:Y:S04]  /*448c0*/  STL.64 [R1+0x868], R70 ;  /* 0x0008684601007387 */ /* 0x000fe80000100a00 */
        /* <DEDUP_REMOVED lines=11> */
[C---:B--2---:R-:W-:Y:S08]  /*44980*/  HMMA.1688.F32.TF32 R120, R232.reuse, R52, R120 ;  /* 0x00000034e878723c */ /* 0x044ff00000081078 */
[C---:B---3--:R-:W-:Y:S08]  /*44990*/  HMMA.1688.F32.TF32 R124, R232.reuse, R4, R124 ;  /* 0x00000004e87c723c */ /* 0x048ff0000008107c */
[C---:B----4-:R-:W-:Y:S08]  /*449a0*/  HMMA.1688.F32.TF32 R132, R232.reuse, R56, R132 ;  /* 0x00000038e884723c */ /* 0x050ff00000081084 */
        /* <DEDUP_REMOVED lines=21> */
[----:B-1----:R-:W3:Y:S04]  /*44b00*/  LDL.LU.64 R122, [R1+0x3130] ;  /* 0x00313000017a7983 */ /* 0x002ee80000300a00 */
[----:B------:R-:W3:Y:S01]  /*44b10*/  LDL.LU.64 R120, [R1+0x3128] ;  /* 0x0031280001787983 */ /* 0x000ee20000300a00 */
[C---:B------:R-:W-:Y:S08]  /*44b20*/  HMMA.1688.F32.TF32 R64, R232.reuse, R48, R64 ;  /* 0x00000030e840723c */ /* 0x040ff00000081040 */
[C---:B------:R-:W-:Y:S11]  /*44b30*/  HMMA.1688.F32.TF32 R76, R232.reuse, R44, R76 ;  /* 0x0000002ce84c723c */ /* 0x040ff6000008104c */
[----:B------:R-:W-:Y:S04]  /*44b40*/  @!UPT UIADD3 URZ, URZ, URZ, URZ ;  /* 0x0000003f3f3ff290 */ /* 0x000fe8000fffe03f */
[----:B------:R-:W-:Y:S04]  /*44b50*/  STL.64 [R1+0x900], R64 ;  /* 0x0009004001007387 */ /* 0x000fe80000100a00 */
[----:B------:R1:W-:Y:S02]  /*44b60*/  STL.64 [R1+0x908], R66 ;  /* 0x0009084201007387 */ /* 0x0003e40000100a00 */
[C---:B-1----:R-:W-:Y:S02]  /*44b70*/  HMMA.1688.F32.TF32 R64, R232.reuse, R40, R72 ;  /* 0x00000028e840723c */ /* 0x042fe40000081048 */
[----:B------:R-:W-:Y:S04]  /*44b80*/  STL.64 [R1+0x8f0], R76 ;  /* 0x0008f04c01007387 */ /* 0x000fe80000100a00 */
[----:B------:R1:W-:Y:S02]  /*44b90*/  STL.64 [R1+0x8f8], R78 ;  /* 0x0008f84e01007387 */ /* 0x0003e40000100a00 */
[C---:B------:R-:W-:Y:S08]  /*44ba0*/  HMMA.1688.F32.TF32 R72, R232.reuse, R32, R212 ;  /* 0x00000020e848723c */ /* 0x040ff000000810d4 */
[C---:B-1----:R-:W-:Y:S07]  /*44bb0*/  HMMA.1688.F32.TF32 R76, R232.reuse, R36, R208 ;  /* 0x00000024e84c723c */ /* 0x042fee00000810d0 */
[----:B------:R-:W-:Y:S04]  /*44bc0*/  STL.64 [R1+0x8e0], R64 ;  /* 0x0008e04001007387 */ /* 0x000fe80000100a00 */
[----:B------:R1:W-:Y:S02]  /*44bd0*/  STL.64 [R1+0x8e8], R66 ;  /* 0x0008e84201007387 */ /* 0x0003e40000100a00 */
[C---:B-1----:R-:W-:Y:S10]  /*44be0*/  HMMA.1688.F32.TF32 R64, R232.reuse, R28, R216 ;  /* 0x0000001ce840723c */ /* 0x042ff400000810d8 */
        /* <DEDUP_REMOVED lines=14> */
[----:B------:R-:W-:Y:S02]  /*44cd0*/  HMMA.1688.F32.TF32 R72, R232, R248, R240 ;  /* 0x000000f8e848723c */ /* 0x000fe400000810f0 */
[----:B------:R-:W-:Y:S04]  /*44ce0*/  STL.64 [R1+0x880], R64 ;  /* 0x0008804001007387 */ /* 0x000fe80000100a00 */
[----:B------:R-:W-:Y:S02]  /*44cf0*/  STL.64 [R1+0x888], R66 ;  /* 0x0008884201007387 */ /* 0x000fe40000100a00 */
[C---:B------:R-:W-:Y:S02]  /*44d00*/  HMMA.1688.F32.TF32 R240, R68.reuse, R48, R140 ;  /* 0x0000003044f0723c */ /* 0x040fe4000008108c */
[----:B------:R-:W-:Y:S04]  /*44d10*/  LDS R64, [R42+0x84180] ;  /* 0x084180002a407984 */ /* 0x000fe80000000800 */
[----:B------:R-:W-:Y:S04]  /*44d20*/  LDS R66, [R42+0x85180] ;  /* 0x085180002a427984 */ /* 0x000fe80000000800 */
[----:B------:R-:W-:Y:S04]  /*44d30*/  STL.64 [R1+0x870], R76 ;  /* 0x0008704c01007387 */ /* 0x000fe80000100a00 */
[----:B------:R-:W-:Y:S04]  /*44d40*/  STL.64 [R1+0x878], R78 ;  /* 0x0008784e01007387 */ /* 0x000fe80000100a00 */
[----:B------:R-:W-:Y:S04]  /*44d50*/  STL.64 [R1+0x840], R72 ;  /* 0x0008404801007387 */ /* 0x000fe80000100a00 */
[----:B------:R2:W-:Y:S01]  /*44d60*/  STL.64 [R1+0x848], R74 ;  /* 0x0008484a01007387 */ /* 0x0005e20000100a00 */
[C---:B------:R-:W-:Y:S03]  /*44d70*/  HMMA.1688.F32.TF32 R84, R68.reuse, R40, R84 ;  /* 0x000000284454723c */ /* 0x040fe60000081054 */
[----:B------:R-:W-:Y:S04]  /*44d80*/  LDS R65, [R3+0x84180] ;  /* 0x0841800003417984 */ /* 0x000fe80000000800 */
[----:B------:R-:W1:Y:S01]  /*44d90*/  LDS R67, [R3+0x85180] ;  /* 0x0851800003437984 */ /* 0x000e620000000800 */
[C---:B--2---:R-:W-:Y:S08]  /*44da0*/  HMMA.1688.F32.TF32 R72, R68.reuse, R56, R124 ;  /* 0x000000384448723c */ /* 0x044ff0000008107c */
[C---:B---3--:R-:W-:Y:S08]  /*44db0*/  HMMA.1688.F32.TF32 R76, R68.reuse, R60, R120 ;  /* 0x0000003c444c723c */ /* 0x048ff00000081078 */
[C---:B----4-:R-:W-:Y:S11]  /*44dc0*/  HMMA.1688.F32.TF32 R120, R68.reuse, R8, R128 ;  /* 0x000000084478723c */ /* 0x050ff60000081080 */
[----:B------:R-:W-:Y:S04]  /*44dd0*/  @!UPT UIADD3 URZ, URZ, URZ, URZ ;  /* 0x0000003f3f3ff290 */ /* 0x000fe8000fffe03f */
[----:B------:R-:W-:Y:S04]  /*44de0*/  STL.64 [R1+0x830], R76 ;  /* 0x0008304c01007387 */ /* 0x000fe80000100a00 */
[----:B------:R2:W-:Y:S04]  /*44df0*/  STL.64 [R1+0x838], R78 ;  /* 0x0008384e01007387 */ /* 0x0005e80000100a00 */
[----:B------:R-:W-:Y:S04]  /*44e00*/  STL.64 [R1+0x820], R72 ;  /* 0x0008204801007387 */ /* 0x000fe80000100a00 */
[----:B------:R3:W-:Y:S01]  /*44e10*/  STL.64 [R1+0x828], R74 ;  /* 0x0008284a01007387 */ /* 0x0007e20000100a00 */
[C---:B--2---:R-:W-:Y:S08]  /*44e20*/  HMMA.1688.F32.TF32 R76, R68.reuse, R4, R132 ;  /* 0x00000004444c723c */ /* 0x044ff00000081084 */
[C---:B---3--:R-:W-:Y:S01]  /*44e30*/  HMMA.1688.F32.TF32 R72, R68.reuse, R52, R136 ;  /* 0x000000344448723c */ /* 0x048fe20000081088 */
[----:B------:R-:W-:Y:S04]  /*44e40*/  STL.64 [R1+0x810], R120 ;  /* 0x0008107801007387 */ /* 0x000fe80000100a00 */
[----:B------:R-:W-:Y:S04]  /*44e50*/  STL.64 [R1+0x818], R122 ;  /* 0x0008187a01007387 */ /* 0x000fe80000100a00 */
[----:B------:R-:W2:Y:S06]  /*44e60*/  LDL.LU R228, [R1+0x1030] ;  /* 0x0010300001e47983 */ /* 0x000eac0000300800 */
[----:B------:R-:W-:Y:S04]  /*44e70*/  STL.64 [R1+0x800], R76 ;  /* 0x0008004c01007387 */ /* 0x000fe80000100a00 */
[----:B------:R-:W-:Y:S04]  /*44e80*/  STL.64 [R1+0x808], R78 ;  /* 0x0008084e01007387 */ /* 0x000fe80000100a00 */
        /* <DEDUP_REMOVED lines=21> */
[----:B---3--:R-:W3:Y:S04]  /*44fe0*/  LDL.LU R72, [R1+0x6c0] ;  /* 0x0006c00001487983 */ /* 0x008ee80000300800 */
[----:B------:R-:W3:Y:S04]  /*44ff0*/  LDL.LU R73, [R1+0x6c4] ;  /* 0x0006c40001497983 */ /* 0x000ee80000300800 */
[----:B----4-:R-:W3:Y:S04]  /*45000*/  LDL.LU R74, [R1+0x6c8] ;  /* 0x0006c800014a7983 */ /* 0x010ee80000300800 */
[----:B------:R-:W3:Y:S04]  /*45010*/  LDL.LU R75, [R1+0x6cc] ;  /* 0x0006cc00014b7983 */ /* 0x000ee80000300800 */
[----:B------:R-:W1:Y:S04]  /*45020*/  LDL.LU R232, [R1+0x10a0] ;  /* 0x0010a00001e87983 */ /* 0x000e680000300800 */
[----:B------:R-:W1:Y:S04]  /*45030*/  LDL.LU R233, [R1+0x10a4] ;  /* 0x0010a40001e97983 */ /* 0x000e680000300800 */
[----:B------:R-:W1:Y:S04]  /*45040*/  LDL.LU R234, [R1+0x10a8] ;  /* 0x0010a80001ea7983 */ /* 0x000e680000300800 */
[----:B------:R-:W1:Y:S04]  /*45050*/  LDL.LU R235, [R1+0x10ac] ;  /* 0x0010ac0001eb7983 */ /* 0x000e680000300800 */
        /* <DEDUP_REMOVED lines=33> */
[----:B------:R-:W-:Y:S04]  /*45270*/  STL.64 [R1+0x7e0], R240 ;  /* 0x0007e0f001007387 */ /* 0x000fe80000100a00 */
[----:B------:R4:W-:Y:S04]  /*45280*/  STL.64 [R1+0x7e8], R242 ;  /* 0x0007e8f201007387 */ /* 0x0009e80000100a00 */
[----:B------:R-:W3:Y:S04]  /*45290*/  LDL.LU R141, [R1+0x1104] ;  /* 0x00110400018d7983 */ /* 0x000ee80000300800 */
[----:B------:R-:W3:Y:S04]  /*452a0*/  LDL.LU R142, [R1+0x1108] ;  /* 0x00110800018e7983 */ /* 0x000ee80000300800 */
[----:B------:R-:W3:Y:S01]  /*452b0*/  LDL.LU R143, [R1+0x110c] ;  /* 0x00110c00018f7983 */ /* 0x000ee20000300800 */
[C---:B----4-:R-:W-:Y:S08]  /*452c0*/  HMMA.1688.F32.TF32 R240, R68.reuse, R44, R80 ;  /* 0x0000002c44f0723c */ /* 0x050ff00000081050 */
[C---:B------:R-:W-:Y:S08]  /*452d0*/  HMMA.1688.F32.TF32 R80, R68.reuse, R36, R88 ;  /* 0x000000244450723c */ /* 0x040ff00000081058 */
[C---:B------:R-:W-:Y:S07]  /*452e0*/  HMMA.1688.F32.TF32 R88, R68.reuse, R32, R92 ;  /* 0x000000204458723c */ /* 0x040fee000008105c */
[----:B------:R-:W-:Y:S04]  /*452f0*/  STL.64 [R1+0x7d0], R240 ;  /* 0x0007d0f001007387 */ /* 0x000fe80000100a00 */
[----:B------:R-:W-:Y:S04]  /*45300*/  STL.64 [R1+0x7d8], R242 ;  /* 0x0007d8f201007387 */ /* 0x000fe80000100a00 */
[----:B------:R-:W-:Y:S04]  /*45310*/  STL.64 [R1+0x7c0], R84 ;  /* 0x0007c05401007387 */ /* 0x000fe80000100a00 */
[----:B------:R4:W-:Y:S04]  /*45320*/  STL.64 [R1+0x7c8], R86 ;  /* 0x0007c85601007387 */ /* 0x0009e80000100a00 */
[----:B------:R-:W-:Y:S04]  /*45330*/  STL.64 [R1+0x7b0], R80 ;  /* 0x0007b05001007387 */ /* 0x000fe80000100a00 */
[----:B------:R4:W-:Y:S02]  /*45340*/  STL.64 [R1+0x7b8], R82 ;  /* 0x0007b85201007387 */ /* 0x0009e40000100a00 */
[C---:B----4-:R-:W-:Y:S02]  /*45350*/  HMMA.1688.F32.TF32 R84, R68.reuse, R28, R96 ;  /* 0x0000001c4454723c */ /* 0x050fe40000081060 */
[----:B------:R-:W-:Y:S04]  /*45360*/  LDS R240, [R252+0x84180] ;  /* 0x08418000fcf07984 */ /* 0x000fe80000000800 */
[----:B------:R-:W-:Y:S02]  /*45370*/  LDS R242, [R252+0x85180] ;  /* 0x08518000fcf27984 */ /* 0x000fe40000000800 */
[C---:B------:R-:W-:Y:S02]  /*45380*/  HMMA.1688.F32.TF32 R80, R68.reuse, R24, R100 ;  /* 0x000000184450723c */ /* 0x040fe40000081064 */
[----:B------:R-:W-:Y:S04]  /*45390*/  STL.64 [R1+0x7a0], R88 ;  /* 0x0007a05801007387 */ /* 0x000fe80000100a00 */
[----:B------:R4:W-:Y:S04]  /*453a0*/  STL.64 [R1+0x7a8], R90 ;  /* 0x0007a85a01007387 */ /* 0x0009e80000100a00 */
[----:B------:R-:W-:Y:S04]  /*453b0*/  LDS R241, [R0+0x84180] ;  /* 0x0841800000f17984 */ /* 0x000fe80000000800 */
[----:B------:R-:W1:Y:S01]  /*453c0*/  LDS R243, [R0+0x85180] ;  /* 0x0851800000f37984 */ /* 0x000e620000000800 */
[C---:B----4-:R-:W-:Y:S03]  /*453d0*/  HMMA.1688.F32.TF32 R88, R68.reuse, R20, R104 ;  /* 0x000000144458723c */ /* 0x050fe60000081068 */
[----:B------:R-:W-:Y:S04]  /*453e0*/  STL.64 [R1+0x790], R84 ;  /* 0x0007905401007387 */ /* 0x000fe80000100a00 */
[----:B------:R4:W-:Y:S04]  /*453f0*/  STL.64 [R1+0x798], R86 ;  /* 0x0007985601007387 */ /* 0x0009e80000100a00 */
[----:B------:R-:W-:Y:S04]  /*45400*/  STL.64 [R1+0x780], R80 ;  /* 0x0007805001007387 */ /* 0x000fe80000100a00 */
[----:B------:R4:W-:Y:S02]  /*45410*/  STL.64 [R1+0x788], R82 ;  /* 0x0007885201007387 */ /* 0x0009e40000100a00 */
[C---:B----4-:R-:W-:Y:S08]  /*45420*/  HMMA.1688.F32.TF32 R84, R68.reuse, R16, R108 ;  /* 0x000000104454723c */ /* 0x050ff0000008106c */
        /* <DEDUP_REMOVED lines=9> */
[----:B------:R1:W-:Y:S02]  /*454c0*/  STL.64 [R1+0x638], R70 ;  /* 0x0006384601007387 */ /* 0x0003e40000100a00 */
[C---:B-1----:R-:W-:Y:S08]  /*454d0*/  HMMA.1688.F32.TF32 R68, R64.reuse, R8, R132 ;  /* 0x000000084044723c */ /* 0x042ff00000081084 */
[C---:B--2---:R-:W-:Y:S08]  /*454e0*/  HMMA.1688.F32.TF32 R80, R64.reuse, R56, R136 ;  /* 0x000000384050723c */ /* 0x044ff00000081088 */
[C---:B---3--:R-:W-:Y:S11]  /*454f0*/  HMMA.1688.F32.TF32 R84, R64.reuse, R60, R140 ;  /* 0x0000003c4054723c */ /* 0x048ff6000008108c */
[----:B------:R-:W-:Y:S11]  /*45500*/  @!UPT UIADD3 URZ, URZ, URZ, URZ ;  /* 0x0000003f3f3ff290 */ /* 0x000ff6000fffe03f */
[----:B------:R-:W-:Y:S01]  /*45510*/  @!UPT UIADD3 URZ, URZ, URZ, URZ ;  /* 0x0000003f3f3ff290 */ /* 0x000fe2000fffe03f */
        /* <DEDUP_REMOVED lines=18> */
[----:B------:R-:W-:Y:S01]  /*45640*/  STL.64 [R1+0x6e0], R84 ;  /* 0x0006e05401007387 */ /* 0x000fe20000100a00 */
[C---:B------:R-:W-:Y:S03]  /*45650*/  HMMA.1688.F32.TF32 R76, R64.reuse, R32, R208 ;  /* 0x00000020404c723c */ /* 0x040fe600000810d0 */
[----:B------:R-:W-:Y:S04]  /*45660*/  STL.64 [R1+0x6e8], R86 ;  /* 0x0006e85601007387 */ /* 0x000fe80000100a00 */
[----:B------:R-:W-:Y:S01]  /*45670*/  STL.64 [R1+0x6d0], R80 ;  /* 0x0006d05001007387 */ /* 0x000fe20000100a00 */
[C---:B------:R-:W-:Y:S03]  /*45680*/  HMMA.1688.F32.TF32 R72, R64.reuse, R28, R212 ;  /* 0x0000001c4048723c */ /* 0x040fe600000810d4 */
[----:B------:R-:W-:Y:S04]  /*45690*/  STL.64 [R1+0x6d8], R82 ;  /* 0x0006d85201007387 */ /* 0x000fe80000100a00 */
        /* <DEDUP_REMOVED lines=8> */
[----:B------:R-:W-:Y:S01]  /*45720*/  STL.64 [R1+0x690], R68 ;  /* 0x0006904401007387 */ /* 0x000fe20000100a00 */
[C---:B--2---:R-:W-:Y:S03]  /*45730*/  HMMA.1688.F32.TF32 R72, R64.reuse, R16, R224 ;  /* 0x000000104048723c */ /* 0x044fe600000810e0 */
[----:B------:R1:W-:Y:S05]  /*45740*/  STL.64 [R1+0x698], R70 ;  /* 0x0006984601007387 */ /* 0x0003ea0000100a00 */
[C---:B-1----:R-:W-:Y:S08]  /*45750*/  HMMA.1688.F32.TF32 R68, R64.reuse, R12, R228 ;  /* 0x0000000c4044723c */ /* 0x042ff000000810e4 */
        /* <DEDUP_REMOVED lines=13> */
[----:B------:R-:W1:Y:S01]  /*45830*/  LDS R247, [R3+0x85200] ;  /* 0x0852000003f77984 */ /* 0x000e620000000800 */
[C---:B------:R-:W-:Y:S08]  /*45840*/  HMMA.1688.F32.TF32 R72, R240.reuse, R56, R188 ;  /* 0x00000038f048723c */ /* 0x040ff000000810bc */
[C---:B------:R-:W-:Y:S07]  /*45850*/  HMMA.1688.F32.TF32 R68, R240.reuse, R8, R192 ;  /* 0x00000008f044723c */ /* 0x040fee00000810c0 */
[----:B------:R-:W-:Y:S04]  /*45860*/  STL.64 [R1+0x640], R64 ;  /* 0x0006404001007387 */ /* 0x000fe80000100a00 */
[----:B------:R2:W-:Y:S02]  /*45870*/  STL.64 [R1+0x648], R66 ;  /* 0x0006484201007387 */ /* 0x0005e40000100a00 */
[C---:B--2---:R-:W-:Y:S02]  /*45880*/  HMMA.1688.F32.TF32 R64, R240.reuse, R4, R196 ;  /* 0x00000004f040723c */ /* 0x044fe400000810c4 */
[----:B------:R-:W-:Y:S04]  /*45890*/  STL.64 [R1+0x620], R72 ;  /* 0x0006204801007387 */ /* 0x000fe80000100a00 */
[----:B------:R2:W-:Y:S04]  /*458a0*/  STL.64 [R1+0x628], R74 ;  /* 0x0006284a01007387 */ /* 0x0005e80000100a00 */
[----:B------:R-:W-:Y:S04]  /*458b0*/  STL.64 [R1+0x610], R68 ;  /* 0x0006104401007387 */ /* 0x000fe80000100a00 */
[----:B------:R3:W-:Y:S01]  /*458c0*/  STL.64 [R1+0x618], R70 ;  /* 0x0006184601007387 */ /* 0x0007e20000100a00 */
[C---:B--2---:R-:W-:Y:S08]  /*458d0*/  HMMA.1688.F32.TF32 R72, R240.reuse, R52, R200 ;  /* 0x00000034f048723c */ /* 0x044ff000000810c8 */
[----:B------:R-:W-:Y:S01]  /*458e0*/  STL.64 [R1+0x600], R64 ;  /* 0x0006004001007387 */ /* 0x000fe20000100a00 */
[C---:B---3--:R-:W-:Y:S03]  /*458f0*/  HMMA.1688.F32.TF32 R68, R240.reuse, R48, R204 ;  /* 0x00000030f044723c */ /* 0x048fe600000810cc */
[----:B------:R2:W-:Y:S05]  /*45900*/  STL.64 [R1+0x608], R66 ;  /* 0x0006084201007387 */ /* 0x0005ea0000100a00 */
[C---:B--2---:R-:W-:Y:S06]  /*45910*/  HMMA.1688.F32.TF32 R64, R240.reuse, R44, R144 ;  /* 0x0000002cf040723c */ /* 0x044fec0000081090 */
[----:B------:R-:W-:Y:S04]  /*45920*/  STL.64 [R1+0x5f0], R72 ;  /* 0x0005f04801007387 */ /* 0x000fe80000100a00 */
[----:B------:R2:W-:Y:S05]  /*45930*/  STL.64 [R1+0x5f8], R74 ;  /* 0x0005f84a01007387 */ /* 0x0005ea0000100a00 */
[----:B------:R-:W-:Y:S04]  /*45940*/  STL.64 [R1+0x5e0], R68 ;  /* 0x0005e04401007387 */ /* 0x000fe80000100a00 */
[----:B------:R3:W-:Y:S01]  /*45950*/  STL.64 [R1+0x5e8], R70 ;  /* 0x0005e84601007387 */ /* 0x0007e20000100a00 */
[C---:B--2---:R-:W-:Y:S03]  /*45960*/  HMMA.1688.F32.TF32 R72, R240.reuse, R40, R148 ;  /* 0x00000028f048723c */ /* 0x044fe60000081094 */
[----:B------:R-:W-:Y:S05]  /*45970*/  STL.64 [R1+0x5d0], R64 ;  /* 0x0005d04001007387 */ /* 0x000fea0000100a00 */
[C---:B---3--:R-:W-:Y:S01]  /*45980*/  HMMA.1688.F32.TF32 R68, R240.reuse, R36, R152 ;  /* 0x00000024f044723c */ /* 0x048fe20000081098 */
[----:B------:R2:W-:Y:S07]  /*45990*/  STL.64 [R1+0x5d8], R66 ;  /* 0x0005d84201007387 */ /* 0x0005ee0000100a00 */
[C---:B--2---:R-:W-:Y:S07]  /*459a0*/  HMMA.1688.F32.TF32 R64, R240.reuse, R32, R156 ;  /* 0x00000020f040723c */ /* 0x044fee000008109c */
[----:B------:R-:W-:Y:S04]  /*459b0*/  STL.64 [R1+0x5c0], R72 ;  /* 0x0005c04801007387 */ /* 0x000fe80000100a00 */
[----:B------:R2:W-:Y:S04]  /*459c0*/  STL.64 [R1+0x5c8], R74 ;  /* 0x0005c84a01007387 */ /* 0x0005e80000100a00 */
[----:B------:R-:W-:Y:S04]  /*459d0*/  STL.64 [R1+0x5b0], R68 ;  /* 0x0005b04401007387 */ /* 0x000fe80000100a00 */
[----:B------:R3:W-:Y:S01]  /*459e0*/  STL.64 [R1+0x5b8], R70 ;  /* 0x0005b84601007387 */ /* 0x0007e20000100a00 */
[C---:B--2---:R-:W-:Y:S03]  /*459f0*/  HMMA.1688.F32.TF32 R72, R240.reuse, R28, R160 ;  /* 0x0000001cf048723c */ /* 0x044fe600000810a0 */
[----:B------:R-:W-:Y:S05]  /*45a00*/  STL.64 [R1+0x5a0], R64 ;  /* 0x0005a04001007387 */ /* 0x000fea0000100a00 */
[C---:B---3--:R-:W-:Y:S01]  /*45a10*/  HMMA.1688.F32.TF32 R68, R240.reuse, R24, R164 ;  /* 0x00000018f044723c */ /* 0x048fe200000810a4 */
[----:B------:R2:W-:Y:S07]  /*45a20*/  STL.64 [R1+0x5a8], R66 ;  /* 0x0005a84201007387 */ /* 0x0005ee0000100a00 */
[C---:B--2---:R-:W-:Y:S07]  /*45a30*/  HMMA.1688.F32.TF32 R64, R240.reuse, R20, R168 ;  /* 0x00000014f040723c */ /* 0x044fee00000810a8 */
[----:B------:R2:W-:Y:S04]  /*45a40*/  STL.64 [R1+0x590], R72 ;  /* 0x0005904801007387 */ /* 0x0005e80000100a00 */
[----:B------:R3:W-:Y:S04]  /*45a50*/  STL.64 [R1+0x598], R74 ;  /* 0x0005984a01007387 */ /* 0x0007e80000100a00 */
[----:B------:R-:W4:Y:S04]  /*45a60*/  LDL.LU R220, [R1+0x1220] ;  /* 0x0012200001dc7983 */ /* 0x000f280000300800 */
[----:B------:R-:W-:Y:S04]  /*45a70*/  STL.64 [R1+0x580], R68 ;  /* 0x0005804401007387 */ /* 0x000fe80000100a00 */
[----:B------:R1:W-:Y:S04]  /*45a80*/  STL.64 [R1+0x588], R70 ;  /* 0x0005884601007387 */ /* 0x0003e80000100a00 */
[----:B------:R-:W-:Y:S04]  /*45a90*/  STL.64 [R1+0x510], R64 ;  /* 0x0005104001007387 */ /* 0x000fe80000100a00 */
[----:B------:R1:W-:Y:S04]  /*45aa0*/  STL.64 [R1+0x518], R66 ;  /* 0x0005184201007387 */ /* 0x0003e80000100a00 */
        /* <DEDUP_REMOVED lines=11> */
[----:B--2---:R-:W2:Y:S04]  /*45b60*/  LDL.LU R72, [R1+0x1260] ;  /* 0x0012600001487983 */ /* 0x004ea80000300800 */
[----:B------:R-:W2:Y:S04]  /*45b70*/  LDL.LU R73, [R1+0x1264] ;  /* 0x0012640001497983 */ /* 0x000ea80000300800 */
[----:B---3--:R-:W2:Y:S04]  /*45b80*/  LDL.LU R74, [R1+0x1268] ;  /* 0x00126800014a7983 */ /* 0x008ea80000300800 */
        /* <DEDUP_REMOVED lines=41> */
[C---:B-1----:R-:W-:Y:S03]  /*45e20*/  HMMA.1688.F32.TF32 R68, R240.reuse, R16, R172 ;  /* 0x00000010f044723c */ /* 0x042fe600000810ac */
[----:B------:R-:W4:Y:S04]  /*45e30*/  LDL.LU R208, [R1+0x1250] ;  /* 0x0012500001d07983 */ /* 0x000f280000300800 */
[----:B------:R-:W4:Y:S01]  /*45e40*/  LDL.LU R209, [R1+0x1254] ;  /* 0x0012540001d17983 */ /* 0x000f220000300800 */
[C---:B------:R-:W-:Y:S03]  /*45e50*/  HMMA.1688.F32.TF32 R64, R240.reuse, R12, R176 ;  /* 0x0000000cf040723c */ /* 0x040fe600000810b0 */
[----:B------:R-:W4:Y:S04]  /*45e60*/  LDL.LU R210, [R1+0x1258] ;  /* 0x0012580001d27983 */ /* 0x000f280000300800 */
[----:B------:R-:W4:Y:S04]  /*45e70*/  LDL.LU R211, [R1+0x125c] ;  /* 0x00125c0001d37983 */ /* 0x000f280000300800 */
[----:B------:R-:W4:Y:S04]  /*45e80*/  LDL.LU R224, [R1+0x1210] ;  /* 0x0012100001e07983 */ /* 0x000f280000300800 */
[----:B------:R-:W4:Y:S04]  /*45e90*/  LDL.LU R225, [R1+0x1214] ;  /* 0x0012140001e17983 */ /* 0x000f280000300800 */
[----:B------:R-:W4:Y:S04]  /*45ea0*/  LDL.LU R226, [R1+0x1218] ;  /* 0x0012180001e27983 */ /* 0x000f280000300800 */
[----:B------:R-:W4:Y:S04]  /*45eb0*/  LDL.LU R227, [R1+0x121c] ;  /* 0x00121c0001e37983 */ /* 0x000f280000300800 */
[----:B------:R-:W4:Y:S04]  /*45ec0*/  LDL.LU R228, [R1+0x160] ;  /* 0x0001600001e47983 */ /* 0x000f280000300800 */
[----:B------:R-:W-:Y:S04]  /*45ed0*/  STL.64 [R1+0x200], R68 ;  /* 0x0002004401007387 */ /* 0x000fe80000100a00 */
[----:B------:R-:W-:Y:S04]  /*45ee0*/  STL.64 [R1+0x208], R70 ;  /* 0x0002084601007387 */ /* 0x000fe80000100a00 */
[----:B------:R-:W-:Y:S04]  /*45ef0*/  STL.64 [R1+0xf0], R64 ;  /* 0x0000f04001007387 */ /* 0x000fe80000100a00 */
[----:B------:R4:W-:Y:S04]  /*45f00*/  STL.64 [R1+0xf8], R66 ;  /* 0x0000f84201007387 */ /* 0x0009e80000100a00 */
[----:B------:R-:W4:Y:S04]  /*45f10*/  LDL.LU R229, [R1+0x164] ;  /* 0x0001640001e57983 */ /* 0x000f280000300800 */
[----:B------:R-:W4:Y:S04]  /*45f20*/  LDL.LU R230, [R1+0x168] ;  /* 0x0001680001e67983 */ /* 0x000f280000300800 */
[----:B------:R-:W4:Y:S01]  /*45f30*/  LDL.LU R231, [R1+0x16c] ;  /* 0x00016c0001e77983 */ /* 0x000f220000300800 */
[----:B------:R-:W-:Y:S03]  /*45f40*/  HMMA.1688.F32.TF32 R240, R240, R248, R180 ;  /* 0x000000f8f0f0723c */ /* 0x000fe600000810b4 */
[----:B------:R-:W-:Y:S04]  /*45f50*/  LDS R68, [R252+0x84200] ;  /* 0x08420000fc447984 */ /* 0x000fe80000000800 */
[----:B------:R-:W-:Y:S04]  /*45f60*/  LDS R70, [R252+0x85200] ;  /* 0x08520000fc467984 */ /* 0x000fe80000000800 */
[----:B------:R-:W-:Y:S04]  /*45f70*/  LDS R69, [R0+0x84200] ;  /* 0x0842000000457984 */ /* 0x000fe80000000800 */
[----:B------:R-:W1:Y:S04]  /*45f80*/  LDS R71, [R0+0x85200] ;  /* 0x0852000000477984 */ /* 0x000e680000000800 */
[----:B------:R-:W-:Y:S04]  /*45f90*/  LDS R172, [R42+0x84380] ;  /* 0x084380002aac7984 */ /* 0x000fe80000000800 */
[----:B------:R-:W-:Y:S04]  /*45fa0*/  STL [R1+0x2fe0], R240 ;  /* 0x002fe0f001007387 */ /* 0x000fe80000100800 */
[----:B------:R-:W-:Y:S04]  /*45fb0*/  STL [R1+0x2fdc], R241 ;  /* 0x002fdcf101007387 */ /* 0x000fe80000100800 */
[----:B------:R-:W-:Y:S04]  /*45fc0*/  STL [R1+0x2fd8], R242 ;  /* 0x002fd8f201007387 */ /* 0x000fe80000100800 */
[----:B------:R-:W-:Y:S04]  /*45fd0*/  STL [R1+0x2fd4], R243 ;  /* 0x002fd4f301007387 */ /* 0x000fe80000100800 */
[----:B------:R-:W-:Y:S04]  /*45fe0*/  LDS R174, [R42+0x85380] ;  /* 0x085380002aae7984 */ /* 0x000fe80000000800 */
[----:B------:R-:W-:Y:S04]  /*45ff0*/  LDS R173, [R3+0x84380] ;  /* 0x0843800003ad7984 */ /* 0x000fe80000000800 */
[----:B------:R-:W-:Y:S01]  /*46000*/  LDS R175, [R3+0x85380] ;  /* 0x0853800003af7984 */ /* 0x000fe20000000800 */
[C---:B--2---:R-:W-:Y:S08]  /*46010*/  HMMA.1688.F32.TF32 R72, R244.reuse, R28, R72 ;  /* 0x0000001cf448723c */ /* 0x044ff00000081048 */
[C---:B---3--:R-:W-:Y:S08]  /*46020*/  HMMA.1688.F32.TF32 R76, R244.reuse, R32, R76 ;  /* 0x00000020f44c723c */ /* 0x048ff0000008104c */
[C---:B----4-:R-:W-:Y:S08]  /*46030*/  HMMA.1688.F32.TF32 R64, R244.reuse, R8, R140 ;  /* 0x00000008f440723c */ /* 0x050ff0000008108c */
[C---:B------:R-:W-:Y:S08]  /*46040*/  HMMA.1688.F32.TF32 R80, R244.reuse, R56, R80 ;  /* 0x00000038f450723c */ /* 0x040ff00000081050 */
[C---:B------:R-:W-:Y:S11]  /*46050*/  HMMA.1688.F32.TF32 R84, R244.reuse, R60, R84 ;  /* 0x0000003cf454723c */ /* 0x040ff60000081054 */
[----:B------:R-:W-:Y:S11]  /*46060*/  @!UPT UIADD3 URZ, URZ, URZ, URZ ;  /* 0x0000003f3f3ff290 */ /* 0x000ff6000fffe03f */
        /* <DEDUP_REMOVED lines=8> */
[C---:B---3--:R-:W-:Y:S08]  /*460f0*/  HMMA.1688.F32.TF32 R80, R244.reuse, R52, R132 ;  /* 0x00000034f450723c */ /* 0x048ff00000081084 */
[C---:B--2---:R-:W-:Y:S07]  /*46100*/  HMMA.1688.F32.TF32 R64, R244.reuse, R48, R128 ;  /* 0x00000030f440723c */ /* 0x044fee0000081080 */
        /* <DEDUP_REMOVED lines=25> */
[----:B------:R-:W-:Y:S01]  /*462a0*/  STL.64 [R1+0x28], R78 ;  /* 0x0000284e01007387 */ /* 0x000fe20000100a00 */
[C---:B--2---:R-:W-:Y:S03]  /*462b0*/  HMMA.1688.F32.TF32 R64, R244.reuse, R12, R220 ;  /* 0x0000000cf440723c */ /* 0x044fe600000810dc */
[----:B------:R-:W-:Y:S04]  /*462c0*/  STL.64 [R1+0x10], R72 ;  /* 0x0000104801007387 */ /* 0x000fe80000100a00 */
[----:B------:R1:W-:Y:S01]  /*462d0*/  STL.64 [R1+0x18], R74 ;  /* 0x0000184a01007387 */ /* 0x0003e20000100a00 */
[----:B------:R-:W-:Y:S08]  /*462e0*/  HMMA.1688.F32.TF32 R244, R244, R248, R224 ;  /* 0x000000f8f4f4723c */ /* 0x000ff000000810e0 */
[----:B-1----:R-:W-:Y:S11]  /*462f0*/  HMMA.1688.F32.TF32 R72, R68, R60, R228 ;  /* 0x0000003c4448723c */ /* 0x002ff600000810e4 */
[----:B------:R-:W-:Y:S04]  /*46300*/  @!UPT UIADD3 URZ, URZ, URZ, URZ ;  /* 0x0000003f3f3ff290 */ /* 0x000fe8000fffe03f */
[----:B------:R-:W-:Y:S04]  /*46310*/  STL [R1+0x2fd0], R247 ;  /* 0x002fd0f701007387 */ /* 0x000fe80000100800 */
[----:B------:R-:W-:Y:S04]  /*46320*/  STL.64 [R1], R64 ;  /* 0x0000004001007387 */ /* 0x000fe80000100a00 */
[----:B------:R-:W-:Y:S04]  /*46330*/  STL.64 [R1+0x8], R66 ;  /* 0x0000084201007387 */ /* 0x000fe80000100a00 */
[----:B------:R1:W-:Y:S04]  /*46340*/  STL.64 [R1+0x1f0], R72 ;  /* 0x0001f04801007387 */ /* 0x0003e80000100a00 */
[----:B------:R2:W-:Y:S04]  /*46350*/  STL [R1+0x1f8], R74 ;  /* 0x0001f84a01007387 */ /* 0x0005e80000100800 */
        /* <DEDUP_REMOVED lines=8> */
[----:B------:R-:W3:Y:S04]  /*463e0*/  LDL.LU R216, [R1+0x14f0] ;  /* 0x0014f00001d87983 */ /* 0x000ee80000300800 */
[----:B------:R-:W3:Y:S04]  /*463f0*/  LDL.LU R217, [R1+0x14f4] ;  /* 0x0014f40001d97983 */ /* 0x000ee80000300800 */
[----:B------:R-:W3:Y:S01]  /*46400*/  LDL.LU R218, [R1+0x14f8] ;  /* 0x0014f80001da7983 */ /* 0x000ee20000300800 */
[----:B------:R-:W-:-:S03]  /*46410*/  IMAD.MOV.U32 R240, RZ, RZ, R75 ;  /* 0x000000fffff07224 */ /* 0x000fc600078e004b */
[----:B------:R-:W3:Y:S04]  /*46420*/  LDL.LU R219, [R1+0x14fc] ;  /* 0x0014fc0001db7983 */ /* 0x000ee80000300800 */
[----:B-1----:R-:W3:Y:S04]  /*46430*/  LDL.LU R72, [R1+0xbb0] ;  /* 0x000bb00001487983 */ /* 0x002ee80000300800 */
[----:B------:R-:W3:Y:S04]  /*46440*/  LDL.LU R73, [R1+0xbb4] ;  /* 0x000bb40001497983 */ /* 0x000ee80000300800 */
[----:B--2---:R-:W3:Y:S04]  /*46450*/  LDL.LU R74, [R1+0xbb8] ;  /* 0x000bb800014a7983 */ /* 0x004ee80000300800 */
        /* <DEDUP_REMOVED lines=69> */
[C---:B--2---:R-:W-:Y:S11]  /*468b0*/  HMMA.1688.F32.TF32 R96, R68.reuse, R56, R96 ;  /* 0x000000384460723c */ /* 0x044ff60000081060 */
[----:B------:R-:W-:Y:S11]  /*468c0*/  @!UPT UIADD3 URZ, URZ, URZ, URZ ;  /* 0x0000003f3f3ff290 */ /* 0x000ff6000fffe03f */
[----:B------:R-:W-:Y:S02]  /*468d0*/  @!UPT UIADD3 URZ, URZ, URZ, URZ ;  /* 0x0000003f3f3ff290 */ /* 0x000fe4000fffe03f */
[----:B------:R-:W-:Y:S02]  /*468e0*/  IMAD.MOV.U32 R241, RZ, RZ, R96 ;  /* 0x000000fffff17224 */ /* 0x000fe400078e0060 */
[----:B------:R-:W-:Y:S02]  /*468f0*/  IMAD.MOV.U32 R242, RZ, RZ, R97 ;  /* 0x000000fffff27224 */ /* 0x000fe400078e0061 */
[----:B------:R-:W-:Y:S02]  /*46900*/  IMAD.MOV.U32 R243, RZ, RZ, R98 ;  /* 0x000000fffff37224 */ /* 0x000fe400078e0062 */
[----:B------:R-:W-:Y:S01]  /*46910*/  IMAD.MOV.U32 R247, RZ, RZ, R99 ;  /* 0x000000fffff77224 */ /* 0x000fe200078e0063 */
[C---:B---3--:R-:W-:Y:S08]  /*46920*/  HMMA.1688.F32.TF32 R100, R68.reuse, R8, R92 ;  /* 0x000000084464723c */ /* 0x048ff0000008105c */
[C---:B------:R-:W-:Y:S08]  /*46930*/  HMMA.1688.F32.TF32 R92, R68.reuse, R52, R84 ;  /* 0x00000034445c723c */ /* 0x040ff00000081054 */
        /* <DEDUP_REMOVED lines=31> */
[C---:B--2---:R-:W-:Y:S08]  /*46b30*/  HMMA.1688.F32.TF32 R80, R68.reuse, R16, R76 ;  /* 0x000000104450723c */ /* 0x044ff0000008104c */
        /* <DEDUP_REMOVED lines=16> */
[----:B------:R-:W-:Y:S04]  /*46c40*/  LDS R69, [R0+0x84280] ;  /* 0x0842800000457984 */ /* 0x000fe80000000800 */
[----:B------:R-:W1:Y:S01]  /*46c50*/  LDS R71, [R0+0x85280] ;  /* 0x0852800000477984 */ /* 0x000e620000000800 */
[C---:B------:R-:W-:Y:S07]  /*46c60*/  HMMA.1688.F32.TF32 R80, R64.reuse, R8, R220 ;  /* 0x000000084050723c */ /* 0x040fee00000810dc */
        /* <DEDUP_REMOVED lines=120> */
[C---:B--2---:R-:W-:Y:S08]  /*473f0*/  HMMA.1688.F32.TF32 R88, R64.reuse, R12, R88 ;  /* 0x0000000c4058723c */ /* 0x044ff00000081058 */
        /* <DEDUP_REMOVED lines=8> */
[C---:B------:R-:W-:Y:S07]  /*47480*/  HMMA.1688.F32.TF32 R100, R64.reuse, R24, R100 ;  /* 0x000000184064723c */ /* 0x040fee0000081064 */
[----:B------:R-:W-:Y:S04]  /*47490*/  STL.64 [R1+0x4b0], R148 ;  /* 0x0004b09401007387 */ /* 0x000fe80000100a00 */
[----:B------:R-:W-:Y:S04]  /*474a0*/  STL.64 [R1+0x4b8], R150 ;  /* 0x0004b89601007387 */ /* 0x000fe80000100a00 */
[----:B------:R-:W-:Y:S01]  /*474b0*/  STL.64 [R1+0x4a0], R144 ;  /* 0x0004a09001007387 */ /* 0x000fe20000100a00 */
[----:B------:R-:W-:Y:S03]  /*474c0*/  HMMA.1688.F32.TF32 R84, R64, R248, R84 ;  /* 0x000000f84054723c */ /* 0x000fe60000081054 */
[----:B------:R-:W-:Y:S04]  /*474d0*/  STL.64 [R1+0x4a8], R146 ;  /* 0x0004a89201007387 */ /* 0x000fe80000100a00 */
        /* <DEDUP_REMOVED lines=22> */
[C---:B--2---:R-:W-:Y:S03]  /*47640*/  HMMA.1688.F32.TF32 R84, R68.reuse, R8, R136 ;  /* 0x000000084454723c */ /* 0x044fe60000081088 */
[----:B------:R-:W-:Y:S04]  /*47650*/  LDS R64, [R42+0x84300] ;  /* 0x084300002a407984 */ /* 0x000fe80000000800 */
[----:B------:R-:W-:Y:S01]  /*47660*/  LDS R66, [R42+0x85300] ;  /* 0x085300002a427984 */ /* 0x000fe20000000800 */
[C---:B-1----:R-:W-:Y:S03]  /*47670*/  HMMA.1688.F32.TF32 R80, R68.reuse, R4, R132 ;  /* 0x000000044450723c */ /* 0x042fe60000081084 */
[----:B------:R-:W-:Y:S04]  /*47680*/  LDS R65, [R3+0x84300] ;  /* 0x0843000003417984 */ /* 0x000fe80000000800 */
[----:B------:R-:W1:Y:S04]  /*47690*/  LDS R67, [R3+0x85300] ;  /* 0x0853000003437984 */ /* 0x000e680000000800 */
[----:B------:R-:W-:Y:S04]  /*476a0*/  STL.64 [R1+0x470], R88 ;  /* 0x0004705801007387 */ /* 0x000fe80000100a00 */
[----:B------:R2:W-:Y:S04]  /*476b0*/  STL.64 [R1+0x478], R90 ;  /* 0x0004785a01007387 */ /* 0x0005e80000100a00 */
[----:B------:R-:W-:Y:S04]  /*476c0*/  STL.64 [R1+0x460], R84 ;  /* 0x0004605401007387 */ /* 0x000fe80000100a00 */
[----:B------:R3:W-:Y:S01]  /*476d0*/  STL.64 [R1+0x468], R86 ;  /* 0x0004685601007387 */ /* 0x0007e20000100a00 */
[C---:B--2---:R-:W-:Y:S03]  /*476e0*/  HMMA.1688.F32.TF32 R88, R68.reuse, R52, R128 ;  /* 0x000000344458723c */ /* 0x044fe60000081080 */
[----:B------:R-:W-:Y:S04]  /*476f0*/  STL.64 [R1+0x450], R80 ;  /* 0x0004505001007387 */ /* 0x000fe80000100a00 */
[----:B------:R2:W-:Y:S01]  /*47700*/  STL.64 [R1+0x458], R82 ;  /* 0x0004585201007387 */ /* 0x0005e20000100a00 */
[C---:B---3--:R-:W-:Y:S03]  /*47710*/  HMMA.1688.F32.TF32 R84, R68.reuse, R48, R124 ;  /* 0x000000304454723c */ /* 0x048fe6000008107c */
[----:B------:R-:W-:Y:S04]  /*47720*/  LDS R108, [R252+0x84300] ;  /* 0x08430000fc6c7984 */ /* 0x000fe80000000800 */
[----:B------:R-:W-:Y:S01]  /*47730*/  LDS R110, [R252+0x85300] ;  /* 0x08530000fc6e7984 */ /* 0x000fe20000000800 */
[C---:B--2---:R-:W-:Y:S03]  /*47740*/  HMMA.1688.F32.TF32 R80, R68.reuse, R44, R120 ;  /* 0x0000002c4450723c */ /* 0x044fe60000081078 */
[----:B------:R-:W-:Y:S04]  /*47750*/  LDS R109, [R0+0x84300] ;  /* 0x08430000006d7984 */ /* 0x000fe80000000800 */
[----:B------:R-:W2:Y:S04]  /*47760*/  LDS R111, [R0+0x85300] ;  /* 0x08530000006f7984 */ /* 0x000ea80000000800 */
[----:B------:R-:W-:Y:S04]  /*47770*/  STL.64 [R1+0x440], R88 ;  /* 0x0004405801007387 */ /* 0x000fe80000100a00 */
[----:B------:R3:W-:Y:S04]  /*47780*/  STL.64 [R1+0x448], R90 ;  /* 0x0004485a01007387 */ /* 0x0007e80000100a00 */
[----:B------:R-:W-:Y:S04]  /*47790*/  STL.64 [R1+0x430], R84 ;  /* 0x0004305401007387 */ /* 0x000fe80000100a00 */
[----:B------:R4:W-:Y:S01]  /*477a0*/  STL.64 [R1+0x438], R86 ;  /* 0x0004385601007387 */ /* 0x0009e20000100a00 */
[C---:B---3--:R-:W-:Y:S03]  /*477b0*/  HMMA.1688.F32.TF32 R88, R68.reuse, R40, R232 ;  /* 0x000000284458723c */ /* 0x048fe600000810e8 */
[----:B------:R-:W-:Y:S04]  /*477c0*/  STL.64 [R1+0x420], R80 ;  /* 0x0004205001007387 */ /* 0x000fe80000100a00 */
[----:B------:R3:W-:Y:S01]  /*477d0*/  STL.64 [R1+0x428], R82 ;  /* 0x0004285201007387 */ /* 0x0007e20000100a00 */
[C---:B----4-:R-:W-:Y:S08]  /*477e0*/  HMMA.1688.F32.TF32 R84, R68.reuse, R36, R76 ;  /* 0x000000244454723c */ /* 0x050ff0000008104c */
[C---:B---3--:R-:W-:Y:S08]  /*477f0*/  HMMA.1688.F32.TF32 R80, R68.reuse, R32, R72 ;  /* 0x000000204450723c */ /* 0x048ff00000081048 */
[C---:B------:R-:W-:Y:S08]  /*47800*/  HMMA.1688.F32.TF32 R76, R68.reuse, R28, R208 ;  /* 0x0000001c444c723c */ /* 0x040ff000000810d0 */
[C---:B------:R-:W-:Y:S01]  /*47810*/  HMMA.1688.F32.TF32 R72, R68.reuse, R24, R212 ;  /* 0x000000184448723c */ /* 0x040fe200000810d4 */
        /* <DEDUP_REMOVED lines=13> */
[----:B------:R-:W-:Y:S01]  /*478f0*/  HMMA.1688.F32.TF32 R68, R68, R248, R228 ;  /* 0x000000f84444723c */ /* 0x000fe200000810e4 */
[----:B------:R-:W-:Y:S04]  /*47900*/  STL.64 [R1+0x3c0], R80 ;  /* 0x0003c05001007387 */ /* 0x000fe80000100a00 */
[----:B------:R-:W-:Y:S04]  /*47910*/  STL.64 [R1+0x3c8], R82 ;  /* 0x0003c85201007387 */ /* 0x000fe80000100a00 */
[----:B------:R-:W-:Y:S04]  /*47920*/  STL.64 [R1+0x3b0], R76 ;  /* 0x0003b04c01007387 */ /* 0x000fe80000100a00 */
[----:B------:R-:W-:Y:S04]  /*47930*/  STL.64 [R1+0x3b8], R78 ;  /* 0x0003b84e01007387 */ /* 0x000fe80000100a00 */
[----:B------:R-:W3:Y:S04]  /*47940*/  LDL.LU R224, [R1+0xfc0] ;  /* 0x000fc00001e07983 */ /* 0x000ee80000300800 */
[----:B------:R4:W-:Y:S04]  /*47950*/  STL.64 [R1+0x3a0], R72 ;  /* 0x0003a04801007387 */ /* 0x0009e80000100a00 */
[----:B------:R1:W-:Y:S04]  /*47960*/  STL.64 [R1+0x3a8], R74 ;  /* 0x0003a84a01007387 */ /* 0x0003e80000100a00 */
[----:B------:R-:W-:Y:S04]  /*47970*/  STL.64 [R1+0x290], R68 ;  /* 0x0002904401007387 */ /* 0x000fe80000100a00 */
[----:B------:R1:W-:Y:S04]  /*47980*/  STL.64 [R1+0x298], R70 ;  /* 0x0002984601007387 */ /* 0x0003e80000100a00 */
[----:B------:R-:W3:Y:S04]  /*47990*/  LDL.LU R225, [R1+0xfc4] ;  /* 0x000fc40001e17983 */ /* 0x000ee80000300800 */
[----:B------:R-:W3:Y:S04]  /*479a0*/  LDL.LU R226, [R1+0xfc8] ;  /* 0x000fc80001e27983 */ /* 0x000ee80000300800 */
[----:B------:R-:W3:Y:S04]  /*479b0*/  LDL.LU R227, [R1+0xfcc] ;  /* 0x000fcc0001e37983 */ /* 0x000ee80000300800 */
[----:B------:R-:W2:Y:S04]  /*479c0*/  LDL.LU R212, [R1+0x1610] ;  /* 0x0016100001d47983 */ /* 0x000ea80000300800 */
[----:B------:R-:W2:Y:S04]  /*479d0*/  LDL.LU R213, [R1+0x1614] ;  /* 0x0016140001d57983 */ /* 0x000ea80000300800 */
[----:B------:R-:W2:Y:S04]  /*479e0*/  LDL.LU R214, [R1+0x1618] ;  /* 0x0016180001d67983 */ /* 0x000ea80000300800 */
[----:B------:R-:W2:Y:S04]  /*479f0*/  LDL.LU R215, [R1+0x161c] ;  /* 0x00161c0001d77983 */ /* 0x000ea80000300800 */
[----:B----4-:R-:W4:Y:S04]  /*47a00*/  LDL.LU R72, [R1+0x1630] ;  /* 0x0016300001487983 */ /* 0x010f280000300800 */
[----:B------:R-:W4:Y:S04]  /*47a10*/  LDL.LU R73, [R1+0x1634] ;  /* 0x0016340001497983 */ /* 0x000f280000300800 */
[----:B-1----:R-:W4:Y:S04]  /*47a20*/  LDL.LU R74, [R1+0x1638] ;  /* 0x00163800014a7983 */ /* 0x002f280000300800 */
[----:B------:R-:W4:Y:S04]  /*47a30*/  LDL.LU R75, [R1+0x163c] ;  /* 0x00163c00014b7983 */ /* 0x000f280000300800 */
        /* <DEDUP_REMOVED lines=68> */
[C---:B----4-:R-:W-:Y:S08]  /*47e80*/  HMMA.1688.F32.TF32 R72, R64.reuse, R16, R72 ;  /* 0x000000104048723c */ /* 0x050ff00000081048 */
[C---:B--2---:R-:W-:Y:S08]  /*47e90*/  HMMA.1688.F32.TF32 R76, R64.reuse, R20, R76 ;  /* 0x00000014404c723c */ /* 0x044ff0000008104c */
[C---:B---3--:R-:W-:Y:S08]  /*47ea0*/  HMMA.1688.F32.TF32 R80, R64.reuse, R52, R80 ;  /* 0x000000344050723c */ /* 0x048ff00000081050 */
[C---:B------:R-:W-:Y:S08]  /*47eb0*/  HMMA.1688.F32.TF32 R92, R64.reuse, R56, R92 ;  /* 0x00000038405c723c */ /* 0x040ff0000008105c */
[C---:B------:R-:W-:Y:S08]  /*47ec0*/  HMMA.1688.F32.TF32 R96, R64.reuse, R60, R96 ;  /* 0x0000003c4060723c */ /* 0x040ff00000081060 */
[C---:B------:R-:W-:Y:S11]  /*47ed0*/  HMMA.1688.F32.TF32 R68, R64.reuse, R8, R88 ;  /* 0x000000084044723c */ /* 0x040ff60000081058 */
[----:B------:R-:W-:Y:S04]  /*47ee0*/  @!UPT UIADD3 URZ, URZ, URZ, URZ ;  /* 0x0000003f3f3ff290 */ /* 0x000fe8000fffe03f */
[----:B------:R-:W-:Y:S01]  /*47ef0*/  STL.64 [R1+0x390], R96 ;  /* 0x0003906001007387 */ /* 0x000fe20000100a00 */
[C---:B------:R-:W-:Y:S03]  /*47f00*/  HMMA.1688.F32.TF32 R84, R64.reuse, R4, R84 ;  /* 0x000000044054723c */ /* 0x040fe60000081054 */
[----:B------:R-:W-:Y:S04]  /*47f10*/  STL.64 [R1+0x398], R98 ;  /* 0x0003986201007387 */ /* 0x000fe80000100a00 */
[----:B------:R-:W-:Y:S04]  /*47f20*/  STL.64 [R1+0x380], R92 ;  /* 0x0003805c01007387 */ /* 0x000fe80000100a00 */
        /* <DEDUP_REMOVED lines=12> */
[C---:B-1----:R-:W-:Y:S06]  /*47ff0*/  HMMA.1688.F32.TF32 R68, R64.reuse, R36, R128 ;  /* 0x000000244044723c */ /* 0x042fec0000081080 */
[----:B------:R-:W-:Y:S04]  /*48000*/  STL.64 [R1+0x330], R84 ;  /* 0x0003305401007387 */ /* 0x000fe80000100a00 */
[----:B------:R1:W-:Y:S05]  /*48010*/  STL.64 [R1+0x338], R86 ;  /* 0x0003385601007387 */ /* 0x0003ea0000100a00 */
[----:B------:R-:W-:Y:S04]  /*48020*/  STL.64 [R1+0x320], R80 ;  /* 0x0003205001007387 */ /* 0x000fe80000100a00 */
[----:B------:R2:W-:Y:S01]  /*48030*/  STL.64 [R1+0x328], R82 ;  /* 0x0003285201007387 */ /* 0x0005e20000100a00 */
[C---:B-1----:R-:W-:Y:S03]  /*48040*/  HMMA.1688.F32.TF32 R84, R64.reuse, R32, R124 ;  /* 0x000000204054723c */ /* 0x042fe6000008107c */
[----:B------:R-:W-:Y:S05]  /*48050*/  STL.64 [R1+0x310], R68 ;  /* 0x0003104401007387 */ /* 0x000fea0000100a00 */
[C---:B--2---:R-:W-:Y:S01]  /*48060*/  HMMA.1688.F32.TF32 R80, R64.reuse, R28, R120 ;  /* 0x0000001c4050723c */ /* 0x044fe20000081078 */
[----:B------:R1:W-:Y:S07]  /*48070*/  STL.64 [R1+0x318], R70 ;  /* 0x0003184601007387 */ /* 0x0003ee0000100a00 */
[C---:B-1----:R-:W-:Y:S07]  /*48080*/  HMMA.1688.F32.TF32 R68, R64.reuse, R24, R232 ;  /* 0x000000184044723c */ /* 0x042fee00000810e8 */
[----:B------:R-:W-:Y:S04]  /*48090*/  STL.64 [R1+0x300], R84 ;  /* 0x0003005401007387 */ /* 0x000fe80000100a00 */
[----:B------:R-:W-:Y:S04]  /*480a0*/  STL.64 [R1+0x308], R86 ;  /* 0x0003085601007387 */ /* 0x000fe80000100a00 */
[----:B------:R-:W-:Y:S04]  /*480b0*/  STL.64 [R1+0x2f0], R80 ;  /* 0x0002f05001007387 */ /* 0x000fe80000100a00 */
[----:B------:R-:W-:Y:S04]  /*480c0*/  STL.64 [R1+0x2f8], R82 ;  /* 0x0002f85201007387 */ /* 0x000fe80000100a00 */
[----:B------:R-:W-:Y:S04]  /*480d0*/  STL.64 [R1+0x2e0], R68 ;  /* 0x0002e04401007387 */ /* 0x000fe80000100a00 */
[----:B------:R1:W-:Y:S04]  /*480e0*/  STL.64 [R1+0x2e8], R70 ;  /* 0x0002e84601007387 */ /* 0x0003e80000100a00 */
[----:B------:R-:W-:Y:S04]  /*480f0*/  STL.64 [R1+0x2d0], R76 ;  /* 0x0002d04c01007387 */ /* 0x000fe80000100a00 */
[----:B------:R-:W-:Y:S01]  /*48100*/  STL.64 [R1+0x2d8], R78 ;  /* 0x0002d84e01007387 */ /* 0x000fe20000100a00 */
[C---:B-1----:R-:W-:Y:S03]  /*48110*/  HMMA.1688.F32.TF32 R68, R64.reuse, R12, R208 ;  /* 0x0000000c4044723c */ /* 0x042fe600000810d0 */
[----:B------:R-:W-:Y:S04]  /*48120*/  STL.64 [R1+0x2c0], R72 ;  /* 0x0002c04801007387 */ /* 0x000fe80000100a00 */
[----:B------:R1:W-:Y:S01]  /*48130*/  STL.64 [R1+0x2c8], R74 ;  /* 0x0002c84a01007387 */ /* 0x0003e20000100a00 */
[----:B------:R-:W-:Y:S08]  /*48140*/  HMMA.1688.F32.TF32 R64, R64, R248, R212 ;  /* 0x000000f84040723c */ /* 0x000ff000000810d4 */
[C---:B-1----:R-:W-:Y:S01]  /*48150*/  HMMA.1688.F32.TF32 R72, R108.reuse, R60, R228 ;  /* 0x0000003c6c48723c */ /* 0x042fe200000810e4 */
[----:B------:R-:W-:Y:S04]  /*48160*/  LDS R228, [R252+0x84380] ;  /* 0x08438000fce47984 */ /* 0x000fe80000000800 */
[----:B------:R-:W-:Y:S04]  /*48170*/  LDS R230, [R252+0x85380] ;  /* 0x08538000fce67984 */ /* 0x000fe80000000800 */
[----:B------:R-:W-:Y:S04]  /*48180*/  STL.64 [R1+0x2b0], R68 ;  /* 0x0002b04401007387 */ /* 0x000fe80000100a00 */
[----:B------:R1:W-:Y:S04]  /*48190*/  STL.64 [R1+0x2b8], R70 ;  /* 0x0002b84601007387 */ /* 0x0003e80000100a00 */
[----:B------:R-:W-:Y:S04]  /*481a0*/  STL.64 [R1+0x280], R64 ;  /* 0x0002804001007387 */ /* 0x000fe80000100a00 */
[----:B------:R-:W-:Y:S04]  /*481b0*/  STL.64 [R1+0x288], R66 ;  /* 0x0002884201007387 */ /* 0x000fe80000100a00 */
[----:B------:R-:W2:Y:S04]  /*481c0*/  LDL.LU R42, [R1+0x3124] ;  /* 0x00312400012a7983 */ /* 0x000ea80000300800 */
[----:B------:R-:W-:Y:S04]  /*481d0*/  STL.64 [R1+0x2e88], R74 ;  /* 0x002e884a01007387 */ /* 0x000fe80000100a00 */
[----:B------:R3:W-:Y:S01]  /*481e0*/  STL.64 [R1+0x2e80], R72 ;  /* 0x002e804801007387 */ /* 0x0007e20000100a00 */
[C---:B-1----:R-:W-:Y:S03]  /*481f0*/  HMMA.1688.F32.TF32 R68, R108.reuse, R8, R220 ;  /* 0x000000086c44723c */ /* 0x042fe600000810dc */
[----:B------:R-:W-:Y:S04]  /*48200*/  LDS R229, [R0+0x84380] ;  /* 0x0843800000e57984 */ /* 0x000fe80000000800 */
[----:B------:R-:W1:Y:S01]  /*48210*/  LDS R231, [R0+0x85380] ;  /* 0x0853800000e77984 */ /* 0x000e620000000800 */
[C---:B---3--:R-:W-:Y:S08]  /*48220*/  HMMA.1688.F32.TF32 R72, R108.reuse, R56, R216 ;  /* 0x000000386c48723c */ /* 0x048ff000000810d8 */
[C---:B------:R-:W-:Y:S11]  /*48230*/  HMMA.1688.F32.TF32 R64, R108.reuse, R4, R224 ;  /* 0x000000046c40723c */ /* 0x040ff600000810e0 */
[----:B------:R-:W-:Y:S04]  /*48240*/  @!UPT UIADD3 URZ, URZ, URZ, URZ ;  /* 0x0000003f3f3ff290 */ /* 0x000fe8000fffe03f */
[----:B------:R-:W-:Y:S04]  /*48250*/  STL.64 [R1+0x570], R72 ;  /* 0x0005704801007387 */ /* 0x000fe80000100a00 */
[----:B------:R-:W-:Y:S04]  /*48260*/  STL.64 [R1+0x578], R74 ;  /* 0x0005784a01007387 */ /* 0x000fe80000100a00 */
[----:B------:R-:W3:Y:S04]  /*48270*/  LDL.LU R212, [R1+0xf20] ;  /* 0x000f200001d47983 */ /* 0x000ee80000300800 */
[----:B------:R-:W-:Y:S04]  /*48280*/  STL.64 [R1+0x560], R68 ;  /* 0x0005604401007387 */ /* 0x000fe80000100a00 */
        /* <DEDUP_REMOVED lines=54> */
[C---:B---3--:R-:W-:Y:S08]  /*485f0*/  HMMA.1688.F32.TF32 R100, R108.reuse, R16, R212 ;  /* 0x000000106c64723c */ /* 0x048ff000000810d4 */
[C---:B--2---:R-:W-:Y:S08]  /*48600*/  HMMA.1688.F32.TF32 R84, R108.reuse, R32, R124 ;  /* 0x000000206c54723c */ /* 0x044ff0000008107c */
[C---:B----4-:R-:W-:Y:S08]  /*48610*/  HMMA.1688.F32.TF32 R76, R108.reuse, R40, R76 ;  /* 0x000000286c4c723c */ /* 0x050ff0000008104c */
[C---:B------:R-:W-:Y:S08]  /*48620*/  HMMA.1688.F32.TF32 R68, R108.reuse, R48, R136 ;  /* 0x000000306c44723c */ /* 0x040ff00000081088 */
[C---:B------:R-:W-:Y:S08]  /*48630*/  HMMA.1688.F32.TF32 R72, R108.reuse, R52, R140 ;  /* 0x000000346c48723c */ /* 0x040ff0000008108c */
[C---:B-1----:R-:W-:Y:S08]  /*48640*/  HMMA.1688.F32.TF32 R64, R108.reuse, R44, R132 ;  /* 0x0000002c6c40723c */ /* 0x042ff00000081084 */
[C---:B------:R-:W-:Y:S07]  /*48650*/  HMMA.1688.F32.TF32 R80, R108.reuse, R36, R128 ;  /* 0x000000246c50723c */ /* 0x040fee0000081080 */
[----:B------:R-:W-:Y:S01]  /*48660*/  STL.64 [R1+0x540], R72 ;  /* 0x0005404801007387 */ /* 0x000fe20000100a00 */
[C---:B------:R-:W-:Y:S03]  /*48670*/  HMMA.1688.F32.TF32 R88, R108.reuse, R28, R120 ;  /* 0x0000001c6c58723c */ /* 0x040fe60000081078 */
        /* <DEDUP_REMOVED lines=9> */
[----:B------:R1:W-:Y:S04]  /*48710*/  STL.64 [R1+0x2e40], R76 ;  /* 0x002e404c01007387 */ /* 0x0003e80000100a00 */
[----:B------:R-:W-:Y:S01]  /*48720*/  STL.64 [R1+0x2e58], R82 ;  /* 0x002e585201007387 */ /* 0x000fe20000100a00 */
[----:B------:R-:W-:Y:S03]  /*48730*/  HMMA.1688.F32.TF32 R108, R108, R248, R220 ;  /* 0x000000f86c6c723c */ /* 0x000fe600000810dc */
        /* <DEDUP_REMOVED lines=9> */
[----:B------:R1:W-:Y:S04]  /*487d0*/  STL.64 [R1+0x2eb8], R102 ;  /* 0x002eb86601007387 */ /* 0x0003e80000100a00 */
[----:B------:R1:W-:Y:S04]  /*487e0*/  STL.64 [R1+0x2eb0], R100 ;  /* 0x002eb06401007387 */ /* 0x0003e80000100a00 */
        /* <DEDUP_REMOVED lines=46> */
[----:B------:R-:W4:Y:S04]  /*48ad0*/  LDL.LU R225, [R1+0x1854] ;  /* 0x0018540001e17983 */ /* 0x000f280000300800 */
[----:B------:R-:W4:Y:S04]  /*48ae0*/  LDL.LU R226, [R1+0x1858] ;  /* 0x0018580001e27983 */ /* 0x000f280000300800 */
[----:B------:R-:W4:Y:S08]  /*48af0*/  LDL.LU R227, [R1+0x185c] ;  /* 0x00185c0001e37983 */ /* 0x000f300000300800 */
[----:B------:R-:W-:Y:S04]  /*48b00*/  STL.64 [R1+0x2ee8], R114 ;  /* 0x002ee87201007387 */ /* 0x000fe80000100a00 */
[----:B------:R1:W-:Y:S01]  /*48b10*/  STL.64 [R1+0x2ee0], R112 ;  /* 0x002ee07001007387 */ /* 0x0003e20000100a00 */
[C---:B--2---:R-:W-:Y:S08]  /*48b20*/  HMMA.1688.F32.TF32 R152, R172.reuse, R28, R220 ;  /* 0x0000001cac98723c */ /* 0x044ff000000810dc */
[C---:B---3--:R-:W-:Y:S08]  /*48b30*/  HMMA.1688.F32.TF32 R120, R172.reuse, R8, R120 ;  /* 0x00000008ac78723c */ /* 0x048ff00000081078 */
[C---:B----4-:R-:W-:Y:S08]  /*48b40*/  HMMA.1688.F32.TF32 R116, R172.reuse, R56, R136 ;  /* 0x00000038ac74723c */ /* 0x050ff00000081088 */
[C---:B------:R-:W-:Y:S08]  /*48b50*/  HMMA.1688.F32.TF32 R136, R172.reuse, R44, R232 ;  /* 0x0000002cac88723c */ /* 0x040ff000000810e8 */
[C---:B------:R-:W-:Y:S08]  /*48b60*/  HMMA.1688.F32.TF32 R124, R172.reuse, R4, R124 ;  /* 0x00000004ac7c723c */ /* 0x040ff0000008107c */
[C---:B------:R-:W-:Y:S01]  /*48b70*/  HMMA.1688.F32.TF32 R128, R172.reuse, R52, R128 ;  /* 0x00000034ac80723c */ /* 0x040fe20000081080 */
[----:B------:R-:W-:Y:S07]  /*48b80*/  STL.64 [R1+0x2ef8], R118 ;  /* 0x002ef87601007387 */ /* 0x000fee0000100a00 */
[C---:B------:R-:W-:Y:S01]  /*48b90*/  HMMA.1688.F32.TF32 R132, R172.reuse, R48, R132 ;  /* 0x00000030ac84723c */ /* 0x040fe20000081084 */
[----:B------:R-:W-:Y:S07]  /*48ba0*/  STL.64 [R1+0x2ef0], R116 ;  /* 0x002ef07401007387 */ /* 0x000fee0000100a00 */
[C---:B------:R-:W-:Y:S01]  /*48bb0*/  HMMA.1688.F32.TF32 R140, R172.reuse, R40, R208 ;  /* 0x00000028ac8c723c */ /* 0x040fe200000810d0 */
[----:B------:R2:W-:Y:S07]  /*48bc0*/  STL.64 [R1+0x2f08], R122 ;  /* 0x002f087a01007387 */ /* 0x0005ee0000100a00 */
[C---:B------:R-:W-:Y:S01]  /*48bd0*/  HMMA.1688.F32.TF32 R144, R172.reuse, R36, R212 ;  /* 0x00000024ac90723c */ /* 0x040fe200000810d4 */
[----:B------:R3:W-:Y:S04]  /*48be0*/  STL.64 [R1+0x2f00], R120 ;  /* 0x002f007801007387 */ /* 0x0007e80000100a00 */
        /* <DEDUP_REMOVED lines=95> */
[----:B------:R-:W-:Y:S01]  /*491e0*/  STL.64 [R1+0x2f90], R156 ;  /* 0x002f909c01007387 */ /* 0x000fe20000100a00 */
[----:B-1----:R-:W-:-:S02]  /*491f0*/  IMAD.MOV.U32 R76, RZ, RZ, R35 ;  /* 0x000000ffff4c7224 */ /* 0x002fc400078e0023 */
[----:B------:R-:W-:Y:S02]  /*49200*/  IMAD.MOV.U32 R77, RZ, RZ, R38 ;  /* 0x000000ffff4d7224 */ /* 0x000fe400078e0026 */
[----:B------:R-:W-:Y:S01]  /*49210*/  IMAD.MOV.U32 R78, RZ, RZ, R39 ;  /* 0x000000ffff4e7224 */ /* 0x000fe200078e0027 */
[----:B--2---:R-:W-:Y:S07]  /*49220*/  HMMA.1688.F32.TF32 R64, R228, R52, R244 ;  /* 0x00000034e440723c */ /* 0x004fee00000810f4 */
[----:B------:R-:W-:-:S02]  /*49230*/  IMAD.MOV.U32 R244, RZ, RZ, R43 ;  /* 0x000000fffff47224 */ /* 0x000fc400078e002b */
[----:B------:R-:W-:Y:S02]  /*49240*/  IMAD.MOV.U32 R245, RZ, RZ, R46 ;  /* 0x000000fffff57224 */ /* 0x000fe400078e002e */
[----:B------:R-:W-:Y:S02]  /*49250*/  IMAD.MOV.U32 R246, RZ, RZ, R47 ;  /* 0x000000fffff67224 */ /* 0x000fe400078e002f */
[----:B------:R-:W-:Y:S01]  /*49260*/  IMAD.MOV.U32 R247, RZ, RZ, R237 ;  /* 0x000000fffff77224 */ /* 0x000fe200078e00ed */
[----:B---3--:R-:W-:Y:S08]  /*49270*/  HMMA.1688.F32.TF32 R68, R228, R4, R240 ;  /* 0x00000004e444723c */ /* 0x008ff000000810f0 */
[C---:B----4-:R-:W-:Y:S08]  /*49280*/  HMMA.1688.F32.TF32 R164, R172.reuse, R16, R164 ;  /* 0x00000010aca4723c */ /* 0x050ff000000810a4 */
[C---:B------:R-:W-:Y:S08]  /*49290*/  HMMA.1688.F32.TF32 R160, R172.reuse, R20, R160 ;  /* 0x00000014aca0723c */ /* 0x040ff000000810a0 */
[----:B------:R-:W-:Y:S11]  /*492a0*/  HMMA.1688.F32.TF32 R168, R172, R12, R168 ;  /* 0x0000000caca8723c */ /* 0x000ff600000810a8 */
[----:B------:R-:W-:Y:S04]  /*492b0*/  @!UPT UIADD3 URZ, URZ, URZ, URZ ;  /* 0x0000003f3f3ff290 */ /* 0x000fe8000fffe03f */
[----:B------:R-:W-:Y:S04]  /*492c0*/  STL.64 [R1+0x2fa8], R162 ;  /* 0x002fa8a201007387 */ /* 0x000fe80000100a00 */
[----:B------:R-:W-:Y:S01]  /*492d0*/  STL.64 [R1+0x2fa0], R160 ;  /* 0x002fa0a001007387 */ /* 0x000fe20000100a00 */
[----:B------:R-:W-:Y:S03]  /*492e0*/  HMMA.1688.F32.TF32 R176, R228, R60, R176 ;  /* 0x0000003ce4b0723c */ /* 0x000fe600000810b0 */
[----:B------:R-:W-:Y:S04]  /*492f0*/  STL.64 [R1+0x2fb8], R166 ;  /* 0x002fb8a601007387 */ /* 0x000fe80000100a00 */
[----:B------:R-:W-:Y:S04]  /*49300*/  STL.64 [R1+0x2fb0], R164 ;  /* 0x002fb0a401007387 */ /* 0x000fe80000100a00 */
[----:B------:R-:W-:Y:S04]  /*49310*/  STL.64 [R1+0x2fc8], R170 ;  /* 0x002fc8aa01007387 */ /* 0x000fe80000100a00 */
[----:B------:R-:W-:Y:S04]  /*49320*/  STL.64 [R1+0x2fc0], R168 ;  /* 0x002fc0a801007387 */ /* 0x000fe80000100a00 */
[----:B------:R-:W2:Y:S01]  /*49330*/  LDL R61, [R1+0x854] ;  /* 0x00085400013d7983 */ /* 0x000ea20000100800 */
[----:B------:R-:W-:-:S03]  /*49340*/  IMAD.MOV.U32 R240, RZ, RZ, R236 ;  /* 0x000000fffff07224 */ /* 0x000fc600078e00ec */
[----:B------:R-:W3:Y:S01]  /*49350*/  LDL.LU R43, [R1+0x3120] ;  /* 0x00312000012b7983 */ /* 0x000ee20000300800 */
[----:B------:R-:W-:-:S03]  /*49360*/  IMAD.MOV.U32 R241, RZ, RZ, R10 ;  /* 0x000000fffff17224 */ /* 0x000fc600078e000a */
[----:B------:R-:W4:Y:S01]  /*49370*/  LDL.LU R46, [R1+0x311c] ;  /* 0x00311c00012e7983 */ /* 0x000f220000300800 */
        /* <DEDUP_REMOVED lines=11> */
[----:B------:R-:W-:-:S02]  /*49430*/  IMAD.MOV.U32 R79, RZ, RZ, R18 ;  /* 0x000000ffff4f7224 */ /* 0x000fc400078e0012 */
[----:B------:R-:W-:Y:S01]  /*49440*/  IMAD.MOV.U32 R80, RZ, RZ, R15 ;  /* 0x000000ffff507224 */ /* 0x000fe200078e000f */
[----:B------:R-:W2:Y:S01]  /*49450*/  LDL.LU R18, [R1+0x30f4] ;  /* 0x0030f40001127983 */ /* 0x000ea20000300800 */
[----:B------:R-:W-:Y:S02]  /*49460*/  IMAD.MOV.U32 R81, RZ, RZ, R14 ;  /* 0x000000ffff517224 */ /* 0x000fe400078e000e */
[----:B------:R-:W-:Y:S01]  /*49470*/  IMAD.MOV.U32 R82, RZ, RZ, R251 ;  /* 0x000000ffff527224 */ /* 0x000fe200078e00fb */
        /* <DEDUP_REMOVED lines=27> */
[----:B------:R-:W2:Y:S01]  /*49630*/  LDL.LU R27, [R1+0x30b8] ;  /* 0x0030b800011b7983 */ /* 0x000ea20000300800 */
[----:B------:R-:W-:-:S03]  /*49640*/  IMAD.MOV.U32 R103, RZ, RZ, R42 ;  /* 0x000000ffff677224 */ /* 0x000fc600078e002a */
[----:B------:R-:W2:Y:S01]  /*49650*/  LDL.LU R50, [R1+0x30b4] ;  /* 0x0030b40001327983 */ /* 0x000ea20000300800 */
[----:B---3--:R-:W-:Y:S02]  /*49660*/  IMAD.MOV.U32 R102, RZ, RZ, R43 ;  /* 0x000000ffff667224 */ /* 0x008fe400078e002b */
[----:B----4-:R-:W-:Y:S02]  /*49670*/  IMAD.MOV.U32 R101, RZ, RZ, R46 ;  /* 0x000000ffff657224 */ /* 0x010fe400078e002e */
[----:B--2---:R-:W-:Y:S02]  /*49680*/  IMAD.MOV.U32 R100, RZ, RZ, R47 ;  /* 0x000000ffff647224 */ /* 0x004fe400078e002f */
[----:B------:R-:W2:Y:S04]  /*49690*/  LDL.LU R47, [R1+0x30b0] ;  /* 0x0030b000012f7983 */ /* 0x000ea80000300800 */
[----:B------:R-:W3:Y:S04]  /*496a0*/  LDL.LU R46, [R1+0x30ac] ;  /* 0x0030ac00012e7983 */ /* 0x000ee80000300800 */
[----:B------:R-:W4:Y:S04]  /*496b0*/  LDL.LU R43, [R1+0x30a8] ;  /* 0x0030a800012b7983 */ /* 0x000f280000300800 */
[----:B------:R-:W4:Y:S01]  /*496c0*/  LDL.LU R42, [R1+0x30a4] ;  /* 0x0030a400012a7983 */ /* 0x000f220000300800 */
[----:B------:R-:W-:-:S02]  /*496d0*/  IMAD.MOV.U32 R110, RZ, RZ, R35 ;  /* 0x000000ffff6e7224 */ /* 0x000fc400078e0023 */
[----:B------:R-:W-:Y:S02]  /*496e0*/  IMAD.MOV.U32 R109, RZ, RZ, R38 ;  /* 0x000000ffff6d7224 */ /* 0x000fe400078e0026 */
[----:B------:R-:W-:Y:S02]  /*496f0*/  IMAD.MOV.U32 R108, RZ, RZ, R39 ;  /* 0x000000ffff6c7224 */ /* 0x000fe400078e0027 */
[----:B------:R-:W4:Y:S04]  /*49700*/  LDL.LU R39, [R1+0x30a0] ;  /* 0x0030a00001277983 */ /* 0x000f280000300800 */
[----:B------:R-:W4:Y:S04]  /*49710*/  LDL.LU R38, [R1+0x309c] ;  /* 0x00309c0001267983 */ /* 0x000f280000300800 */
[----:B------:R-:W4:Y:S01]  /*49720*/  LDL.LU R35, [R1+0x3098] ;  /* 0x0030980001237983 */ /* 0x000f220000300800 */
[----:B------:R-:W-:-:S02]  /*49730*/  IMAD.MOV.U32 R111, RZ, RZ, R250 ;  /* 0x000000ffff6f7224 */ /* 0x000fc400078e00fa */
[----:B------:R-:W-:Y:S01]  /*49740*/  IMAD.MOV.U32 R113, RZ, RZ, R14 ;  /* 0x000000ffff717224 */ /* 0x000fe200078e000e */
[----:B------:R-:W4:Y:S01]  /*49750*/  LDL.LU R250, [R1+0x3094] ;  /* 0x0030940001fa7983 */ /* 0x000f220000300800 */
[----:B------:R-:W-:-:S03]  /*49760*/  IMAD.MOV.U32 R112, RZ, RZ, R251 ;  /* 0x000000ffff707224 */ /* 0x000fc600078e00fb */
[----:B------:R-:W4:Y:S01]  /*49770*/  LDL.LU R251, [R1+0x3090] ;  /* 0x0030900001fb7983 */ /* 0x000f220000300800 */
[----:B------:R-:W-:Y:S02]  /*49780*/  IMAD.MOV.U32 R114, RZ, RZ, R15 ;  /* 0x000000ffff727224 */ /* 0x000fe400078e000f */
[----:B------:R-:W-:Y:S01]  /*49790*/  IMAD.MOV.U32 R115, RZ, RZ, R18 ;  /* 0x000000ffff737224 */ /* 0x000fe200078e0012 */
[----:B------:R-:W4:Y:S04]  /*497a0*/  LDL.LU R14, [R1+0x308c] ;  /* 0x00308c00010e7983 */ /* 0x000f280000300800 */
[----:B------:R-:W4:Y:S04]  /*497b0*/  LDL.LU R15, [R1+0x3088] ;  /* 0x00308800010f7983 */ /* 0x000f280000300800 */
[----:B------:R-:W4:Y:S01]  /*497c0*/  LDL.LU R18, [R1+0x3084] ;  /* 0x0030840001127983 */ /* 0x000f220000300800 */
[----:B------:R-:W-:-:S02]  /*497d0*/  IMAD.MOV.U32 R123, RZ, RZ, R26 ;  /* 0x000000ffff7b7224 */ /* 0x000fc400078e001a */
[----:B------:R-:W-:Y:S02]  /*497e0*/  IMAD.MOV.U32 R122, RZ, RZ, R23 ;  /* 0x000000ffff7a7224 */ /* 0x000fe400078e0017 */
[----:B------:R-:W-:Y:S02]  /*497f0*/  IMAD.MOV.U32 R121, RZ, RZ, R22 ;  /* 0x000000ffff797224 */ /* 0x000fe400078e0016 */
[----:B------:R-:W-:Y:S02]  /*49800*/  IMAD.MOV.U32 R120, RZ, RZ, R19 ;  /* 0x000000ffff787224 */ /* 0x000fe400078e0013 */
        /* <DEDUP_REMOVED lines=8> */
[----:B------:R-:W4:Y:S01]  /*49890*/  LDL.LU R138, [R1+0xf08] ;  /* 0x000f0800018a7983 */ /* 0x000f220000300800 */
[----:B------:R-:W-:-:S03]  /*498a0*/  IMAD.MOV.U32 R126, RZ, RZ, R31 ;  /* 0x000000ffff7e7224 */ /* 0x000fc600078e001f */
[----:B------:R-:W4:Y:S01]  /*498b0*/  LDL.LU R139, [R1+0xf0c] ;  /* 0x000f0c00018b7983 */ /* 0x000f220000300800 */
[----:B------:R-:W-:-:S03]  /*498c0*/  IMAD.MOV.U32 R127, RZ, RZ, R34 ;  /* 0x000000ffff7f7224 */ /* 0x000fc600078e0022 */
        /* <DEDUP_REMOVED lines=9> */
[----:B------:R-:W-:Y:S01]  /*49960*/  IMAD.MOV.U32 R104, RZ, RZ, R7 ;  /* 0x000000ffff687224 */ /* 0x000fe200078e0007 */
[----:B------:R-:W-:Y:S01]  /*49970*/  MOV R106, R236 ;  /* 0x000000ec006a7202 */ /* 0x000fe20000000f00 */
        /* <DEDUP_REMOVED lines=9> */
[----:B--2---:R-:W-:Y:S02]  /*49a10*/  IMAD.MOV.U32 R130, RZ, RZ, R47 ;  /* 0x000000ffff827224 */ /* 0x004fe400078e002f */
[----:B---3--:R-:W-:Y:S02]  /*49a20*/  IMAD.MOV.U32 R129, RZ, RZ, R46 ;  /* 0x000000ffff817224 */ /* 0x008fe400078e002e */
[----:B----4-:R-:W-:Y:S02]  /*49a30*/  IMAD.MOV.U32 R128, RZ, RZ, R43 ;  /* 0x000000ffff807224 */ /* 0x010fe400078e002b */
[----:B------:R-:W-:-:S02]  /*49a40*/  IMAD.MOV.U32 R135, RZ, RZ, R42 ;  /* 0x000000ffff877224 */ /* 0x000fc400078e002a */
[----:B------:R-:W-:Y:S02]  /*49a50*/  IMAD.MOV.U32 R134, RZ, RZ, R39 ;  /* 0x000000ffff867224 */ /* 0x000fe400078e0027 */
[----:B------:R-:W-:Y:S02]  /*49a60*/  IMAD.MOV.U32 R133, RZ, RZ, R38 ;  /* 0x000000ffff857224 */ /* 0x000fe400078e0026 */
[----:B------:R-:W-:Y:S02]  /*49a70*/  IMAD.MOV.U32 R132, RZ, RZ, R35 ;  /* 0x000000ffff847224 */ /* 0x000fe400078e0023 */
        /* <DEDUP_REMOVED lines=23> */
[----:B------:R-:W-:Y:S08]  /*49bf0*/  HMMA.1688.F32.TF32 R172, R172, R248, R180 ;  /* 0x000000f8acac723c */ /* 0x000ff000000810b4 */
[C---:B------:R-:W-:Y:S01]  /*49c00*/  HMMA.1688.F32.TF32 R180, R228.reuse, R56, R232 ;  /* 0x00000038e4b4723c */ /* 0x040fe200000810e8 */
[----:B------:R-:W-:Y:S04]  /*49c10*/  LDS R232, [R61+0x86000] ;  /* 0x086000003de87984 */ /* 0x000fe80000000800 */
[----:B------:R-:W-:Y:S04]  /*49c20*/  LDS R234, [R61+0x87000] ;  /* 0x087000003dea7984 */ /* 0x000fe80000000800 */
[----:B------:R-:W-:Y:S04]  /*49c30*/  LDS R233, [R3+0x86000] ;  /* 0x0860000003e97984 */ /* 0x000fe80000000800 */
[----:B------:R-:W1:Y:S01]  /*49c40*/  LDS R235, [R3+0x87000] ;  /* 0x0870000003eb7984 */ /* 0x000e620000000800 */
        /* <DEDUP_REMOVED lines=11> */
[C---:B-1----:R-:W-:Y:S08]  /*49d00*/  HMMA.1688.F32.TF32 R96, R232.reuse, R30, R96 ;  /* 0x0000001ee860723c */ /* 0x042ff00000081060 */
[C---:B------:R-:W-:Y:S08]  /*49d10*/  HMMA.1688.F32.TF32 R92, R232.reuse, R26, R92 ;  /* 0x0000001ae85c723c */ /* 0x040ff0000008105c */
[C---:B------:R-:W-:Y:S08]  /*49d20*/  HMMA.1688.F32.TF32 R88, R232.reuse, R22, R88 ;  /* 0x00000016e858723c */ /* 0x040ff00000081058 */
[C---:B------:R-:W-:Y:S08]  /*49d30*/  HMMA.1688.F32.TF32 R84, R232.reuse, R18, R84 ;  /* 0x00000012e854723c */ /* 0x040ff00000081054 */
[C---:B------:R-:W-:Y:S08]  /*49d40*/  HMMA.1688.F32.TF32 R80, R232.reuse, R14, R80 ;  /* 0x0000000ee850723c */ /* 0x040ff00000081050 */
[----:B------:R-:W-:Y:S01]  /*49d50*/  HMMA.1688.F32.TF32 R76, R232, R250, R76 ;  /* 0x000000fae84c723c */ /* 0x000fe2000008104c */
[----:B------:R-:W-:-:S07]  /*49d60*/  IMAD.MOV.U32 R75, RZ, RZ, R2 ;  /* 0x000000ffff4b7224 */ /* 0x000fce00078e0002 */
[C---:B--2---:R-:W-:Y:S08]  /*49d70*/  HMMA.1688.F32.TF32 R100, R232.reuse, R34, R100 ;  /* 0x00000022e864723c */ /* 0x044ff00000081064 */
[C---:B---3--:R-:W-:Y:S08]  /*49d80*/  HMMA.1688.F32.TF32 R104, R232.reuse, R38, R104 ;  /* 0x00000026e868723c */ /* 0x048ff00000081068 */
[C---:B----4-:R-:W-:Y:S08]  /*49d90*/  HMMA.1688.F32.TF32 R108, R232.reuse, R42, R108 ;  /* 0x0000002ae86c723c */ /* 0x050ff0000008106c */
[C---:B------:R-:W-:Y:S08]  /*49da0*/  HMMA.1688.F32.TF32 R112, R232.reuse, R46, R112 ;  /* 0x0000002ee870723c */ /* 0x040ff00000081070 */
[C---:B------:R-:W-:Y:S08]  /*49db0*/  HMMA.1688.F32.TF32 R116, R232.reuse, R50, R116 ;  /* 0x00000032e874723c */ /* 0x040ff00000081074 */
[C---:B------:R-:W-:Y:S08]  /*49dc0*/  HMMA.1688.F32.TF32 R120, R232.reuse, R54, R120 ;  /* 0x00000036e878723c */ /* 0x040ff00000081078 */
[C---:B------:R-:W-:Y:S08]  /*49dd0*/  HMMA.1688.F32.TF32 R124, R232.reuse, R6, R124 ;  /* 0x00000006e87c723c */ /* 0x040ff0000008107c */
[----:B------:R-:W-:Y:S08]  /*49de0*/  HMMA.1688.F32.TF32 R128, R232, R10, R128 ;  /* 0x0000000ae880723c */ /* 0x000ff00000081080 */
[----:B------:R-:W-:Y:S01]  /*49df0*/  HMMA.1688.F32.TF32 R228, R228, R248, R236 ;  /* 0x000000f8e4e4723c */ /* 0x000fe200000810ec */
[----:B------:R-:W-:Y:S04]  /*49e00*/  LDS R236, [R252+0x86000] ;  /* 0x08600000fcec7984 */ /* 0x000fe80000000800 */
[----:B------:R-:W-:Y:S04]  /*49e10*/  LDS R238, [R252+0x87000] ;  /* 0x08700000fcee7984 */ /* 0x000fe80000000800 */
[----:B------:R-:W-:Y:S04]  /*49e20*/  LDS R237, [R0+0x86000] ;  /* 0x0860000000ed7984 */ /* 0x000fe80000000800 */
[----:B------:R-:W1:Y:S04]  /*49e30*/  LDS R239, [R0+0x87000] ;  /* 0x0870000000ef7984 */ /* 0x000e680000000800 */
        /* <DEDUP_REMOVED lines=28> */
[C---:B-1----:R-:W-:Y:S08]  /*4a000*/  HMMA.1688.F32.TF32 R80, R236.reuse, R62, R72 ;  /* 0x0000003eec50723c */ /* 0x042ff00000081048 */
[C---:B--2---:R-:W-:Y:S08]  /*4a010*/  HMMA.1688.F32.TF32 R76, R236.reuse, R58, R240 ;  /* 0x0000003aec4c723c */ /* 0x044ff000000810f0 */
[----:B------:R-:W-:Y:S07]  /*4a020*/  HMMA.1688.F32.TF32 R72, R236, R10, R244 ;  /* 0x0000000aec48723c */ /* 0x000fee00000810f4 */
[----:B------:R-:W-:Y:S04]  /*4a030*/  STL.64 [R1+0x14f0], R80 ;  /* 0x0014f05001007387 */ /* 0x000fe80000100a00 */
[----:B------:R-:W-:Y:S04]  /*4a040*/  STL.64 [R1+0x14f8], R82 ;  /* 0x0014f85201007387 */ /* 0x000fe80000100a00 */
[----:B------:R-:W2:Y:S04]  /*4a050*/  LDL.LU R240, [R1+0xa90] ;  /* 0x000a900001f07983 */ /* 0x000ea80000300800 */
[----:B------:R-:W-:Y:S04]  /*4a060*/  STL.64 [R1+0x14e0], R76 ;  /* 0x0014e04c01007387 */ /* 0x000fe80000100a00 */
[----:B------:R-:W-:Y:S04]  /*4a070*/  STL.64 [R1+0x14e8], R78 ;  /* 0x0014e84e01007387 */ /* 0x000fe80000100a00 */
[----:B------:R1:W-:Y:S04]  /*4a080*/  STL.64 [R1+0x14d0], R72 ;  /* 0x0014d04801007387 */ /* 0x0003e80000100a00 */
[----:B------:R3:W-:Y:S04]  /*4a090*/  STL.64 [R1+0x14d8], R74 ;  /* 0x0014d84a01007387 */ /* 0x0007e80000100a00 */
[----:B------:R-:W2:Y:S04]  /*4a0a0*/  LDL.LU R241, [R1+0xa94] ;  /* 0x000a940001f17983 */ /* 0x000ea80000300800 */
[----:B------:R-:W2:Y:S04]  /*4a0b0*/  LDL.LU R242, [R1+0xa98] ;  /* 0x000a980001f27983 */ /* 0x000ea80000300800 */
[----:B------:R-:W2:Y:S04]  /*4a0c0*/  LDL.LU R243, [R1+0xa9c] ;  /* 0x000a9c0001f37983 */ /* 0x000ea80000300800 */
[----:B-1----:R-:W4:Y:S04]  /*4a0d0*/  LDL.LU R72, [R1+0xab0] ;  /* 0x000ab00001487983 */ /* 0x002f280000300800 */
[----:B------:R-:W4:Y:S04]  /*4a0e0*/  LDL.LU R73, [R1+0xab4] ;  /* 0x000ab40001497983 */ /* 0x000f280000300800 */
[----:B---3--:R-:W4:Y:S04]  /*4a0f0*/  LDL.LU R74, [R1+0xab8] ;  /* 0x000ab800014a7983 */ /* 0x008f280000300800 */
[----:B------:R-:W4:Y:S04]  /*4a100*/  LDL.LU R75, [R1+0xabc] ;  /* 0x000abc00014b7983 */ /* 0x000f280000300800 */
[----:B------:R-:W3:Y:S04]  /*4a110*/  LDL.LU R76, [R1+0xad0] ;  /* 0x000ad000014c7983 */ /* 0x000ee80000300800 */
[----:B------:R-:W3:Y:S04]  /*4a120*/  LDL.LU R77, [R1+0xad4] ;  /* 0x000ad400014d7983 */ /* 0x000ee80000300800 */
[----:B------:R-:W3:Y:S04]  /*4a130*/  LDL.LU R78, [R1+0xad8] ;  /* 0x000ad800014e7983 */ /* 0x000ee80000300800 */
[----:B------:R-:W3:Y:S04]  /*4a140*/  LDL.LU R79, [R1+0xadc] ;  /* 0x000adc00014f7983 */ /* 0x000ee80000300800 */
[----:B------:R-:W2:Y:S04]  /*4a150*/  LDL.LU R84, [R1+0xb10] ;  /* 0x000b100001547983 */ /* 0x000ea80000300800 */
[----:B------:R-:W2:Y:S04]  /*4a160*/  LDL.LU R85, [R1+0xb14] ;  /* 0x000b140001557983 */ /* 0x000ea80000300800 */
[----:B------:R-:W2:Y:S04]  /*4a170*/  LDL.LU R86, [R1+0xb18] ;  /* 0x000b180001567983 */ /* 0x000ea80000300800 */
[----:B------:R-:W2:Y:S01]  /*4a180*/  LDL.LU R87, [R1+0xb1c] ;  /* 0x000b1c0001577983 */ /* 0x000ea20000300800 */
[C---:B------:R-:W-:Y:S03]  /*4a190*/  HMMA.1688.F32.TF32 R132, R232.reuse, R58, R132 ;  /* 0x0000003ae884723c */ /* 0x040fe60000081084 */
[----:B------:R-:W2:Y:S04]  /*4a1a0*/  LDL.LU R88, [R1+0xb30] ;  /* 0x000b300001587983 */ /* 0x000ea80000300800 */
[----:B------:R-:W2:Y:S04]  /*4a1b0*/  LDL.LU R89, [R1+0xb34] ;  /* 0x000b340001597983 */ /* 0x000ea80000300800 */
[----:B------:R-:W2:Y:S04]  /*4a1c0*/  LDL.LU R90, [R1+0xb38] ;  /* 0x000b3800015a7983 */ /* 0x000ea80000300800 */
[----:B------:R-:W2:Y:S01]  /*4a1d0*/  LDL.LU R91, [R1+0xb3c] ;  /* 0x000b3c00015b7983 */ /* 0x000ea20000300800 */
[----:B------:R-:W-:Y:S03]  /*4a1e0*/  HMMA.1688.F32.TF32 R136, R232, R62, R136 ;  /* 0x0000003ee888723c */ /* 0x000fe60000081088 */
        /* <DEDUP_REMOVED lines=278> */
[C---:B-1----:R-:W-:Y:S08]  /*4b350*/  HMMA.1688.F32.TF32 R88, R236.reuse, R14, R88 ;  /* 0x0000000eec58723c */ /* 0x042ff00000081058 */
[C---:B--2---:R-:W-:Y:S08]  /*4b360*/  HMMA.1688.F32.TF32 R92, R236.reuse, R18, R92 ;  /* 0x00000012ec5c723c */ /* 0x044ff0000008105c */
[C---:B----4-:R-:W-:Y:S08]  /*4b370*/  HMMA.1688.F32.TF32 R84, R236.reuse, R250, R84 ;  /* 0x000000faec54723c */ /* 0x050ff00000081054 */
[C---:B---3--:R-:W-:Y:S08]  /*4b380*/  HMMA.1688.F32.TF32 R100, R236.reuse, R26, R100 ;  /* 0x0000001aec64723c */ /* 0x048ff00000081064 */
[C---:B------:R-:W-:Y:S08]  /*4b390*/  HMMA.1688.F32.TF32 R104, R236.reuse, R30, R104 ;  /* 0x0000001eec68723c */ /* 0x040ff00000081068 */
[C---:B------:R-:W-:Y:S08]  /*4b3a0*/  HMMA.1688.F32.TF32 R108, R236.reuse, R34, R108 ;  /* 0x00000022ec6c723c */ /* 0x040ff0000008106c */
[C---:B------:R-:W-:Y:S08]  /*4b3b0*/  HMMA.1688.F32.TF32 R116, R236.reuse, R42, R116 ;  /* 0x0000002aec74723c */ /* 0x040ff00000081074 */
[C---:B------:R-:W-:Y:S08]  /*4b3c0*/  HMMA.1688.F32.TF32 R120, R236.reuse, R46, R120 ;  /* 0x0000002eec78723c */ /* 0x040ff00000081078 */
[C---:B------:R-:W-:Y:S08]  /*4b3d0*/  HMMA.1688.F32.TF32 R124, R236.reuse, R50, R124 ;  /* 0x00000032ec7c723c */ /* 0x040ff0000008107c */
[C---:B------:R-:W-:Y:S08]  /*4b3e0*/  HMMA.1688.F32.TF32 R132, R236.reuse, R6, R132 ;  /* 0x00000006ec84723c */ /* 0x040ff00000081084 */
[----:B------:R-:W-:Y:S08]  /*4b3f0*/  HMMA.1688.F32.TF32 R136, R236, R10, R136 ;  /* 0x0000000aec88723c */ /* 0x000ff00000081088 */
[C---:B------:R-:W-:Y:S08]  /*4b400*/  HMMA.1688.F32.TF32 R148, R232.reuse, R250, R148 ;  /* 0x000000fae894723c */ /* 0x040ff00000081094 */
[----:B------:R-:W-:Y:S01]  /*4b410*/  HMMA.1688.F32.TF32 R152, R232, R14, R152 ;  /* 0x0000000ee898723c */ /* 0x000fe20000081098 */
[----:B------:R-:W-:Y:S04]  /*4b420*/  LDS R232, [R61+0x86100] ;  /* 0x086100003de87984 */ /* 0x000fe80000000800 */
[----:B------:R-:W-:Y:S04]  /*4b430*/  LDS R234, [R61+0x87100] ;  /* 0x087100003dea7984 */ /* 0x000fe80000000800 */
[----:B------:R-:W-:Y:S04]  /*4b440*/  LDS R233, [R3+0x86100] ;  /* 0x0861000003e97984 */ /* 0x000fe80000000800 */
[----:B------:R-:W1:Y:S01]  /*4b450*/  LDS R235, [R3+0x87100] ;  /* 0x0871000003eb7984 */ /* 0x000e620000000800 */
[C---:B------:R-:W-:Y:S08]  /*4b460*/  HMMA.1688.F32.TF32 R140, R236.reuse, R58, R140 ;  /* 0x0000003aec8c723c */ /* 0x040ff0000008108c */
[C---:B------:R-:W-:Y:S01]  /*4b470*/  HMMA.1688.F32.TF32 R144, R236.reuse, R62, R144 ;  /* 0x0000003eec90723c */ /* 0x040fe20000081090 */
[----:B------:R-:W-:Y:S07]  /*4b480*/  STL.64 [R1+0x1320], R152 ;  /* 0x0013209801007387 */ /* 0x000fee0000100a00 */
[C---:B------:R-:W-:Y:S01]  /*4b490*/  HMMA.1688.F32.TF32 R128, R236.reuse, R54, R128 ;  /* 0x00000036ec80723c */ /* 0x040fe20000081080 */
[----:B------:R-:W-:Y:S04]  /*4b4a0*/  STL.64 [R1+0x1328], R154 ;  /* 0x0013289a01007387 */ /* 0x000fe80000100a00 */
[----:B------:R-:W-:Y:S04]  /*4b4b0*/  STL.64 [R1+0xc80], R148 ;  /* 0x000c809401007387 */ /* 0x000fe80000100a00 */
[----:B------:R-:W-:Y:S01]  /*4b4c0*/  STL.64 [R1+0xc88], R150 ;  /* 0x000c889601007387 */ /* 0x000fe20000100a00 */
[C---:B------:R-:W-:Y:S05]  /*4b4d0*/  HMMA.1688.F32.TF32 R112, R236.reuse, R38, R112 ;  /* 0x00000026ec70723c */ /* 0x040fea0000081070 */
[----:B------:R-:W-:Y:S04]  /*4b4e0*/  STL.64 [R1+0x1310], R144 ;  /* 0x0013109001007387 */ /* 0x000fe80000100a00 */
        /* <DEDUP_REMOVED lines=159> */
[C---:B-1----:R-:W-:Y:S08]  /*4bee0*/  HMMA.1688.F32.TF32 R104, R236.reuse, R50, R104 ;  /* 0x00000032ec68723c */ /* 0x042ff00000081068 */
[C---:B--2---:R-:W-:Y:S08]  /*4bef0*/  HMMA.1688.F32.TF32 R108, R236.reuse, R54, R108 ;  /* 0x00000036ec6c723c */ /* 0x044ff0000008106c */
[C---:B------:R-:W-:Y:S08]  /*4bf00*/  HMMA.1688.F32.TF32 R100, R236.reuse, R46, R100 ;  /* 0x0000002eec64723c */ /* 0x040ff00000081064 */
[C---:B---3--:R-:W-:Y:S08]  /*4bf10*/  HMMA.1688.F32.TF32 R116, R236.reuse, R10, R116 ;  /* 0x0000000aec74723c */ /* 0x048ff00000081074 */
[----:B----4-:R-:W-:Y:S08]  /*4bf20*/  HMMA.1688.F32.TF32 R120, R236, R58, R120 ;  /* 0x0000003aec78723c */ /* 0x010ff00000081078 */
        /* <DEDUP_REMOVED lines=17> */
[C---:B------:R-:W-:Y:S03]  /*4c040*/  HMMA.1688.F32.TF32 R124, R236.reuse, R62, R124 ;  /* 0x0000003eec7c723c */ /* 0x040fe6000008107c */
        /* <DEDUP_REMOVED lines=53> */
[----:B--2---:R-:W-:Y:S03]  /*4c3a0*/  HMMA.1688.F32.TF32 R76, R236, R250, R244 ;  /* 0x000000faec4c723c */ /* 0x004fe600000810f4 */
        /* <DEDUP_REMOVED lines=115> */
[----:B------:R-:W2:Y:S04]  /*4cae0*/  LDS R235, [R3+0x87180] ;  /* 0x0871800003eb7984 */ /* 0x000ea80000000800 */
[----:B------:R-:W-:Y:S04]  /*4caf0*/  LDS R236, [R252+0x86180] ;  /* 0x08618000fcec7984 */ /* 0x000fe80000000800 */
[----:B------:R-:W-:Y:S04]  /*4cb00*/  LDS R238, [R252+0x87180] ;  /* 0x08718000fcee7984 */ /* 0x000fe80000000800 */
[----:B------:R-:W-:Y:S04]  /*4cb10*/  LDS R237, [R0+0x86180] ;  /* 0x0861800000ed7984 */ /* 0x000fe80000000800 */
[----:B------:R-:W1:Y:S01]  /*4cb20*/  LDS R239, [R0+0x87180] ;  /* 0x0871800000ef7984 */ /* 0x000e620000000800 */
[C---:B--2---:R-:W-:Y:S08]  /*4cb30*/  HMMA.1688.F32.TF32 R240, R232.reuse, R58, R240 ;  /* 0x0000003ae8f0723c */ /* 0x044ff000000810f0 */
[C---:B---3--:R-:W-:Y:S11]  /*4cb40*/  HMMA.1688.F32.TF32 R244, R232.reuse, R62, R244 ;  /* 0x0000003ee8f4723c */ /* 0x048ff600000810f4 */
[----:B------:R-:W-:Y:S11]  /*4cb50*/  @!UPT UIADD3 URZ, URZ, URZ, URZ ;  /* 0x0000003f3f3ff290 */ /* 0x000ff6000fffe03f */
[----:B------:R-:W-:Y:S01]  /*4cb60*/  @!UPT UIADD3 URZ, URZ, URZ, URZ ;  /* 0x0000003f3f3ff290 */ /* 0x000fe2000fffe03f */
[----:B------:R-:W-:Y:S04]  /*4cb70*/  STL.64 [R1+0x1040], R244 ;  /* 0x001040f401007387 */ /* 0x000fe80000100a00 */
[----:B------:R2:W-:Y:S04]  /*4cb80*/  STL.64 [R1+0x1048], R246 ;  /* 0x001048f601007387 */ /* 0x0005e80000100a00 */
[----:B--2---:R-:W2:Y:S04]  /*4cb90*/  LDL.LU.64 R246, [R1+0x3000] ;  /* 0x0030000001f67983 */ /* 0x004ea80000300a00 */
[----:B------:R-:W3:Y:S04]  /*4cba0*/  LDL.LU.64 R244, [R1+0x2ff8] ;  /* 0x002ff80001f47983 */ /* 0x000ee80000300a00 */
[----:B------:R-:W-:Y:S04]  /*4cbb0*/  STL.64 [R1+0x1030], R240 ;  /* 0x001030f001007387 */ /* 0x000fe80000100a00 */
[----:B------:R1:W-:Y:S04]  /*4cbc0*/  STL.64 [R1+0x1038], R242 ;  /* 0x001038f201007387 */ /* 0x0003e80000100a00 */
[----:B-1----:R-:W2:Y:S04]  /*4cbd0*/  LDL.LU.64 R242, [R1+0x2ff0] ;  /* 0x002ff00001f27983 */ /* 0x002ea80000300a00 */
[----:B------:R-:W2:Y:S01]  /*4cbe0*/  LDL.LU.64 R240, [R1+0x2fe8] ;  /* 0x002fe80001f07983 */ /* 0x000ea20000300a00 */
[C---:B----4-:R-:W-:Y:S08]  /*4cbf0*/  HMMA.1688.F32.TF32 R168, R232.reuse, R10, R168 ;  /* 0x0000000ae8a8723c */ /* 0x050ff000000810a8 */
        /* <DEDUP_REMOVED lines=21> */
[----:B------:R-:W-:Y:S03]  /*4cd50*/  STL.64 [R1+0xfe0], R152 ;  /* 0x000fe09801007387 */ /* 0x000fe60000100a00 */
        /* <DEDUP_REMOVED lines=47> */
[----:B------:R4:W-:Y:S04]  /*4d050*/  STL.64 [R1+0xed8], R82 ;  /* 0x000ed85201007387 */ /* 0x0009e80000100a00 */
[----:B------:R-:W-:Y:S04]  /*4d060*/  LDS R232, [R61+0x86200] ;  /* 0x086200003de87984 */ /* 0x000fe80000000800 */
[----:B-1----:R-:W2:Y:S04]  /*4d070*/  LDL.LU R80, [R1] ;  /* 0x0000000001507983 */ /* 0x002ea80000300800 */
[----:B------:R-:W-:Y:S04]  /*4d080*/  STL.64 [R1+0xec0], R76 ;  /* 0x000ec04c01007387 */ /* 0x000fe80000100a00 */
[----:B------:R2:W-:Y:S04]  /*4d090*/  STL.64 [R1+0xec8], R78 ;  /* 0x000ec84e01007387 */ /* 0x0005e80000100a00 */
[----:B------:R1:W-:Y:S04]  /*4d0a0*/  STL.64 [R1+0xeb0], R72 ;  /* 0x000eb04801007387 */ /* 0x0003e80000100a00 */
[----:B------:R1:W-:Y:S04]  /*4d0b0*/  STL.64 [R1+0xeb8], R74 ;  /* 0x000eb84a01007387 */ /* 0x0003e80000100a00 */
[----:B------:R-:W3:Y:S04]  /*4d0c0*/  LDL.LU R81, [R1+0x4] ;  /* 0x0000040001517983 */ /* 0x000ee80000300800 */
[----:B----4-:R-:W3:Y:S04]  /*4d0d0*/  LDL.LU R82, [R1+0x8] ;  /* 0x0000080001527983 */ /* 0x010ee80000300800 */
[----:B------:R-:W3:Y:S04]  /*4d0e0*/  LDL.LU R83, [R1+0xc] ;  /* 0x00000c0001537983 */ /* 0x000ee80000300800 */
        /* <DEDUP_REMOVED lines=71> */
[----:B--2---:R-:W-:-:S03]  /*4d560*/  IMAD.MOV.U32 R79, RZ, RZ, R240 ;  /* 0x000000ffff4f7224 */ /* 0x004fc600078e00f0 */
[----:B------:R-:W2:Y:S01]  /*4d570*/  LDL.LU R87, [R1+0x1c] ;  /* 0x00001c0001577983 */ /* 0x000ea20000300800 */
[----:B-1----:R-:W-:-:S03]  /*4d580*/  IMAD.MOV.U32 R72, RZ, RZ, R241 ;  /* 0x000000ffff487224 */ /* 0x002fc600078e00f1 */
        /* <DEDUP_REMOVED lines=8> */
[----:B------:R-:W2:Y:S01]  /*4d610*/  LDL.LU R243, [R1+0x2fd4] ;  /* 0x002fd40001f37983 */ /* 0x000ea20000300800 */
[----:B------:R-:W-:-:S03]  /*4d620*/  IMAD.MOV.U32 R75, RZ, RZ, R247 ;  /* 0x000000ffff4b7224 */ /* 0x000fc600078e00f7 */
[----:B------:R-:W2:Y:S04]  /*4d630*/  LDL.LU R247, [R1+0x2fd0] ;  /* 0x002fd00001f77983 */ /* 0x000ea80000300800 */
[----:B------:R-:W-:Y:S04]  /*4d640*/  LDS R234, [R61+0x87200] ;  /* 0x087200003dea7984 */ /* 0x000fe80000000800 */
[----:B------:R-:W-:Y:S04]  /*4d650*/  LDS R233, [R3+0x86200] ;  /* 0x0862000003e97984 */ /* 0x000fe80000000800 */
[----:B------:R-:W1:Y:S01]  /*4d660*/  LDS R235, [R3+0x87200] ;  /* 0x0872000003eb7984 */ /* 0x000e620000000800 */
[C---:B---3--:R-:W-:Y:S08]  /*4d670*/  HMMA.1688.F32.TF32 R156, R236.reuse, R26, R152 ;  /* 0x0000001aec9c723c */ /* 0x048ff00000081098 */
[C---:B------:R-:W-:Y:S08]  /*4d680*/  HMMA.1688.F32.TF32 R152, R236.reuse, R22, R148 ;  /* 0x00000016ec98723c */ /* 0x040ff00000081094 */
[C---:B----4-:R-:W-:Y:S08]  /*4d690*/  HMMA.1688.F32.TF32 R148, R236.reuse, R18, R144 ;  /* 0x00000012ec94723c */ /* 0x050ff00000081090 */
        /* <DEDUP_REMOVED lines=9> */
[----:B--2---:R-:W-:Y:S03]  /*4d730*/  HMMA.1688.F32.TF32 R140, R236, R250, R240 ;  /* 0x000000faec8c723c */ /* 0x004fe600000810f0 */
[----:B------:R-:W-:Y:S04]  /*4d740*/  LDS R236, [R252+0x86200] ;  /* 0x08620000fcec7984 */ /* 0x000fe80000000800 */
[----:B------:R-:W-:Y:S04]  /*4d750*/  LDS R238, [R252+0x87200] ;  /* 0x08720000fcee7984 */ /* 0x000fe80000000800 */
[----:B------:R-:W-:Y:S04]  /*4d760*/  LDS R237, [R0+0x86200] ;  /* 0x0862000000ed7984 */ /* 0x000fe80000000800 */
[----:B------:R-:W2:Y:S08]  /*4d770*/  LDS R239, [R0+0x87200] ;  /* 0x0872000000ef7984 */ /* 0x000eb00000000800 */
[----:B------:R-:W-:Y:S04]  /*4d780*/  STL.64 [R1+0x700], R140 ;  /* 0x0007008c01007387 */ /* 0x000fe80000100a00 */
[----:B------:R1:W-:Y:S02]  /*4d790*/  STL.64 [R1+0x708], R142 ;  /* 0x0007088e01007387 */ /* 0x0003e40000100a00 */
[C---:B-1----:R-:W-:Y:S08]  /*4d7a0*/  HMMA.1688.F32.TF32 R140, R232.reuse, R62, R136 ;  /* 0x0000003ee88c723c */ /* 0x042ff00000081088 */
        /* <DEDUP_REMOVED lines=47> */
[----:B------:R1:W-:Y:S04]  /*4daa0*/  STL.64 [R1+0x6f8], R82 ;  /* 0x0006f85201007387 */ /* 0x0003e80000100a00 */
[----:B------:R-:W-:Y:S04]  /*4dab0*/  LDS R232, [R61+0x86280] ;  /* 0x086280003de87984 */ /* 0x000fe80000000800 */
[----:B------:R-:W-:Y:S01]  /*4dac0*/  LDS R234, [R61+0x87280] ;  /* 0x087280003dea7984 */ /* 0x000fe20000000800 */
[C---:B-1----:R-:W-:Y:S03]  /*4dad0*/  HMMA.1688.F32.TF32 R80, R236.reuse, R62, R76 ;  /* 0x0000003eec50723c */ /* 0x042fe6000008104c */
[----:B------:R-:W2:Y:S04]  /*4dae0*/  LDL.LU R76, [R1+0x250] ;  /* 0x00025000014c7983 */ /* 0x000ea80000300800 */
[----:B------:R-:W-:Y:S04]  /*4daf0*/  LDS R233, [R3+0x86280] ;  /* 0x0862800003e97984 */ /* 0x000fe80000000800 */
[----:B------:R-:W1:Y:S11]  /*4db00*/  LDS R235, [R3+0x87280] ;  /* 0x0872800003eb7984 */ /* 0x000e760000000800 */
[----:B------:R-:W-:Y:S01]  /*4db10*/  @!UPT UIADD3 URZ, URZ, URZ, URZ ;  /* 0x0000003f3f3ff290 */ /* 0x000fe2000fffe03f */
[----:B------:R3:W-:Y:S04]  /*4db20*/  STL.64 [R1+0xd70], R80 ;  /* 0x000d705001007387 */ /* 0x0007e80000100a00 */
[----:B------:R4:W-:Y:S04]  /*4db30*/  STL.64 [R1+0xd78], R82 ;  /* 0x000d785201007387 */ /* 0x0009e80000100a00 */
        /* <DEDUP_REMOVED lines=127> */
[----:B------:R-:W-:Y:S01]  /*4e330*/  STL.64 [R1+0xd40], R164 ;  /* 0x000d40a401007387 */ /* 0x000fe20000100a00 */
[----:B------:R-:W-:Y:S03]  /*4e340*/  HMMA.1688.F32.TF32 R136, R236, R22, R136 ;  /* 0x00000016ec88723c */ /* 0x000fe60000081088 */
[----:B------:R1:W-:Y:S04]  /*4e350*/  STL.64 [R1+0xd48], R166 ;  /* 0x000d48a601007387 */ /* 0x0003e80000100a00 */
[----:B------:R-:W-:Y:S04]  /*4e360*/  LDS R236, [R252+0x86280] ;  /* 0x08628000fcec7984 */ /* 0x000fe80000000800 */
[----:B------:R-:W-:Y:S04]  /*4e370*/  LDS R238, [R252+0x87280] ;  /* 0x08728000fcee7984 */ /* 0x000fe80000000800 */
[----:B-1----:R-:W3:Y:S04]  /*4e380*/  LDL.LU.64 R166, [R1+0x2fb8] ;  /* 0x002fb80001a67983 */ /* 0x002ee80000300a00 */
[----:B------:R-:W3:Y:S04]  /*4e390*/  LDL.LU.64 R164, [R1+0x2fb0] ;  /* 0x002fb00001a47983 */ /* 0x000ee80000300a00 */
[----:B------:R-:W-:Y:S04]  /*4e3a0*/  STL.64 [R1+0xd30], R160 ;  /* 0x000d30a001007387 */ /* 0x000fe80000100a00 */
[----:B------:R1:W-:Y:S04]  /*4e3b0*/  STL.64 [R1+0xd38], R162 ;  /* 0x000d38a201007387 */ /* 0x0003e80000100a00 */
[----:B------:R-:W-:Y:S04]  /*4e3c0*/  LDS R237, [R0+0x86280] ;  /* 0x0862800000ed7984 */ /* 0x000fe80000000800 */
[----:B------:R-:W4:Y:S04]  /*4e3d0*/  LDS R239, [R0+0x87280] ;  /* 0x0872800000ef7984 */ /* 0x000f280000000800 */
[----:B-1----:R-:W2:Y:S04]  /*4e3e0*/  LDL.LU.64 R162, [R1+0x2fa8] ;  /* 0x002fa80001a27983 */ /* 0x002ea80000300a00 */
[----:B------:R-:W2:Y:S04]  /*4e3f0*/  LDL.LU.64 R160, [R1+0x2fa0] ;  /* 0x002fa00001a07983 */ /* 0x000ea80000300a00 */
[----:B------:R-:W-:Y:S04]  /*4e400*/  STL.64 [R1+0xd20], R156 ;  /* 0x000d209c01007387 */ /* 0x000fe80000100a00 */
[----:B------:R1:W-:Y:S04]  /*4e410*/  STL.64 [R1+0xd28], R158 ;  /* 0x000d289e01007387 */ /* 0x0003e80000100a00 */
[----:B-1----:R-:W2:Y:S04]  /*4e420*/  LDL.LU.64 R158, [R1+0x2f98] ;  /* 0x002f9800019e7983 */ /* 0x002ea80000300a00 */
[----:B------:R-:W2:Y:S04]  /*4e430*/  LDL.LU.64 R156, [R1+0x2f90] ;  /* 0x002f9000019c7983 */ /* 0x000ea80000300a00 */
        /* <DEDUP_REMOVED lines=63> */
[----:B-1----:R-:W2:Y:S04]  /*4e830*/  LDL.LU R80, [R1+0x380] ;  /* 0x0003800001507983 */ /* 0x002ea80000300800 */
        /* <DEDUP_REMOVED lines=89> */
[C---:B------:R-:W-:Y:S08]  /*4edd0*/  HMMA.1688.F32.TF32 R92, R236.reuse, R14, R92 ;  /* 0x0000000eec5c723c */ /* 0x040ff0000008105c */
[C---:B---3--:R-:W-:Y:S08]  /*4ede0*/  HMMA.1688.F32.TF32 R108, R236.reuse, R30, R108 ;  /* 0x0000001eec6c723c */ /* 0x048ff0000008106c */
[C---:B------:R-:W-:Y:S08]  /*4edf0*/  HMMA.1688.F32.TF32 R112, R236.reuse, R34, R112 ;  /* 0x00000022ec70723c */ /* 0x040ff00000081070 */
[C---:B------:R-:W-:Y:S08]  /*4ee00*/  HMMA.1688.F32.TF32 R116, R236.reuse, R38, R116 ;  /* 0x00000026ec74723c */ /* 0x040ff00000081074 */
[C---:B------:R-:W-:Y:S08]  /*4ee10*/  HMMA.1688.F32.TF32 R240, R236.reuse, R46, R240 ;  /* 0x0000002eecf0723c */ /* 0x040ff000000810f0 */
[C---:B------:R-:W-:Y:S08]  /*4ee20*/  HMMA.1688.F32.TF32 R244, R236.reuse, R50, R244 ;  /* 0x00000032ecf4723c */ /* 0x040ff000000810f4 */
[----:B------:R-:W-:Y:S08]  /*4ee30*/  HMMA.1688.F32.TF32 R124, R236, R54, R124 ;  /* 0x00000036ec7c723c */ /* 0x000ff0000008107c */
[C---:B------:R-:W-:Y:S08]  /*4ee40*/  HMMA.1688.F32.TF32 R148, R232.reuse, R14, R148 ;  /* 0x0000000ee894723c */ /* 0x040ff00000081094 */
[C---:B------:R-:W-:Y:S08]  /*4ee50*/  HMMA.1688.F32.TF32 R152, R232.reuse, R18, R152 ;  /* 0x00000012e898723c */ /* 0x040ff00000081098 */
[----:B------:R-:W-:Y:S11]  /*4ee60*/  HMMA.1688.F32.TF32 R232, R232, R250, R144 ;  /* 0x000000fae8e8723c */ /* 0x000ff60000081090 */
[----:B------:R-:W-:Y:S04]  /*4ee70*/  @!UPT UIADD3 URZ, URZ, URZ, URZ ;  /* 0x0000003f3f3ff290 */ /* 0x000fe8000fffe03f */
[----:B------:R-:W-:Y:S04]  /*4ee80*/  STL.64 [R1+0xb70], R152 ;  /* 0x000b709801007387 */ /* 0x000fe80000100a00 */
[----:B------:R1:W-:Y:S04]  /*4ee90*/  STL.64 [R1+0xb78], R154 ;  /* 0x000b789a01007387 */ /* 0x0003e80000100a00 */
[----:B-1----:R-:W2:Y:S04]  /*4eea0*/  LDL.LU.64 R154, [R1+0x2f88] ;  /* 0x002f8800019a7983 */ /* 0x002ea80000300a00 */
[----:B------:R-:W2:Y:S04]  /*4eeb0*/  LDL.LU.64 R152, [R1+0x2f80] ;  /* 0x002f800001987983 */ /* 0x000ea80000300a00 */
[----:B------:R-:W-:Y:S04]  /*4eec0*/  STL.64 [R1+0xb60], R148 ;  /* 0x000b609401007387 */ /* 0x000fe80000100a00 */
[----:B------:R1:W-:Y:S01]  /*4eed0*/  STL.64 [R1+0xb68], R150 ;  /* 0x000b689601007387 */ /* 0x0003e20000100a00 */
[C---:B------:R-:W-:Y:S03]  /*4eee0*/  HMMA.1688.F32.TF32 R140, R236.reuse, R62, R140 ;  /* 0x0000003eec8c723c */ /* 0x040fe6000008108c */
[----:B-1----:R-:W3:Y:S04]  /*4eef0*/  LDL.LU.64 R150, [R1+0x2f78] ;  /* 0x002f780001967983 */ /* 0x002ee80000300a00 */
[----:B------:R-:W3:Y:S04]  /*4ef00*/  LDL.LU.64 R148, [R1+0x2f70] ;  /* 0x002f700001947983 */ /* 0x000ee80000300a00 */
[----:B------:R-:W4:Y:S04]  /*4ef10*/  LDL.LU.64 R146, [R1+0x2f68] ;  /* 0x002f680001927983 */ /* 0x000f280000300a00 */
[----:B------:R-:W4:Y:S04]  /*4ef20*/  LDL.LU.64 R144, [R1+0x2f60] ;  /* 0x002f600001907983 */ /* 0x000f280000300a00 */
[----:B------:R-:W-:Y:S01]  /*4ef30*/  STL.64 [R1+0x950], R232 ;  /* 0x000950e801007387 */ /* 0x000fe20000100a00 */
[C---:B------:R-:W-:Y:S03]  /*4ef40*/  HMMA.1688.F32.TF32 R136, R236.reuse, R58, R136 ;  /* 0x0000003aec88723c */ /* 0x040fe60000081088 */
[----:B------:R-:W-:Y:S04]  /*4ef50*/  STL.64 [R1+0x958], R234 ;  /* 0x000958ea01007387 */ /* 0x000fe80000100a00 */
[----:B------:R-:W-:Y:S04]  /*4ef60*/  LDS R232, [R61+0x86300] ;  /* 0x086300003de87984 */ /* 0x000fe80000000800 */
[----:B------:R-:W-:Y:S04]  /*4ef70*/  LDS R234, [R61+0x87300] ;  /* 0x087300003dea7984 */ /* 0x000fe80000000800 */
[----:B------:R-:W-:Y:S04]  /*4ef80*/  LDS R233, [R3+0x86300] ;  /* 0x0863000003e97984 */ /* 0x000fe80000000800 */
[----:B------:R-:W1:Y:S01]  /*4ef90*/  LDS R235, [R3+0x87300] ;  /* 0x0873000003eb7984 */ /* 0x000e620000000800 */
[C---:B------:R-:W-:Y:S08]  /*4efa0*/  HMMA.1688.F32.TF32 R132, R236.reuse, R10, R132 ;  /* 0x0000000aec84723c */ /* 0x040ff00000081084 */
[C---:B------:R-:W-:Y:S01]  /*4efb0*/  HMMA.1688.F32.TF32 R128, R236.reuse, R6, R128 ;  /* 0x00000006ec80723c */ /* 0x040fe20000081080 */
[----:B------:R-:W-:Y:S04]  /*4efc0*/  STL.64 [R1+0xb50], R140 ;  /* 0x000b508c01007387 */ /* 0x000fe80000100a00 */
[----:B------:R1:W-:Y:S03]  /*4efd0*/  STL.64 [R1+0xb58], R142 ;  /* 0x000b588e01007387 */ /* 0x0003e60000100a00 */
[C---:B------:R-:W-:Y:S01]  /*4efe0*/  HMMA.1688.F32.TF32 R120, R236.reuse, R42, R120 ;  /* 0x0000002aec78723c */ /* 0x040fe20000081078 */
        /* <DEDUP_REMOVED lines=9> */
[----:B------:R-:W-:Y:S03]  /*4f080*/  HMMA.1688.F32.TF32 R88, R236, R250, R88 ;  /* 0x000000faec58723c */ /* 0x000fe60000081058 */
        /* <DEDUP_REMOVED lines=12> */
[----:B------:R1:W-:Y:S01]  /*4f150*/  STL.64 [R1+0xb18], R126 ;  /* 0x000b187e01007387 */ /* 0x0003e20000100a00 */
[C---:B------:R-:W-:Y:S03]  /*4f160*/  HMMA.1688.F32.TF32 R80, R232.reuse, R58, R80 ;  /* 0x0000003ae850723c */ /* 0x040fe60000081050 */
[----:B-1----:R-:W2:Y:S04]  /*4f170*/  LDL.LU.64 R126, [R1+0x2f18] ;  /* 0x002f1800017e7983 */ /* 0x002ea80000300a00 */
[----:B------:R-:W2:Y:S04]  /*4f180*/  LDL.LU.64 R124, [R1+0x2f10] ;  /* 0x002f1000017c7983 */ /* 0x000ea80000300a00 */
[----:B------:R-:W-:Y:S01]  /*4f190*/  STL.64 [R1+0xb00], R244 ;  /* 0x000b00f401007387 */ /* 0x000fe20000100a00 */
[C---:B------:R-:W-:Y:S03]  /*4f1a0*/  HMMA.1688.F32.TF32 R76, R232.reuse, R10, R76 ;  /* 0x0000000ae84c723c */ /* 0x040fe6000008104c */
[----:B------:R-:W-:Y:S04]  /*4f1b0*/  STL.64 [R1+0xb08], R246 ;  /* 0x000b08f601007387 */ /* 0x000fe80000100a00 */
[----:B------:R1:W-:Y:S01]  /*4f1c0*/  STL.64 [R1+0xaf0], R240 ;  /* 0x000af0f001007387 */ /* 0x0003e20000100a00 */
[C---:B------:R-:W-:Y:S03]  /*4f1d0*/  HMMA.1688.F32.TF32 R72, R232.reuse, R6, R72 ;  /* 0x00000006e848723c */ /* 0x040fe60000081048 */
        /* <DEDUP_REMOVED lines=21> */
[----:B------:R-:W-:Y:S04]  /*4f330*/  STL.64 [R1+0xa40], R80 ;  /* 0x000a405001007387 */ /* 0x000fe80000100a00 */
[----:B------:R-:W-:Y:S04]  /*4f340*/  STL.64 [R1+0xa48], R82 ;  /* 0x000a485201007387 */ /* 0x000fe80000100a00 */
[----:B-1----:R-:W2:Y:S04]  /*4f350*/  LDL.LU R240, [R1+0x280] ;  /* 0x0002800001f07983 */ /* 0x002ea80000300800 */
        /* <DEDUP_REMOVED lines=56> */
[C---:B---3--:R-:W-:Y:S01]  /*4f6e0*/  HMMA.1688.F32.TF32 R84, R232.reuse, R54, R80 ;  /* 0x00000036e854723c */ /* 0x048fe20000081050 */
[----:B------:R-:W2:Y:S11]  /*4f6f0*/  LDL.LU R80, [R1+0x550] ;  /* 0x0005500001507983 */ /* 0x000eb60000300800 */
[----:B------:R-:W-:Y:S11]  /*4f700*/  @!UPT UIADD3 URZ, URZ, URZ, URZ ;  /* 0x0000003f3f3ff290 */ /* 0x000ff6000fffe03f */
[----:B------:R1:W-:Y:S04]  /*4f710*/  STL.64 [R1+0xa10], R84 ;  /* 0x000a105401007387 */ /* 0x0003e80000100a00 */
[----:B------:R3:W-:Y:S04]  /*4f720*/  STL.64 [R1+0xa18], R86 ;  /* 0x000a185601007387 */ /* 0x0007e80000100a00 */
[----:B------:R1:W-:Y:S04]  /*4f730*/  STL.64 [R1+0xa00], R76 ;  /* 0x000a004c01007387 */ /* 0x0003e80000100a00 */
[----:B------:R1:W-:Y:S04]  /*4f740*/  STL.64 [R1+0xa08], R78 ;  /* 0x000a084e01007387 */ /* 0x0003e80000100a00 */
[----:B------:R-:W2:Y:S01]  /*4f750*/  LDL.LU R81, [R1+0x554] ;  /* 0x0005540001517983 */ /* 0x000ea20000300800 */
[C---:B----4-:R-:W-:Y:S03]  /*4f760*/  HMMA.1688.F32.TF32 R108, R232.reuse, R34, R108 ;  /* 0x00000022e86c723c */ /* 0x050fe6000008106c */
[----:B------:R-:W2:Y:S04]  /*4f770*/  LDL.LU R82, [R1+0x558] ;  /* 0x0005580001527983 */ /* 0x000ea80000300800 */
[----:B------:R-:W2:Y:S01]  /*4f780*/  LDL.LU R83, [R1+0x55c] ;  /* 0x00055c0001537983 */ /* 0x000ea20000300800 */
[C---:B------:R-:W-:Y:S03]  /*4f790*/  HMMA.1688.F32.TF32 R112, R232.reuse, R38, R112 ;  /* 0x00000026e870723c */ /* 0x040fe60000081070 */
[----:B-1----:R-:W4:Y:S04]  /*4f7a0*/  LDL.LU R84, [R1+0x560] ;  /* 0x0005600001547983 */ /* 0x002f280000300800 */
[----:B------:R-:W4:Y:S04]  /*4f7b0*/  LDL.LU R85, [R1+0x564] ;  /* 0x0005640001557983 */ /* 0x000f280000300800 */
[----:B---3--:R-:W4:Y:S04]  /*4f7c0*/  LDL.LU R86, [R1+0x568] ;  /* 0x0005680001567983 */ /* 0x008f280000300800 */
[----:B------:R-:W4:Y:S01]  /*4f7d0*/  LDL.LU R87, [R1+0x56c] ;  /* 0x00056c0001577983 */ /* 0x000f220000300800 */
[C---:B------:R-:W-:Y:S03]  /*4f7e0*/  HMMA.1688.F32.TF32 R116, R232.reuse, R42, R116 ;  /* 0x0000002ae874723c */ /* 0x040fe60000081074 */
[----:B------:R-:W3:Y:S04]  /*4f7f0*/  LDL.LU R88, [R1+0x570] ;  /* 0x0005700001587983 */ /* 0x000ee80000300800 */
[----:B------:R-:W3:Y:S01]  /*4f800*/  LDL.LU R89, [R1+0x574] ;  /* 0x0005740001597983 */ /* 0x000ee20000300800 */
        /* <DEDUP_REMOVED lines=9> */
[C---:B------:R-:W-:Y:S07]  /*4f8a0*/  HMMA.1688.F32.TF32 R104, R232.reuse, R30, R104 ;  /* 0x0000001ee868723c */ /* 0x040fee0000081068 */
[----:B------:R-:W-:Y:S04]  /*4f8b0*/  STL.64 [R1+0x9f0], R120 ;  /* 0x0009f07801007387 */ /* 0x000fe80000100a00 */
[----:B------:R1:W-:Y:S01]  /*4f8c0*/  STL.64 [R1+0x9f8], R122 ;  /* 0x0009f87a01007387 */ /* 0x0003e20000100a00 */
[C---:B------:R-:W-:Y:S03]  /*4f8d0*/  HMMA.1688.F32.TF32 R92, R232.reuse, R18, R92 ;  /* 0x00000012e85c723c */ /* 0x040fe6000008105c */
        /* <DEDUP_REMOVED lines=35> */
[----:B------:R-:W-:Y:S03]  /*4fb10*/  HMMA.1688.F32.TF32 R240, R232, R250, R240 ;  /* 0x000000fae8f0723c */ /* 0x000fe600000810f0 */
[----:B------:R-:W-:Y:S04]  /*4fb20*/  LDS R232, [R61+0x86380] ;  /* 0x086380003de87984 */ /* 0x000fe80000000800 */
[----:B------:R-:W-:Y:S01]  /*4fb30*/  LDS R234, [R61+0x87380] ;  /* 0x087380003dea7984 */ /* 0x000fe20000000800 */
[C---:B------:R-:W-:Y:S03]  /*4fb40*/  HMMA.1688.F32.TF32 R244, R236.reuse, R46, R244 ;  /* 0x0000002eecf4723c */ /* 0x040fe600000810f4 */
[----:B------:R-:W-:Y:S04]  /*4fb50*/  LDS R233, [R3+0x86380] ;  /* 0x0863800003e97984 */ /* 0x000fe80000000800 */
[----:B------:R-:W1:Y:S08]  /*4fb60*/  LDS R235, [R3+0x87380] ;  /* 0x0873800003eb7984 */ /* 0x000e700000000800 */
[----:B------:R-:W-:Y:S04]  /*4fb70*/  STL.64 [R1+0x960], R240 ;  /* 0x000960f001007387 */ /* 0x000fe80000100a00 */
[----:B------:R1:W-:Y:S01]  /*4fb80*/  STL.64 [R1+0x968], R242 ;  /* 0x000968f201007387 */ /* 0x0003e20000100a00 */
[C---:B--2---:R-:W-:Y:S08]  /*4fb90*/  HMMA.1688.F32.TF32 R80, R236.reuse, R6, R80 ;  /* 0x00000006ec50723c */ /* 0x044ff00000081050 */
[C---:B----4-:R-:W-:Y:S08]  /*4fba0*/  HMMA.1688.F32.TF32 R84, R236.reuse, R10, R84 ;  /* 0x0000000aec54723c */ /* 0x050ff00000081054 */
[C---:B---3--:R-:W-:Y:S08]  /*4fbb0*/  HMMA.1688.F32.TF32 R88, R236.reuse, R58, R88 ;  /* 0x0000003aec58723c */ /* 0x048ff00000081058 */
[C---:B------:R-:W-:Y:S08]  /*4fbc0*/  HMMA.1688.F32.TF32 R76, R236.reuse, R54, R76 ;  /* 0x00000036ec4c723c */ /* 0x040ff0000008104c */
[C---:B-1----:R-:W-:Y:S01]  /*4fbd0*/  HMMA.1688.F32.TF32 R240, R236.reuse, R62, R72 ;  /* 0x0000003eecf0723c */ /* 0x042fe20000081048 */
[----:B------:R-:W-:Y:S04]  /*4fbe0*/  LDS R72, [R252+0x86380] ;  /* 0x08638000fc487984 */ /* 0x000fe80000000800 */
[----:B------:R-:W-:Y:S04]  /*4fbf0*/  LDS R74, [R252+0x87380] ;  /* 0x08738000fc4a7984 */ /* 0x000fe80000000800 */
[----:B------:R-:W-:Y:S04]  /*4fc00*/  LDS R73, [R0+0x86380] ;  /* 0x0863800000497984 */ /* 0x000fe80000000800 */
[----:B------:R-:W1:Y:S10]  /*4fc10*/  LDS R75, [R0+0x87380] ;  /* 0x08738000004b7984 */ /* 0x000e740000000800 */
[----:B------:R2:W-:Y:S04]  /*4fc20*/  STL [R1+0x2e3c], R240 ;  /* 0x002e3cf001007387 */ /* 0x0005e80000100800 */
[----:B------:R3:W-:Y:S04]  /*4fc30*/  STL [R1+0x2e38], R241 ;  /* 0x002e38f101007387 */ /* 0x0007e80000100800 */
[----:B------:R4:W-:Y:S04]  /*4fc40*/  STL [R1+0x2e34], R242 ;  /* 0x002e34f201007387 */ /* 0x0009e80000100800 */
[----:B------:R4:W-:Y:S04]  /*4fc50*/  STL [R1+0x2e30], R243 ;  /* 0x002e30f301007387 */ /* 0x0009e80000100800 */
[----:B--2---:R-:W2:Y:S04]  /*4fc60*/  LDL.LU R240, [R1+0x530] ;  /* 0x0005300001f07983 */ /* 0x004ea80000300800 */
[----:B---3--:R-:W2:Y:S04]  /*4fc70*/  LDL.LU R241, [R1+0x534] ;  /* 0x0005340001f17983 */ /* 0x008ea80000300800 */
[----:B----4-:R-:W2:Y:S04]  /*4fc80*/  LDL.LU R242, [R1+0x538] ;  /* 0x0005380001f27983 */ /* 0x010ea80000300800 */
[----:B------:R-:W2:Y:S04]  /*4fc90*/  LDL.LU R243, [R1+0x53c] ;  /* 0x00053c0001f37983 */ /* 0x000ea80000300800 */
        /* <DEDUP_REMOVED lines=10> */
[----:B-1----:R-:W3:Y:S04]  /*4fd40*/  LDL.LU.64 R82, [R1+0x2e58] ;  /* 0x002e580001527983 */ /* 0x002ee80000300a00 */
[----:B------:R-:W3:Y:S04]  /*4fd50*/  LDL.LU.64 R80, [R1+0x2e50] ;  /* 0x002e500001507983 */ /* 0x000ee80000300a00 */
[----:B------:R-:W-:Y:S04]  /*4fd60*/  STL.64 [R1+0x1690], R76 ;  /* 0x0016904c01007387 */ /* 0x000fe80000100a00 */
[----:B------:R1:W-:Y:S04]  /*4fd70*/  STL.64 [R1+0x1698], R78 ;  /* 0x0016984e01007387 */ /* 0x0003e80000100a00 */
[----:B-1----:R-:W4:Y:S04]  /*4fd80*/  LDL.LU.64 R78, [R1+0x2e48] ;  /* 0x002e4800014e7983 */ /* 0x002f280000300a00 */
[----:B------:R-:W4:Y:S01]  /*4fd90*/  LDL.LU.64 R76, [R1+0x2e40] ;  /* 0x002e4000014c7983 */ /* 0x000f220000300a00 */
[C---:B--2---:R-:W-:Y:S11]  /*4fda0*/  HMMA.1688.F32.TF32 R240, R236.reuse, R50, R240 ;  /* 0x00000032ecf0723c */ /* 0x044ff600000810f0 */
[----:B------:R-:W-:Y:S11]  /*4fdb0*/  @!UPT UIADD3 URZ, URZ, URZ, URZ ;  /* 0x0000003f3f3ff290 */ /* 0x000ff6000fffe03f */
[----:B------:R-:W-:Y:S01]  /*4fdc0*/  @!UPT UIADD3 URZ, URZ, URZ, URZ ;  /* 0x0000003f3f3ff290 */ /* 0x000fe2000fffe03f */
[----:B------:R-:W-:Y:S04]  /*4fdd0*/  STL.64 [R1+0x1680], R240 ;  /* 0x001680f001007387 */ /* 0x000fe80000100a00 */
[----:B------:R4:W-:Y:S04]  /*4fde0*/  STL.64 [R1+0x1688], R242 ;  /* 0x001688f201007387 */ /* 0x0009e80000100a00 */
[----:B------:R-:W-:Y:S04]  /*4fdf0*/  STL.64 [R1+0x1670], R244 ;  /* 0x001670f401007387 */ /* 0x000fe80000100a00 */
[----:B------:R-:W-:Y:S01]  /*4fe00*/  STL.64 [R1+0x1678], R246 ;  /* 0x001678f601007387 */ /* 0x000fe20000100a00 */
        /* <DEDUP_REMOVED lines=22> */
[----:B-1----:R-:W-:Y:S03]  /*4ff70*/  HMMA.1688.F32.TF32 R76, R236, R250, R108 ;  /* 0x000000faec4c723c */ /* 0x002fe6000008106c */
[----:B------:R-:W-:Y:S05]  /*4ff80*/  STL.64 [R1+0x15f0], R80 ;  /* 0x0015f05001007387 */ /* 0x000fea0000100a00 */
[C---:B--2---:R-:W-:Y:S01]  /*4ff90*/  HMMA.1688.F32.TF32 R84, R232.reuse, R62, R112 ;  /* 0x0000003ee854723c */ /* 0x044fe20000081070 */
[----:B------:R1:W-:Y:S07]  /*4ffa0*/  STL.64 [R1+0x15f8], R82 ;  /* 0x0015f85201007387 */ /* 0x0003ee0000100a00 */
[C---:B-1----:R-:W-:Y:S07]  /*4ffb0*/  HMMA.1688.F32.TF32 R80, R232.reuse, R58, R116 ;  /* 0x0000003ae850723c */ /* 0x042fee0000081074 */
[----:B------:R-:W-:Y:S04]  /*4ffc0*/  STL.64 [R1+0x940], R76 ;  /* 0x0009404c01007387 */ /* 0x000fe80000100a00 */
[----:B------:R1:W-:Y:S04]  /*4ffd0*/  STL.64 [R1+0x948], R78 ;  /* 0x0009484e01007387 */ /* 0x0003e80000100a00 */
[----:B------:R-:W-:Y:S04]  /*4ffe0*/  STL.64 [R1+0x930], R84 ;  /* 0x0009305401007387 */ /* 0x000fe80000100a00 */
[----:B------:R-:W-:Y:S01]  /*4fff0*/  STL.64 [R1+0x938], R86 ;  /* 0x0009385601007387 */ /* 0x000fe20000100a00 */
[C---:B-1----:R-:W-:Y:S03]  /*50000*/  HMMA.1688.F32.TF32 R76, R232.reuse, R10, R120 ;  /* 0x0000000ae84c723c */ /* 0x042fe60000081078 */
[----:B------:R-:W-:Y:S04]  /*50010*/  STL.64 [R1+0x920], R80 ;  /* 0x0009205001007387 */ /* 0x000fe80000100a00 */
[----:B------:R1:W-:Y:S02]  /*50020*/  STL.64 [R1+0x928], R82 ;  /* 0x0009285201007387 */ /* 0x0003e40000100a00 */
[C---:B-1----:R-:W-:Y:S11]  /*50030*/  HMMA.1688.F32.TF32 R80, R232.reuse, R6, R124 ;  /* 0x00000006e850723c */ /* 0x042ff6000008107c */
[----:B------:R-:W-:Y:S04]  /*50040*/  @!UPT UIADD3 URZ, URZ, URZ, URZ ;  /* 0x0000003f3f3ff290 */ /* 0x000fe8000fffe03f */
[----:B------:R-:W-:Y:S02]  /*50050*/  IMAD.MOV.U32 R240, RZ, RZ, R76 ;  /* 0x000000fffff07224 */ /* 0x000fe400078e004c */
[----:B------:R-:W-:Y:S02]  /*50060*/  IMAD.MOV.U32 R241, RZ, RZ, R77 ;  /* 0x000000fffff17224 */ /* 0x000fe400078e004d */
[----:B------:R-:W-:Y:S02]  /*50070*/  IMAD.MOV.U32 R242, RZ, RZ, R78 ;  /* 0x000000fffff27224 */ /* 0x000fe400078e004e */
[----:B------:R-:W-:Y:S02]  /*50080*/  IMAD.MOV.U32 R243, RZ, RZ, R79 ;  /* 0x000000fffff37224 */ /* 0x000fe400078e004f */
[C---:B------:R-:W-:Y:S08]  /*50090*/  HMMA.1688.F32.TF32 R76, R232.reuse, R54, R128 ;  /* 0x00000036e84c723c */ /* 0x040ff00000081080 */
[C---:B------:R-:W-:Y:S01]  /*500a0*/  HMMA.1688.F32.TF32 R84, R232.reuse, R50, R132 ;  /* 0x00000032e854723c */ /* 0x040fe20000081084 */
[----:B------:R-:W-:Y:S04]  /*500b0*/  STL.64 [R1+0x900], R80 ;  /* 0x0009005001007387 */ /* 0x000fe80000100a00 */
[----:B------:R1:W-:Y:S03]  /*500c0*/  STL.64 [R1+0x908], R82 ;  /* 0x0009085201007387 */ /* 0x0003e60000100a00 */
[C---:B-1----:R-:W-:Y:S07]  /*500d0*/  HMMA.1688.F32.TF32 R80, R232.reuse, R46, R136 ;  /* 0x0000002ee850723c */ /* 0x042fee0000081088 */
[----:B------:R-:W-:Y:S04]  /*500e0*/  STL.64 [R1+0x8f0], R76 ;  /* 0x0008f04c01007387 */ /* 0x000fe80000100a00 */
[----:B------:R1:W-:Y:S04]  /*500f0*/  STL.64 [R1+0x8f8], R78 ;  /* 0x0008f84e01007387 */ /* 0x0003e80000100a00 */
        /* <DEDUP_REMOVED lines=24> */
[----:B-1----:R-:W-:Y:S07]  /*50280*/  HMMA.1688.F32.TF32 R80, R232, R250, R172 ;  /* 0x000000fae850723c */ /* 0x002fee00000810ac */
[----:B------:R-:W-:Y:S04]  /*50290*/  STL.64 [R1+0x860], R76 ;  /* 0x0008604c01007387 */ /* 0x000fe80000100a00 */
[----:B------:R1:W-:Y:S04]  /*502a0*/  STL.64 [R1+0x868], R78 ;  /* 0x0008684e01007387 */ /* 0x0003e80000100a00 */
[----:B------:R-:W-:Y:S04]  /*502b0*/  STL.64 [R1+0x840], R84 ;  /* 0x0008405401007387 */ /* 0x000fe80000100a00 */
[----:B------:R-:W-:Y:S01]  /*502c0*/  STL.64 [R1+0x848], R86 ;  /* 0x0008485601007387 */ /* 0x000fe20000100a00 */
[----:B------:R-:W-:Y:S01]  /*502d0*/  HMMA.1688.F32.TF32 R56, R72, R58, R180 ;  /* 0x0000003a4838723c */ /* 0x000fe200000810b4 */
[----:B------:R-:W-:-:S02]  /*502e0*/  IMAD.MOV.U32 R244, RZ, RZ, R20 ;  /* 0x000000fffff47224 */ /* 0x000fc400078e0014 */
[----:B------:R-:W-:Y:S01]  /*502f0*/  IMAD.MOV.U32 R245, RZ, RZ, R17 ;  /* 0x000000fffff57224 */ /* 0x000fe200078e0011 */
[----:B------:R-:W-:Y:S04]  /*50300*/  LDS R232, [R252+0x88200] ;  /* 0x08820000fce87984 */ /* 0x000fe80000000800 */
[C---:B------:R-:W-:Y:S01]  /*50310*/  HMMA.1688.F32.TF32 R52, R72.reuse, R54, R64 ;  /* 0x000000364834723c */ /* 0x040fe20000081040 */
[----:B------:R-:W-:Y:S04]  /*50320*/  STL.64 [R1+0x830], R80 ;  /* 0x0008305001007387 */ /* 0x000fe80000100a00 */
[----:B------:R-:W-:Y:S04]  /*50330*/  STL.64 [R1+0x838], R82 ;  /* 0x0008385201007387 */ /* 0x000fe80000100a00 */
[----:B------:R-:W2:Y:S01]  /*50340*/  LDL.LU R13, [R1+0x1928] ;  /* 0x00192800010d7983 */ /* 0x000ea20000300800 */
[----:B-1----:R-:W-:Y:S01]  /*50350*/  HMMA.1688.F32.TF32 R76, R72, R62, R176 ;  /* 0x0000003e484c723c */ /* 0x002fe200000810b0 */
[----:B------:R-:W-:-:S02]  /*50360*/  IMAD.MOV.U32 R246, RZ, RZ, R16 ;  /* 0x000000fffff67224 */ /* 0x000fc400078e0010 */
[----:B------:R-:W-:Y:S01]  /*50370*/  IMAD.MOV.U32 R247, RZ, RZ, R12 ;  /* 0x000000fffff77224 */ /* 0x000fe200078e000c */
[----:B------:R-:W-:Y:S04]  /*50380*/  LDS R234, [R252+0x89200] ;  /* 0x08920000fcea7984 */ /* 0x000fe80000000800 */
[C---:B------:R-:W-:Y:S01]  /*50390*/  HMMA.1688.F32.TF32 R48, R72.reuse, R50, R224 ;  /* 0x000000324830723c */ /* 0x040fe200000810e0 */
[----:B------:R-:W-:Y:S04]  /*503a0*/  LDS R233, [R0+0x88200] ;  /* 0x0882000000e97984 */ /* 0x000fe80000000800 */
[----:B------:R-:W-:Y:S10]  /*503b0*/  LDS R235, [R0+0x89200] ;  /* 0x0892000000eb7984 */ /* 0x000ff40000000800 */
[----:B------:R-:W-:Y:S04]  /*503c0*/  STL.64 [R1+0x820], R76 ;  /* 0x0008204c01007387 */ /* 0x000fe80000100a00 */
[----:B------:R1:W-:Y:S04]  /*503d0*/  STL.64 [R1+0x828], R78 ;  /* 0x0008284e01007387 */ /* 0x0003e80000100a00 */
[----:B------:R-:W-:Y:S04]  /*503e0*/  STL.64 [R1+0x810], R56 ;  /* 0x0008103801007387 */ /* 0x000fe80000100a00 */
[----:B------:R3:W-:Y:S01]  /*503f0*/  STL.64 [R1+0x818], R58 ;  /* 0x0008183a01007387 */ /* 0x0007e20000100a00 */
[C---:B-1----:R-:W-:Y:S08]  /*50400*/  HMMA.1688.F32.TF32 R76, R72.reuse, R10, R184 ;  /* 0x0000000a484c723c */ /* 0x042ff000000810b8 */
[C---:B---3--:R-:W-:Y:S01]  /*50410*/  HMMA.1688.F32.TF32 R56, R72.reuse, R6, R68 ;  /* 0x000000064838723c */ /* 0x048fe20000081044 */
[----:B------:R-:W-:Y:S04]  /*50420*/  LDS R68, [R61+0x88000] ;  /* 0x088000003d447984 */ /* 0x000fe80000000800 */
[----:B------:R-:W-:Y:S03]  /*50430*/  LDS R70, [R61+0x89000] ;  /* 0x089000003d467984 */ /* 0x000fe60000000800 */
[C---:B------:R-:W-:Y:S01]  /*50440*/  HMMA.1688.F32.TF32 R44, R72.reuse, R46, R188 ;  /* 0x0000002e482c723c */ /* 0x040fe200000810bc */
[----:B------:R-:W-:Y:S04]  /*50450*/  LDS R69, [R3+0x88000] ;  /* 0x0880000003457984 */ /* 0x000fe80000000800 */
[----:B------:R-:W-:Y:S03]  /*50460*/  LDS R71, [R3+0x89000] ;  /* 0x0890000003477984 */ /* 0x000fe60000000800 */
[C---:B------:R-:W-:Y:S08]  /*50470*/  HMMA.1688.F32.TF32 R40, R72.reuse, R42, R192 ;  /* 0x0000002a4828723c */ /* 0x040ff000000810c0 */
[C---:B------:R-:W-:Y:S08]  /*50480*/  HMMA.1688.F32.TF32 R36, R72.reuse, R38, R196 ;  /* 0x000000264824723c */ /* 0x040ff000000810c4 */
        /* <DEDUP_REMOVED lines=21> */
[----:B------:R3:W-:Y:S04]  /*505e0*/  STL.64 [R1+0x768], R30 ;  /* 0x0007681e01007387 */ /* 0x0007e80000100a00 */
[----:B------:R-:W-:Y:S01]  /*505f0*/  LDS R197, [R3+0x88200] ;  /* 0x0882000003c57984 */ /* 0x000fe20000000800 */
[C---:B-1----:R-:W-:Y:S03]  /*50600*/  HMMA.1688.F32.TF32 R32, R72.reuse, R22, R212 ;  /* 0x000000164820723c */ /* 0x042fe600000810d4 */
[----:B------:R-:W-:Y:S04]  /*50610*/  STL.64 [R1+0x740], R24 ;  /* 0x0007401801007387 */ /* 0x000fe80000100a00 */
[----:B------:R-:W-:Y:S01]  /*50620*/  LDS R199, [R3+0x89200] ;  /* 0x0892000003c77984 */ /* 0x000fe20000000800 */
[----:B---3--:R-:W-:Y:S03]  /*50630*/  HMMA.1688.F32.TF32 R28, R72, R18, R216 ;  /* 0x00000012481c723c */ /* 0x008fe600000810d8 */
[----:B------:R1:W-:Y:S01]  /*50640*/  STL.64 [R1+0x748], R26 ;  /* 0x0007481a01007387 */ /* 0x0003e20000100a00 */
[----:B------:R-:W-:-:S02]  /*50650*/  IMAD.MOV.U32 R76, RZ, RZ, R9 ;  /* 0x000000ffff4c7224 */ /* 0x000fc400078e0009 */
[----:B------:R-:W-:Y:S02]  /*50660*/  IMAD.MOV.U32 R77, RZ, RZ, R8 ;  /* 0x000000ffff4d7224 */ /* 0x000fe400078e0008 */
[----:B------:R-:W-:Y:S01]  /*50670*/  IMAD.MOV.U32 R78, RZ, RZ, R5 ;  /* 0x000000ffff4e7224 */ /* 0x000fe200078e0005 */
[----:B-1----:R-:W-:Y:S01]  /*50680*/  HMMA.1688.F32.TF32 R24, R72, R14, R220 ;  /* 0x0000000e4818723c */ /* 0x002fe200000810dc */
[----:B------:R-:W-:-:S05]  /*50690*/  IMAD.MOV.U32 R79, RZ, RZ, R4 ;  /* 0x000000ffff4f7224 */ /* 0x000fca00078e0004 */
[----:B------:R-:W-:Y:S04]  /*506a0*/  STL.64 [R1+0x720], R32 ;  /* 0x0007202001007387 */ /* 0x000fe80000100a00 */
[----:B------:R-:W-:Y:S04]  /*506b0*/  STL.64 [R1+0x728], R34 ;  /* 0x0007282201007387 */ /* 0x000fe80000100a00 */
[----:B------:R-:W-:Y:S04]  /*506c0*/  STL.64 [R1+0x710], R28 ;  /* 0x0007101c01007387 */ /* 0x000fe80000100a00 */
[----:B------:R-:W-:Y:S04]  /*506d0*/  STL.64 [R1+0x718], R30 ;  /* 0x0007181e01007387 */ /* 0x000fe80000100a00 */
[----:B------:R-:W-:Y:S04]  /*506e0*/  STL [R1+0x2dbc], R248 ;  /* 0x002dbcf801007387 */ /* 0x000fe80000100800 */
[----:B------:R-:W-:Y:S04]  /*506f0*/  LDS R72, [R252+0x88000] ;  /* 0x08800000fc487984 */ /* 0x000fe80000000800 */
[----:B------:R-:W-:Y:S04]  /*50700*/  STL.64 [R1+0x6e0], R24 ;  /* 0x0006e01801007387 */ /* 0x000fe80000100a00 */
[----:B------:R-:W-:Y:S04]  /*50710*/  STL.64 [R1+0x6e8], R26 ;  /* 0x0006e81a01007387 */ /* 0x000fe80000100a00 */
[----:B------:R-:W-:Y:S04]  /*50720*/  STL [R1+0x2db8], R249 ;  /* 0x002db8f901007387 */ /* 0x000fe80000100800 */
[----:B------:R-:W-:Y:S04]  /*50730*/  STL [R1+0x2db4], R250 ;  /* 0x002db4fa01007387 */ /* 0x000fe80000100800 */
[----:B------:R-:W-:Y:S04]  /*50740*/  STL [R1+0x2db0], R251 ;  /* 0x002db0fb01007387 */ /* 0x000fe80000100800 */
[----:B------:R-:W-:Y:S04]  /*50750*/  LDS R74, [R252+0x89000] ;  /* 0x08900000fc4a7984 */ /* 0x000fe80000000800 */
[----:B------:R-:W-:Y:S04]  /*50760*/  LDS R73, [R0+0x88000] ;  /* 0x0880000000497984 */ /* 0x000fe80000000800 */
[----:B------:R-:W-:Y:S04]  /*50770*/  LDS R75, [R0+0x89000] ;  /* 0x08900000004b7984 */ /* 0x000fe80000000800 */
[----:B--2---:R-:W1:Y:S04]  /*50780*/  LDSM.16.M88.4 R64, [R13+0x80] ;  /* 0x000080000d40783b */ /* 0x004e680000000200 */
[----:B------:R-:W2:Y:S04]  /*50790*/  LDSM.16.M88.4 R60, [R13+0x2080] ;  /* 0x002080000d3c783b */ /* 0x000ea80000000200 */
[----:B------:R-:W3:Y:S04]  /*507a0*/  LDSM.16.M88.4 R8, [R13+0x4080] ;  /* 0x004080000d08783b */ /* 0x000ee80000000200 */
[----:B------:R-:W4:Y:S04]  /*507b0*/  LDSM.16.M88.4 R4, [R13+0x6080] ;  /* 0x006080000d04783b */ /* 0x000f280000000200 */
        /* <DEDUP_REMOVED lines=11> */
[----:B------:R-:W4:Y:S04]  /*50870*/  LDSM.16.M88.4 R12, [R13+0x1e080] ;  /* 0x01e080000d0c783b */ /* 0x000f280000000200 */
[----:B-1----:R-:W-:Y:S04]  /*50880*/  STL [R1+0x2dc4], R66 ;  /* 0x002dc44201007387 */ /* 0x002fe80000100800 */
[----:B------:R-:W-:Y:S04]  /*50890*/  STL [R1+0x2dc0], R67 ;  /* 0x002dc04301007387 */ /* 0x000fe80000100800 */
[----:B--2---:R-:W-:Y:S04]  /*508a0*/  STL [R1+0x2dcc], R62 ;  /* 0x002dcc3e01007387 */ /* 0x004fe80000100800 */
[----:B------:R-:W-:Y:S04]  /*508b0*/  STL [R1+0x2dc8], R63 ;  /* 0x002dc83f01007387 */ /* 0x000fe80000100800 */
[----:B---3--:R-:W-:Y:S04]  /*508c0*/  STL [R1+0x2dd4], R10 ;  /* 0x002dd40a01007387 */ /* 0x008fe80000100800 */
[----:B------:R-:W-:Y:S04]  /*508d0*/  STL [R1+0x2dd0], R11 ;  /* 0x002dd00b01007387 */ /* 0x000fe80000100800 */
[----:B----4-:R-:W-:Y:S04]  /*508e0*/  STL [R1+0x2ddc], R6 ;  /* 0x002ddc0601007387 */ /* 0x010fe80000100800 */
[----:B------:R-:W-:Y:S04]  /*508f0*/  STL [R1+0x2dd8], R7 ;  /* 0x002dd80701007387 */ /* 0x000fe80000100800 */
[----:B------:R-:W-:Y:S04]  /*50900*/  STL [R1+0x2de4], R58 ;  /* 0x002de43a01007387 */ /* 0x000fe80000100800 */
[----:B------:R-:W-:Y:S04]  /*50910*/  STL [R1+0x2de0], R59 ;  /* 0x002de03b01007387 */ /* 0x000fe80000100800 */
[----:B------:R-:W-:Y:S01]  /*50920*/  STL [R1+0x2dec], R54 ;  /* 0x002dec3601007387 */ /* 0x000fe20000100800 */
[C---:B------:R-:W-:Y:S03]  /*50930*/  HMMA.1688.F32.TF32 R76, R68.reuse, R64, R76 ;  /* 0x00000040444c723c */ /* 0x040fe6000008104c */
        /* <DEDUP_REMOVED lines=21> */
[----:B------:R-:W2:Y:S04]  /*50a90*/  LDL.LU R94, [R1+0x15c8] ;  /* 0x0015c800015e7983 */ /* 0x000ea80000300800 */
[----:B------:R-:W2:Y:S04]  /*50aa0*/  LDL.LU R95, [R1+0x15cc] ;  /* 0x0015cc00015f7983 */ /* 0x000ea80000300800 */
[----:B------:R-:W-:Y:S04]  /*50ab0*/  STL [R1+0x2d84], R14 ;  /* 0x002d840e01007387 */ /* 0x000fe80000100800 */
[----:B------:R-:W-:Y:S04]  /*50ac0*/  STL [R1+0x2d50], R15 ;  /* 0x002d500f01007387 */ /* 0x000fe80000100800 */
[----:B------:R-:W3:Y:S04]  /*50ad0*/  LDL.LU R88, [R1+0x15b0] ;  /* 0x0015b00001587983 */ /* 0x000ee80000300800 */
[----:B------:R-:W-:Y:S04]  /*50ae0*/  STL.64 [R1+0xf0], R76 ;  /* 0x0000f04c01007387 */ /* 0x000fe80000100a00 */
[----:B------:R1:W-:Y:S04]  /*50af0*/  STL.64 [R1+0xf8], R78 ;  /* 0x0000f84e01007387 */ /* 0x0003e80000100a00 */
[----:B------:R-:W3:Y:S04]  /*50b00*/  LDL.LU R89, [R1+0x15b4] ;  /* 0x0015b40001597983 */ /* 0x000ee80000300800 */
[----:B------:R-:W3:Y:S01]  /*50b10*/  LDL.LU R90, [R1+0x15b8] ;  /* 0x0015b800015a7983 */ /* 0x000ee20000300800 */
[----:B-1----:R-:W-:Y:S03]  /*50b20*/  HMMA.1688.F32.TF32 R76, R68, R60, R244 ;  /* 0x0000003c444c723c */ /* 0x002fe600000810f4 */
        /* <DEDUP_REMOVED lines=18> */
[----:B------:R-:W4:Y:S01]  /*50c50*/  LDL.LU R78, [R1+0x1588] ;  /* 0x00158800014e7983 */ /* 0x000f220000300800 */
[----:B------:R-:W-:-:S02]  /*50c60*/  IMAD.MOV.U32 R6, RZ, RZ, R79 ;  /* 0x000000ffff067224 */ /* 0x000fc400078e004f */
[----:B------:R-:W-:-:S03]  /*50c70*/  IMAD.MOV.U32 R79, RZ, RZ, R2 ;  /* 0x000000ffff4f7224 */ /* 0x000fc600078e0002 */
[----:B------:R-:W-:Y:S04]  /*50c80*/  STL [R1+0x2e14], R6 ;  /* 0x002e140601007387 */ /* 0x000fe80000100800 */
[----:B------:R-:W-:Y:S04]  /*50c90*/  STL [R1+0x2e10], R59 ;  /* 0x002e103b01007387 */ /* 0x000fe80000100800 */
[----:B------:R-:W-:Y:S04]  /*50ca0*/  STL [R1+0x2e0c], R58 ;  /* 0x002e0c3a01007387 */ /* 0x000fe80000100800 */
[----:B------:R-:W-:Y:S01]  /*50cb0*/  STL [R1+0x2e08], R55 ;  /* 0x002e083701007387 */ /* 0x000fe20000100800 */
[C---:B--2---:R-:W-:Y:S08]  /*50cc0*/  HMMA.1688.F32.TF32 R92, R68.reuse, R8, R92 ;  /* 0x00000008445c723c */ /* 0x044ff0000008105c */
[C---:B---3--:R-:W-:Y:S11]  /*50cd0*/  HMMA.1688.F32.TF32 R88, R68.reuse, R4, R88 ;  /* 0x000000044458723c */ /* 0x048ff60000081058 */
[----:B------:R-:W-:Y:S05]  /*50ce0*/  @!UPT UIADD3 URZ, URZ, URZ, URZ ;  /* 0x0000003f3f3ff290 */ /* 0x000fea000fffe03f */
[----:B------:R-:W-:Y:S01]  /*50cf0*/  IMAD.MOV.U32 R248, RZ, RZ, R95 ;  /* 0x000000fffff87224 */ /* 0x000fe200078e005f */
[----:B----4-:R-:W-:Y:S01]  /*50d00*/  HMMA.1688.F32.TF32 R84, R68, R56, R84 ;  /* 0x000000384454723c */ /* 0x010fe20000081054 */
[----:B------:R-:W-:Y:S02]  /*50d10*/  IMAD.MOV.U32 R67, RZ, RZ, R94 ;  /* 0x000000ffff437224 */ /* 0x000fe400078e005e */
[----:B------:R-:W-:Y:S02]  /*50d20*/  IMAD.MOV.U32 R66, RZ, RZ, R93 ;  /* 0x000000ffff427224 */ /* 0x000fe400078e005d */
[----:B------:R-:W-:Y:S01]  /*50d30*/  IMAD.MOV.U32 R63, RZ, RZ, R92 ;  /* 0x000000ffff3f7224 */ /* 0x000fe200078e005c */
[----:B------:R-:W-:Y:S01]  /*50d40*/  STL [R1+0x2e24], R248 ;  /* 0x002e24f801007387 */ /* 0x000fe20000100800 */
[----:B------:R-:W-:-:S03]  /*50d50*/  IMAD.MOV.U32 R10, RZ, RZ, R89 ;  /* 0x000000ffff0a7224 */ /* 0x000fc600078e0059 */
[----:B------:R-:W-:Y:S01]  /*50d60*/  STL [R1+0x2e20], R67 ;  /* 0x002e204301007387 */ /* 0x000fe20000100800 */
[----:B------:R-:W-:Y:S01]  /*50d70*/  IMAD.MOV.U32 R7, RZ, RZ, R88 ;  /* 0x000000ffff077224 */ /* 0x000fe200078e0058 */
[----:B------:R-:W-:Y:S02]  /*50d80*/  HMMA.1688.F32.TF32 R76, R68, R48, R76 ;  /* 0x00000030444c723c */ /* 0x000fe4000008104c */
[----:B------:R-:W-:Y:S10]  /*50d90*/  STL [R1+0x2e1c], R66 ;  /* 0x002e1c4201007387 */ /* 0x000ff40000100800 */
[----:B------:R-:W-:Y:S01]  /*50da0*/  IMAD.MOV.U32 R47, RZ, RZ, R84 ;  /* 0x000000ffff2f7224 */ /* 0x000fe200078e0054 */
[----:B------:R-:W-:Y:S01]  /*50db0*/  STL [R1+0x2e18], R63 ;  /* 0x002e183f01007387 */ /* 0x000fe20000100800 */
[----:B------:R-:W-:-:S03]  /*50dc0*/  IMAD.MOV.U32 R50, RZ, RZ, R85 ;  /* 0x000000ffff327224 */ /* 0x000fc600078e0055 */
[----:B------:R1:W-:Y:S01]  /*50dd0*/  STL [R1+0x2e2c], R10 ;  /* 0x002e2c0a01007387 */ /* 0x0003e20000100800 */
[----:B------:R-:W-:Y:S02]  /*50de0*/  IMAD.MOV.U32 R51, RZ, RZ, R86 ;  /* 0x000000ffff337224 */ /* 0x000fe400078e0056 */
[----:B------:R-:W-:Y:S01]  /*50df0*/  IMAD.MOV.U32 R54, RZ, RZ, R87 ;  /* 0x000000ffff367224 */ /* 0x000fe200078e0057 */
[----:B-1----:R-:W2:Y:S03]  /*50e00*/  LDL R10, [R1+0x854] ;  /* 0x00085400010a7983 */ /* 0x002ea60000100800 */
[----:B------:R-:W-:Y:S02]  /*50e10*/  IMAD.MOV.U32 R249, RZ, RZ, R76 ;  /* 0x000000fffff97224 */ /* 0x000fe400078e004c */
[----:B------:R-:W-:Y:S02]  /*50e20*/  IMAD.MOV.U32 R250, RZ, RZ, R77 ;  /* 0x000000fffffa7224 */ /* 0x000fe400078e004d */
[----:B------:R-:W-:-:S02]  /*50e30*/  IMAD.MOV.U32 R251, RZ, RZ, R78 ;  /* 0x000000fffffb7224 */ /* 0x000fc400078e004e */
[----:B------:R-:W-:Y:S02]  /*50e40*/  IMAD.MOV.U32 R2, RZ, RZ, R79 ;  /* 0x000000ffff027224 */ /* 0x000fe400078e004f */
[----:B------:R-:W-:Y:S01]  /*50e50*/  HMMA.1688.F32.TF32 R76, R68, R44, R244 ;  /* 0x0000002c444c723c */ /* 0x000fe200000810f4 */
[----:B------:R1:W-:Y:S04]  /*50e60*/  STL [R1+0x2e28], R7 ;  /* 0x002e280701007387 */ /* 0x0003e80000100800 */
[----:B------:R-:W3:Y:S04]  /*50e70*/  LDL.LU R84, [R1+0x14b0] ;  /* 0x0014b00001547983 */ /* 0x000ee80000300800 */
[----:B------:R-:W3:Y:S01]  /*50e80*/  LDL.LU R85, [R1+0x14b4] ;  /* 0x0014b40001557983 */ /* 0x000ee20000300800 */
[----:B------:R-:W-:-:S03]  /*50e90*/  IMAD.MOV.U32 R11, RZ, RZ, R90 ;  /* 0x000000ffff0b7224 */ /* 0x000fc600078e005a */
[----:B------:R-:W3:Y:S01]  /*50ea0*/  LDL.LU R86, [R1+0x14b8] ;  /* 0x0014b80001567983 */ /* 0x000ee20000300800 */
[----:B------:R-:W-:-:S03]  /*50eb0*/  IMAD.MOV.U32 R62, RZ, RZ, R91 ;  /* 0x000000ffff3e7224 */ /* 0x000fc600078e005b */
[----:B------:R-:W3:Y:S04]  /*50ec0*/  LDL.LU R87, [R1+0x14bc] ;  /* 0x0014bc0001577983 */ /* 0x000ee80000300800 */
[----:B------:R-:W4:Y:S04]  /*50ed0*/  LDL.LU R88, [R1+0x14c0] ;  /* 0x0014c00001587983 */ /* 0x000f280000300800 */
[----:B------:R-:W4:Y:S04]  /*50ee0*/  LDL.LU R89, [R1+0x14c4] ;  /* 0x0014c40001597983 */ /* 0x000f280000300800 */
[----:B------:R-:W4:Y:S04]  /*50ef0*/  LDL.LU R90, [R1+0x14c8] ;  /* 0x0014c800015a7983 */ /* 0x000f280000300800 */
[----:B------:R-:W4:Y:S01]  /*50f00*/  LDL.LU R91, [R1+0x14cc] ;  /* 0x0014cc00015b7983 */ /* 0x000f220000300800 */
        /* <DEDUP_REMOVED lines=53> */
[----:B--2---:R-:W-:Y:S04]  /*51260*/  LDS R196, [R10+0x88200] ;  /* 0x088200000ac47984 */ /* 0x004fe80000000800 */
[----:B------:R-:W-:Y:S01]  /*51270*/  LDS R198, [R10+0x89200] ;  /* 0x089200000ac67984 */ /* 0x000fe20000000800 */
[C---:B---3--:R-:W-:Y:S08]  /*51280*/  HMMA.1688.F32.TF32 R116, R68.reuse, R40, R116 ;  /* 0x000000284474723c */ /* 0x048ff00000081074 */
[C---:B----4-:R-:W-:Y:S11]  /*51290*/  HMMA.1688.F32.TF32 R120, R68.reuse, R36, R112 ;  /* 0x000000244478723c */ /* 0x050ff60000081070 */
[----:B------:R-:W-:Y:S05]  /*512a0*/  @!UPT UIADD3 URZ, URZ, URZ, URZ ;  /* 0x0000003f3f3ff290 */ /* 0x000fea000fffe03f */
[----:B-1----:R-:W-:Y:S02]  /*512b0*/  IMAD.MOV.U32 R7, RZ, RZ, R116 ;  /* 0x000000ffff077224 */ /* 0x002fe400078e0074 */
[----:B------:R-:W-:Y:S02]  /*512c0*/  IMAD.MOV.U32 R248, RZ, RZ, R117 ;  /* 0x000000fffff87224 */ /* 0x000fe400078e0075 */
[----:B------:R-:W-:Y:S02]  /*512d0*/  IMAD.MOV.U32 R67, RZ, RZ, R118 ;  /* 0x000000ffff437224 */ /* 0x000fe400078e0076 */
[----:B------:R-:W-:Y:S02]  /*512e0*/  IMAD.MOV.U32 R66, RZ, RZ, R119 ;  /* 0x000000ffff427224 */ /* 0x000fe400078e0077 */
[C---:B------:R-:W-:Y:S08]  /*512f0*/  HMMA.1688.F32.TF32 R116, R68.reuse, R32, R80 ;  /* 0x000000204474723c */ /* 0x040ff00000081050 */
[C---:B------:R-:W-:Y:S08]  /*51300*/  HMMA.1688.F32.TF32 R112, R68.reuse, R28, R76 ;  /* 0x0000001c4470723c */ /* 0x040ff0000008104c */
[C---:B------:R-:W-:Y:S01]  /*51310*/  HMMA.1688.F32.TF32 R80, R68.reuse, R24, R244 ;  /* 0x000000184450723c */ /* 0x040fe200000810f4 */
        /* <DEDUP_REMOVED lines=16> */
[----:B------:R-:W2:Y:S04]  /*51420*/  LDL.LU R244, [R1+0x1480] ;  /* 0x0014800001f47983 */ /* 0x000ea80000300800 */
[----:B------:R-:W2:Y:S04]  /*51430*/  LDL.LU R245, [R1+0x1484] ;  /* 0x0014840001f57983 */ /* 0x000ea80000300800 */
[----:B------:R-:W2:Y:S04]  /*51440*/  LDL.LU R246, [R1+0x1488] ;  /* 0x0014880001f67983 */ /* 0x000ea80000300800 */
[----:B------:R-:W2:Y:S01]  /*51450*/  LDL.LU R247, [R1+0x148c] ;  /* 0x00148c0001f77983 */ /* 0x000ea20000300800 */
[C---:B------:R-:W-:Y:S08]  /*51460*/  HMMA.1688.F32.TF32 R112, R68.reuse, R20, R236 ;  /* 0x000000144470723c */ /* 0x040ff000000810ec */
[C---:B------:R-:W-:Y:S08]  /*51470*/  HMMA.1688.F32.TF32 R108, R68.reuse, R16, R108 ;  /* 0x00000010446c723c */ /* 0x040ff0000008106c */
[----:B------:R-:W-:Y:S01]  /*51480*/  HMMA.1688.F32.TF32 R104, R68, R12, R104 ;  /* 0x0000000c4468723c */ /* 0x000fe20000081068 */
[----:B------:R-:W-:Y:S04]  /*51490*/  LDS R68, [R10+0x88080] ;  /* 0x088080000a447984 */ /* 0x000fe80000000800 */
[----:B------:R-:W-:Y:S03]  /*514a0*/  LDS R70, [R10+0x89080] ;  /* 0x089080000a467984 */ /* 0x000fe60000000800 */
        /* <DEDUP_REMOVED lines=9> */
[----:B------:R-:W-:Y:S04]  /*51540*/  STL.64 [R1], R104 ;  /* 0x0000006801007387 */ /* 0x000fe80000100a00 */
[----:B------:R-:W-:Y:S04]  /*51550*/  STL.64 [R1+0x8], R106 ;  /* 0x0000086a01007387 */ /* 0x000fe80000100a00 */
[----:B------:R-:W-:Y:S04]  /*51560*/  STL.64 [R1+0x1f0], R100 ;  /* 0x0001f06401007387 */ /* 0x000fe80000100a00 */
[----:B------:R-:W-:Y:S04]  /*51570*/  STL.64 [R1+0x1f8], R102 ;  /* 0x0001f86601007387 */ /* 0x000fe80000100a00 */
[----:B------:R1:W-:Y:S04]  /*51580*/  STL.64 [R1+0x1e0], R96 ;  /* 0x0001e06001007387 */ /* 0x0003e80000100a00 */
[----:B------:R1:W-:Y:S04]  /*51590*/  STL.64 [R1+0x1e8], R98 ;  /* 0x0001e86201007387 */ /* 0x0003e80000100a00 */
[----:B------:R1:W-:Y:S04]  /*515a0*/  STL.64 [R1+0x1d0], R92 ;  /* 0x0001d05c01007387 */ /* 0x0003e80000100a00 */
[----:B------:R1:W-:Y:S04]  /*515b0*/  STL.64 [R1+0x1d8], R94 ;  /* 0x0001d85e01007387 */ /* 0x0003e80000100a00 */
[----:B-1----:R-:W3:Y:S04]  /*515c0*/  LDL.LU R96, [R1+0x1460] ;  /* 0x0014600001607983 */ /* 0x002ee80000300800 */
[----:B------:R1:W-:Y:S04]  /*515d0*/  STL.64 [R1+0x1c0], R88 ;  /* 0x0001c05801007387 */ /* 0x0003e80000100a00 */
        /* <DEDUP_REMOVED lines=18> */
[----:B------:R-:W-:Y:S04]  /*51700*/  LDS R69, [R3+0x88080] ;  /* 0x0880800003457984 */ /* 0x000fe80000000800 */
[----:B------:R-:W1:Y:S01]  /*51710*/  LDS R71, [R3+0x89080] ;  /* 0x0890800003477984 */ /* 0x000e620000000800 */
[C---:B----4-:R-:W-:Y:S08]  /*51720*/  HMMA.1688.F32.TF32 R84, R72.reuse, R52, R80 ;  /* 0x000000344854723c */ /* 0x050ff00000081050 */
[C---:B--2---:R-:W-:Y:S08]  /*51730*/  HMMA.1688.F32.TF32 R80, R72.reuse, R48, R76 ;  /* 0x000000304850723c */ /* 0x044ff0000008104c */
[----:B------:R-:W-:Y:S07]  /*51740*/  HMMA.1688.F32.TF32 R76, R72, R44, R244 ;  /* 0x0000002c484c723c */ /* 0x000fee00000810f4 */
[----:B------:R2:W-:Y:S04]  /*51750*/  STL.64 [R1+0x1a0], R84 ;  /* 0x0001a05401007387 */ /* 0x0005e80000100a00 */
[----:B------:R4:W-:Y:S04]  /*51760*/  STL.64 [R1+0x1a8], R86 ;  /* 0x0001a85601007387 */ /* 0x0009e80000100a00 */
[----:B------:R1:W-:Y:S04]  /*51770*/  STL.64 [R1+0x190], R80 ;  /* 0x0001905001007387 */ /* 0x0003e80000100a00 */
[----:B------:R1:W-:Y:S04]  /*51780*/  STL.64 [R1+0x198], R82 ;  /* 0x0001985201007387 */ /* 0x0003e80000100a00 */
[----:B------:R1:W-:Y:S04]  /*51790*/  STL.64 [R1+0x180], R76 ;  /* 0x0001804c01007387 */ /* 0x0003e80000100a00 */
[----:B--2---:R-:W2:Y:S04]  /*517a0*/  LDL.LU R84, [R1+0x1430] ;  /* 0x0014300001547983 */ /* 0x004ea80000300800 */
[----:B------:R-:W2:Y:S04]  /*517b0*/  LDL.LU R85, [R1+0x1434] ;  /* 0x0014340001557983 */ /* 0x000ea80000300800 */
[----:B----4-:R-:W2:Y:S04]  /*517c0*/  LDL.LU R86, [R1+0x1438] ;  /* 0x0014380001567983 */ /* 0x010ea80000300800 */
[----:B------:R-:W2:Y:S04]  /*517d0*/  LDL.LU R87, [R1+0x143c] ;  /* 0x00143c0001577983 */ /* 0x000ea80000300800 */
[----:B-1----:R-:W4:Y:S04]  /*517e0*/  LDL.LU R80, [R1+0x1420] ;  /* 0x0014200001507983 */ /* 0x002f280000300800 */
        /* <DEDUP_REMOVED lines=13> */
[----:B------:R-:W-:Y:S04]  /*518c0*/  STL [R1+0x2d8c], R22 ;  /* 0x002d8c1601007387 */ /* 0x000fe80000100800 */
[----:B------:R1:W-:Y:S01]  /*518d0*/  STL [R1+0x2d88], R14 ;  /* 0x002d880e01007387 */ /* 0x0003e20000100800 */
[C---:B---3--:R-:W-:Y:S08]  /*518e0*/  HMMA.1688.F32.TF32 R96, R72.reuse, R36, R96 ;  /* 0x000000244860723c */ /* 0x048ff00000081060 */
[C---:B------:R-:W-:Y:S08]  /*518f0*/  HMMA.1688.F32.TF32 R100, R72.reuse, R40, R100 ;  /* 0x000000284864723c */ /* 0x040ff00000081064 */
[C---:B------:R-:W-:Y:S08]  /*51900*/  HMMA.1688.F32.TF32 R92, R72.reuse, R32, R92 ;  /* 0x00000020485c723c */ /* 0x040ff0000008105c */
[----:B------:R-:W-:Y:S01]  /*51910*/  HMMA.1688.F32.TF32 R88, R72, R28, R88 ;  /* 0x0000001c4858723c */ /* 0x000fe20000081058 */
[----:B-1----:R-:W-:-:S06]  /*51920*/  IMAD.MOV.U32 R14, RZ, RZ, R99 ;  /* 0x000000ffff0e7224 */ /* 0x002fcc00078e0063 */
[----:B------:R-:W-:Y:S01]  /*51930*/  STL.64 [R1+0x170], R100 ;  /* 0x0001706401007387 */ /* 0x000fe20000100a00 */
[----:B------:R-:W-:-:S03]  /*51940*/  IMAD.MOV.U32 R22, RZ, RZ, R98 ;  /* 0x000000ffff167224 */ /* 0x000fc600078e0062 */
[----:B------:R-:W-:Y:S04]  /*51950*/  STL.64 [R1+0x178], R102 ;  /* 0x0001786601007387 */ /* 0x000fe80000100a00 */
[----:B------:R-:W-:Y:S04]  /*51960*/  STL.64 [R1+0x160], R96 ;  /* 0x0001606001007387 */ /* 0x000fe80000100a00 */
[----:B------:R-:W-:Y:S04]  /*51970*/  STL [R1+0x2d94], R14 ;  /* 0x002d940e01007387 */ /* 0x000fe80000100800 */
[----:B------:R1:W-:Y:S01]  /*51980*/  STL [R1+0x2d90], R22 ;  /* 0x002d901601007387 */ /* 0x0003e20000100800 */
        /* <DEDUP_REMOVED lines=8> */
[----:B------:R1:W-:Y:S04]  /*51a10*/  STL [R1+0x2d9c], R38 ;  /* 0x002d9c2601007387 */ /* 0x0003e80000100800 */
[----:B------:R1:W-:Y:S01]  /*51a20*/  STL [R1+0x2d98], R26 ;  /* 0x002d981a01007387 */ /* 0x0003e20000100800 */
[C---:B--2---:R-:W-:Y:S08]  /*51a30*/  HMMA.1688.F32.TF32 R84, R72.reuse, R24, R84 ;  /* 0x000000184854723c */ /* 0x044ff00000081054 */
[C---:B----4-:R-:W-:Y:S08]  /*51a40*/  HMMA.1688.F32.TF32 R80, R72.reuse, R20, R80 ;  /* 0x000000144850723c */ /* 0x050ff00000081050 */
[----:B------:R-:W-:Y:S08]  /*51a50*/  HMMA.1688.F32.TF32 R76, R72, R16, R76 ;  /* 0x00000010484c723c */ /* 0x000ff0000008104c */
[----:B-1----:R-:W-:-:S02]  /*51a60*/  IMAD.MOV.U32 R22, RZ, RZ, R87 ;  /* 0x000000ffff167224 */ /* 0x002fc400078e0057 */
[----:B------:R-:W-:Y:S01]  /*51a70*/  IMAD.MOV.U32 R14, RZ, RZ, R86 ;  /* 0x000000ffff0e7224 */ /* 0x000fe200078e0056 */
[----:B------:R1:W-:Y:S04]  /*51a80*/  STL.64 [R1+0x130], R84 ;  /* 0x0001305401007387 */ /* 0x0003e80000100a00 */
[----:B------:R2:W-:Y:S04]  /*51a90*/  STL [R1+0x2dac], R22 ;  /* 0x002dac1601007387 */ /* 0x0005e80000100800 */
[----:B------:R4:W-:Y:S01]  /*51aa0*/  STL [R1+0x2da8], R14 ;  /* 0x002da80e01007387 */ /* 0x0009e20000100800 */
[----:B------:R-:W-:Y:S01]  /*51ab0*/  HMMA.1688.F32.TF32 R72, R72, R12, R244 ;  /* 0x0000000c4848723c */ /* 0x000fe200000810f4 */
[----:B---3--:R-:W-:-:S02]  /*51ac0*/  IMAD.MOV.U32 R27, RZ, RZ, R80 ;  /* 0x000000ffff1b7224 */ /* 0x008fc400078e0050 */
[----:B------:R3:W-:Y:S04]  /*51ad0*/  STL.64 [R1+0x110], R76 ;  /* 0x0001104c01007387 */ /* 0x0007e80000100a00 */
        /* <DEDUP_REMOVED lines=77> */
[----:B------:R-:W3:Y:S01]  /*51fb0*/  LDL.LU R86, [R1+0x1318] ;  /* 0x0013180001567983 */ /* 0x000ee20000300800 */
[----:B--2---:R-:W-:-:S03]  /*51fc0*/  IMAD.MOV.U32 R22, RZ, RZ, R78 ;  /* 0x000000ffff167224 */ /* 0x004fc600078e004e */
[----:B------:R-:W2:Y:S01]  /*51fd0*/  LDL.LU R87, [R1+0x131c] ;  /* 0x00131c0001577983 */ /* 0x000ea20000300800 */
[----:B----4-:R-:W-:-:S03]  /*51fe0*/  IMAD.MOV.U32 R14, RZ, RZ, R79 ;  /* 0x000000ffff0e7224 */ /* 0x010fc600078e004f */
[----:B---3--:R-:W3:Y:S04]  /*51ff0*/  LDL.LU R76, [R1+0x12f0] ;  /* 0x0012f000014c7983 */ /* 0x008ee80000300800 */
[----:B------:R-:W3:Y:S04]  /*52000*/  LDL.LU R77, [R1+0x12f4] ;  /* 0x0012f400014d7983 */ /* 0x000ee80000300800 */
[----:B------:R-:W3:Y:S04]  /*52010*/  LDL.LU R78, [R1+0x12f8] ;  /* 0x0012f800014e7983 */ /* 0x000ee80000300800 */
[----:B------:R-:W3:Y:S01]  /*52020*/  LDL.LU R79, [R1+0x12fc] ;  /* 0x0012fc00014f7983 */ /* 0x000ee20000300800 */
[----:B------:R-:W-:-:S02]  /*52030*/  IMAD.MOV.U32 R30, RZ, RZ, R72 ;  /* 0x000000ffff1e7224 */ /* 0x000fc400078e0048 */
[----:B------:R-:W-:Y:S01]  /*52040*/  IMAD.MOV.U32 R31, RZ, RZ, R73 ;  /* 0x000000ffff1f7224 */ /* 0x000fe200078e0049 */
[----:B------:R-:W-:Y:S01]  /*52050*/  LDS R72, [R252+0x88080] ;  /* 0x08808000fc487984 */ /* 0x000fe20000000800 */
[----:B------:R-:W-:Y:S02]  /*52060*/  IMAD.MOV.U32 R34, RZ, RZ, R74 ;  /* 0x000000ffff227224 */ /* 0x000fe400078e004a */
[----:B------:R-:W-:Y:S01]  /*52070*/  IMAD.MOV.U32 R35, RZ, RZ, R75 ;  /* 0x000000ffff237224 */ /* 0x000fe200078e004b */
[----:B------:R-:W-:Y:S04]  /*52080*/  LDS R74, [R252+0x89080] ;  /* 0x08908000fc4a7984 */ /* 0x000fe80000000800 */
[----:B------:R-:W-:Y:S04]  /*52090*/  LDS R73, [R0+0x88080] ;  /* 0x0880800000497984 */ /* 0x000fe80000000800 */
[----:B------:R-:W2:Y:S01]  /*520a0*/  LDS R75, [R0+0x89080] ;  /* 0x08908000004b7984 */ /* 0x000ea20000000800 */
[C---:B------:R-:W-:Y:S08]  /*520b0*/  HMMA.1688.F32.TF32 R88, R68.reuse, R12, R88 ;  /* 0x0000000c4458723c */ /* 0x040ff00000081058 */
[C---:B------:R-:W-:Y:S08]  /*520c0*/  HMMA.1688.F32.TF32 R96, R68.reuse, R20, R96 ;  /* 0x000000144460723c */ /* 0x040ff00000081060 */
[C---:B------:R-:W-:Y:S08]  /*520d0*/  HMMA.1688.F32.TF32 R100, R68.reuse, R24, R100 ;  /* 0x000000184464723c */ /* 0x040ff00000081064 */
[C---:B------:R-:W-:Y:S08]  /*520e0*/  HMMA.1688.F32.TF32 R104, R68.reuse, R28, R104 ;  /* 0x0000001c4468723c */ /* 0x040ff00000081068 */
[C---:B------:R-:W-:Y:S11]  /*520f0*/  HMMA.1688.F32.TF32 R144, R68.reuse, R64, R144 ;  /* 0x000000404490723c */ /* 0x040ff60000081090 */
        /* <DEDUP_REMOVED lines=48> */
[----:B------:R-:W-:Y:S04]  /*52400*/  LDS R68, [R10+0x88100] ;  /* 0x088100000a447984 */ /* 0x000fe80000000800 */
[----:B------:R-:W-:Y:S01]  /*52410*/  LDS R70, [R10+0x89100] ;  /* 0x089100000a467984 */ /* 0x000fe20000000800 */
[C---:B-1----:R-:W-:Y:S03]  /*52420*/  HMMA.1688.F32.TF32 R88, R72.reuse, R60, R80 ;  /* 0x0000003c4858723c */ /* 0x042fe60000081050 */
[----:B------:R-:W-:Y:S04]  /*52430*/  LDS R69, [R3+0x88100] ;  /* 0x0881000003457984 */ /* 0x000fe80000000800 */
[----:B------:R-:W1:Y:S01]  /*52440*/  LDS R71, [R3+0x89100] ;  /* 0x0891000003477984 */ /* 0x000e620000000800 */
[C---:B---3--:R-:W-:Y:S08]  /*52450*/  HMMA.1688.F32.TF32 R84, R72.reuse, R8, R76 ;  /* 0x000000084854723c */ /* 0x048ff0000008104c */
[-C--:B------:R-:W-:Y:S01]  /*52460*/  HMMA.1688.F32.TF32 R80, R72, R4.reuse, R244 ;  /* 0x000000044850723c */ /* 0x080fe200000810f4 */
        /* <DEDUP_REMOVED lines=181> */
[-C--:B------:R-:W-:Y:S01]  /*52fc0*/  HMMA.1688.F32.TF32 R80, R68, R16.reuse, R244 ;  /* 0x000000104450723c */ /* 0x080fe200000810f4 */
        /* <DEDUP_REMOVED lines=113> */
[----:B---3--:R-:W-:Y:S01]  /*536e0*/  HMMA.1688.F32.TF32 R156, R68, R12, R156 ;  /* 0x0000000c449c723c */ /* 0x008fe2000008109c */
[----:B------:R-:W-:Y:S04]  /*536f0*/  LDS R68, [R10+0x88180] ;  /* 0x088180000a447984 */ /* 0x000fe80000000800 */
[----:B------:R-:W-:Y:S04]  /*53700*/  LDS R70, [R10+0x89180] ;  /* 0x089180000a467984 */ /* 0x000fe80000000800 */
[----:B------:R-:W-:Y:S04]  /*53710*/  LDS R69, [R3+0x88180] ;  /* 0x0881800003457984 */ /* 0x000fe80000000800 */
[----:B------:R-:W1:Y:S10]  /*53720*/  LDS R71, [R3+0x89180] ;  /* 0x0891800003477984 */ /* 0x000e740000000800 */
[----:B------:R-:W-:Y:S04]  /*53730*/  STL.64 [R1+0x2a0], R156 ;  /* 0x0002a09c01007387 */ /* 0x000fe80000100a00 */
[----:B------:R4:W-:Y:S02]  /*53740*/  STL.64 [R1+0x2a8], R158 ;  /* 0x0002a89e01007387 */ /* 0x0009e40000100a00 */
        /* <DEDUP_REMOVED lines=39> */
[C---:B-1----:R-:W-:Y:S03]  /*539c0*/  HMMA.1688.F32.TF32 R92, R68.reuse, R64, R92 ;  /* 0x00000040445c723c */ /* 0x042fe6000008105c */
[----:B------:R-:W-:Y:S04]  /*539d0*/  STL.64 [R1+0x3d8], R110 ;  /* 0x0003d86e01007387 */ /* 0x000fe80000100a00 */
[----:B------:R-:W-:Y:S01]  /*539e0*/  STL.64 [R1+0x3c0], R104 ;  /* 0x0003c06801007387 */ /* 0x000fe20000100a00 */
[C---:B------:R-:W-:Y:S03]  /*539f0*/  HMMA.1688.F32.TF32 R88, R68.reuse, R60, R88 ;  /* 0x0000003c4458723c */ /* 0x040fe60000081058 */
[----:B------:R-:W-:Y:S04]  /*53a00*/  STL.64 [R1+0x3c8], R106 ;  /* 0x0003c86a01007387 */ /* 0x000fe80000100a00 */
[----:B------:R-:W-:Y:S04]  /*53a10*/  STL.64 [R1+0x3b0], R100 ;  /* 0x0003b06401007387 */ /* 0x000fe80000100a00 */
        /* <DEDUP_REMOVED lines=8> */
[----:B------:R-:W-:Y:S04]  /*53aa0*/  STL.64 [R1+0x3a8], R94 ;  /* 0x0003a85e01007387 */ /* 0x000fe80000100a00 */
[----:B------:R-:W-:Y:S01]  /*53ab0*/  STL.64 [R1+0x390], R88 ;  /* 0x0003905801007387 */ /* 0x000fe20000100a00 */
[C---:B------:R-:W-:Y:S03]  /*53ac0*/  HMMA.1688.F32.TF32 R76, R68.reuse, R56, R76 ;  /* 0x00000038444c723c */ /* 0x040fe6000008104c */
[----:B------:R-:W-:Y:S04]  /*53ad0*/  STL.64 [R1+0x398], R90 ;  /* 0x0003985a01007387 */ /* 0x000fe80000100a00 */
[----:B------:R-:W-:Y:S04]  /*53ae0*/  LDS R133, [R0+0x88180] ;  /* 0x0881800000857984 */ /* 0x000fe80000000800 */
[----:B------:R-:W1:Y:S04]  /*53af0*/  LDS R135, [R0+0x89180] ;  /* 0x0891800000877984 */ /* 0x000e680000000800 */
[----:B------:R-:W-:Y:S04]  /*53b00*/  STL.64 [R1+0x380], R72 ;  /* 0x0003804801007387 */ /* 0x000fe80000100a00 */
[----:B------:R2:W-:Y:S02]  /*53b10*/  STL.64 [R1+0x388], R74 ;  /* 0x0003884a01007387 */ /* 0x0005e40000100a00 */
[C---:B--2---:R-:W-:Y:S02]  /*53b20*/  HMMA.1688.F32.TF32 R72, R68.reuse, R52, R244 ;  /* 0x000000344448723c */ /* 0x044fe400000810f4 */
[----:B------:R-:W-:Y:S04]  /*53b30*/  STL.64 [R1+0x370], R80 ;  /* 0x0003705001007387 */ /* 0x000fe80000100a00 */
[----:B------:R-:W-:Y:S04]  /*53b40*/  STL.64 [R1+0x378], R82 ;  /* 0x0003785201007387 */ /* 0x000fe80000100a00 */
[----:B------:R-:W2:Y:S04]  /*53b50*/  LDL.LU R244, [R1+0xf60] ;  /* 0x000f600001f47983 */ /* 0x000ea80000300800 */
[----:B------:R3:W-:Y:S04]  /*53b60*/  STL.64 [R1+0x360], R76 ;  /* 0x0003604c01007387 */ /* 0x0007e80000100a00 */
[----:B------:R4:W-:Y:S05]  /*53b70*/  STL.64 [R1+0x368], R78 ;  /* 0x0003684e01007387 */ /* 0x0009ea0000100a00 */
[----:B------:R-:W-:Y:S04]  /*53b80*/  STL.64 [R1+0x350], R72 ;  /* 0x0003504801007387 */ /* 0x000fe80000100a00 */
        /* <DEDUP_REMOVED lines=59> */
[----:B------:R-:W4:Y:S01]  /*53f40*/  LDL.LU R91, [R1+0xf1c] ;  /* 0x000f1c00015b7983 */ /* 0x000f220000300800 */
[C---:B--2---:R-:W-:Y:S08]  /*53f50*/  HMMA.1688.F32.TF32 R244, R68.reuse, R16, R244 ;  /* 0x0000001044f4723c */ /* 0x044ff000000810f4 */
[C---:B------:R-:W-:Y:S08]  /*53f60*/  HMMA.1688.F32.TF32 R108, R68.reuse, R28, R108 ;  /* 0x0000001c446c723c */ /* 0x040ff0000008106c */
[C---:B-1----:R-:W-:Y:S08]  /*53f70*/  HMMA.1688.F32.TF32 R72, R68.reuse, R44, R120 ;  /* 0x0000002c4448723c */ /* 0x042ff00000081078 */
[C---:B------:R-:W-:Y:S08]  /*53f80*/  HMMA.1688.F32.TF32 R124, R68.reuse, R48, R124 ;  /* 0x00000030447c723c */ /* 0x040ff0000008107c */
        /* <DEDUP_REMOVED lines=8> */
[----:B------:R-:W-:Y:S02]  /*54010*/  STL.64 [R1+0x328], R118 ;  /* 0x0003287601007387 */ /* 0x000fe40000100a00 */
[C---:B------:R-:W-:Y:S02]  /*54020*/  HMMA.1688.F32.TF32 R104, R68.reuse, R24, R104 ;  /* 0x000000184468723c */ /* 0x040fe40000081068 */
[----:B------:R-:W-:Y:S04]  /*54030*/  STL.64 [R1+0x310], R112 ;  /* 0x0003107001007387 */ /* 0x000fe80000100a00 */
[----:B------:R-:W-:Y:S09]  /*54040*/  STL.64 [R1+0x318], R114 ;  /* 0x0003187201007387 */ /* 0x000ff20000100a00 */
[----:B------:R-:W-:Y:S04]  /*54050*/  STL.64 [R1+0x300], R72 ;  /* 0x0003004801007387 */ /* 0x000fe80000100a00 */
[----:B------:R1:W-:Y:S02]  /*54060*/  STL.64 [R1+0x308], R74 ;  /* 0x0003084a01007387 */ /* 0x0003e40000100a00 */
[C---:B-1----:R-:W-:Y:S02]  /*54070*/  HMMA.1688.F32.TF32 R72, R68.reuse, R20, R100 ;  /* 0x000000144448723c */ /* 0x042fe40000081064 */
[----:B------:R-:W-:Y:S04]  /*54080*/  STL.64 [R1+0x2f0], R108 ;  /* 0x0002f06c01007387 */ /* 0x000fe80000100a00 */
[----:B------:R-:W-:Y:S04]  /*54090*/  STL.64 [R1+0x2f8], R110 ;  /* 0x0002f86e01007387 */ /* 0x000fe80000100a00 */
[----:B------:R-:W-:Y:S01]  /*540a0*/  STL.64 [R1+0x2e0], R104 ;  /* 0x0002e06801007387 */ /* 0x000fe20000100a00 */
[----:B------:R-:W-:Y:S03]  /*540b0*/  HMMA.1688.F32.TF32 R68, R68, R12, R96 ;  /* 0x0000000c4444723c */ /* 0x000fe60000081060 */
[----:B------:R-:W-:Y:S04]  /*540c0*/  STL.64 [R1+0x2e8], R106 ;  /* 0x0002e86a01007387 */ /* 0x000fe80000100a00 */
[----:B------:R-:W-:Y:S01]  /*540d0*/  STL.64 [R1+0x2ba8], R246 ;  /* 0x002ba8f601007387 */ /* 0x000fe20000100a00 */
[C---:B---3--:R-:W-:Y:S04]  /*540e0*/  HMMA.1688.F32.TF32 R76, R132.reuse, R60, R76 ;  /* 0x0000003c844c723c */ /* 0x048fe8000008104c */
[----:B------:R-:W-:Y:S04]  /*540f0*/  STL.64 [R1+0x2d0], R72 ;  /* 0x0002d04801007387 */ /* 0x000fe80000100a00 */
[----:B------:R4:W-:Y:S01]  /*54100*/  STL.64 [R1+0x2d8], R74 ;  /* 0x0002d84a01007387 */ /* 0x0009e20000100a00 */
[C---:B------:R-:W-:Y:S08]  /*54110*/  HMMA.1688.F32.TF32 R80, R132.reuse, R8, R80 ;  /* 0x000000088450723c */ /* 0x040ff00000081050 */
[C---:B----4-:R-:W-:Y:S08]  /*54120*/  HMMA.1688.F32.TF32 R72, R132.reuse, R64, R92 ;  /* 0x000000408448723c */ /* 0x050ff0000008105c */
[C---:B------:R-:W-:Y:S01]  /*54130*/  HMMA.1688.F32.TF32 R84, R132.reuse, R4, R84 ;  /* 0x000000048454723c */ /* 0x040fe20000081054 */
[----:B------:R-:W-:Y:S04]  /*54140*/  STL.64 [R1+0x2ba0], R244 ;  /* 0x002ba0f401007387 */ /* 0x000fe80000100a00 */
[----:B------:R-:W-:Y:S04]  /*54150*/  STL.64 [R1+0x2bb8], R70 ;  /* 0x002bb84601007387 */ /* 0x000fe80000100a00 */
[----:B------:R-:W-:Y:S06]  /*54160*/  STL.64 [R1+0x2bb0], R68 ;  /* 0x002bb04401007387 */ /* 0x000fec0000100a00 */
[----:B------:R-:W-:Y:S04]  /*54170*/  STL.64 [R1+0x2bc8], R74 ;  /* 0x002bc84a01007387 */ /* 0x000fe80000100a00 */
[----:B------:R-:W-:Y:S04]  /*54180*/  STL.64 [R1+0x2bc0], R72 ;  /* 0x002bc04801007387 */ /* 0x000fe80000100a00 */
        /* <DEDUP_REMOVED lines=38> */
[C---:B------:R-:W-:Y:S11]  /*543f0*/  HMMA.1688.F32.TF32 R88, R132.reuse, R56, R88 ;  /* 0x000000388458723c */ /* 0x040ff60000081058 */
[----:B------:R-:W-:Y:S11]  /*54400*/  @!UPT UIADD3 URZ, URZ, URZ, URZ ;  /* 0x0000003f3f3ff290 */ /* 0x000ff6000fffe03f */
[----:B------:R-:W-:Y:S01]  /*54410*/  @!UPT UIADD3 URZ, URZ, URZ, URZ ;  /* 0x0000003f3f3ff290 */ /* 0x000fe2000fffe03f */
        /* <DEDUP_REMOVED lines=10> */
[C---:B---3--:R-:W-:Y:S08]  /*544c0*/  HMMA.1688.F32.TF32 R92, R132.reuse, R52, R92 ;  /* 0x00000034845c723c */ /* 0x048ff0000008105c */
        /* <DEDUP_REMOVED lines=21> */
[----:B------:R-:W2:Y:S04]  /*54620*/  LDL.LU R236, [R1+0x700] ;  /* 0x0007000001ec7983 */ /* 0x000ea80000300800 */
[----:B------:R-:W2:Y:S04]  /*54630*/  LDL.LU R237, [R1+0x704] ;  /* 0x0007040001ed7983 */ /* 0x000ea80000300800 */
[----:B------:R-:W2:Y:S04]  /*54640*/  LDL.LU R238, [R1+0x708] ;  /* 0x0007080001ee7983 */ /* 0x000ea80000300800 */
[----:B------:R-:W2:Y:S01]  /*54650*/  LDL.LU R239, [R1+0x70c] ;  /* 0x00070c0001ef7983 */ /* 0x000ea20000300800 */
[C---:B------:R-:W-:Y:S03]  /*54660*/  HMMA.1688.F32.TF32 R124, R132.reuse, R20, R124 ;  /* 0x00000014847c723c */ /* 0x040fe6000008107c */
[----:B------:R-:W-:Y:S04]  /*54670*/  STL.64 [R1+0x2c88], R122 ;  /* 0x002c887a01007387 */ /* 0x000fe80000100a00 */
[----:B------:R-:W-:Y:S01]  /*54680*/  STL.64 [R1+0x2c80], R120 ;  /* 0x002c807801007387 */ /* 0x000fe20000100a00 */
[C---:B------:R-:W-:Y:S11]  /*54690*/  HMMA.1688.F32.TF32 R128, R132.reuse, R16, R128 ;  /* 0x000000108480723c */ /* 0x040ff60000081080 */
[----:B------:R-:W-:Y:S04]  /*546a0*/  @!UPT UIADD3 URZ, URZ, URZ, URZ ;  /* 0x0000003f3f3ff290 */ /* 0x000fe8000fffe03f */
[----:B------:R-:W-:Y:S04]  /*546b0*/  STL.64 [R1+0x2c98], R126 ;  /* 0x002c987e01007387 */ /* 0x000fe80000100a00 */
[----:B------:R-:W-:Y:S04]  /*546c0*/  STL.64 [R1+0x2c90], R124 ;  /* 0x002c907c01007387 */ /* 0x000fe80000100a00 */
        /* <DEDUP_REMOVED lines=26> */
[----:B------:R-:W4:Y:S04]  /*54870*/  LDL.LU R160, [R1+0xe00] ;  /* 0x000e000001a07983 */ /* 0x000f280000300800 */
[----:B------:R-:W4:Y:S04]  /*54880*/  LDL.LU R161, [R1+0xe04] ;  /* 0x000e040001a17983 */ /* 0x000f280000300800 */
[----:B------:R-:W4:Y:S04]  /*54890*/  LDL.LU R162, [R1+0xe08] ;  /* 0x000e080001a27983 */ /* 0x000f280000300800 */
[----:B------:R-:W4:Y:S01]  /*548a0*/  LDL.LU R163, [R1+0xe0c] ;  /* 0x000e0c0001a37983 */ /* 0x000f220000300800 */
[----:B--2---:R-:W-:Y:S03]  /*548b0*/  HMMA.1688.F32.TF32 R132, R132, R12, R236 ;  /* 0x0000000c8484723c */ /* 0x004fe600000810ec */
[----:B------:R-:W2:Y:S04]  /*548c0*/  LDL.LU R236, [R1+0xdf0] ;  /* 0x000df00001ec7983 */ /* 0x000ea80000300800 */
[----:B------:R-:W2:Y:S04]  /*548d0*/  LDL.LU R237, [R1+0xdf4] ;  /* 0x000df40001ed7983 */ /* 0x000ea80000300800 */
[----:B------:R-:W2:Y:S04]  /*548e0*/  LDL.LU R238, [R1+0xdf8] ;  /* 0x000df80001ee7983 */ /* 0x000ea80000300800 */
[----:B------:R-:W2:Y:S08]  /*548f0*/  LDL.LU R239, [R1+0xdfc] ;  /* 0x000dfc0001ef7983 */ /* 0x000eb00000300800 */
[----:B------:R-:W-:Y:S04]  /*54900*/  STL.64 [R1+0x2cb8], R134 ;  /* 0x002cb88601007387 */ /* 0x000fe80000100a00 */
[----:B------:R-:W-:Y:S01]  /*54910*/  STL.64 [R1+0x2cb0], R132 ;  /* 0x002cb08401007387 */ /* 0x000fe20000100a00 */
[C---:B---3--:R-:W-:Y:S08]  /*54920*/  HMMA.1688.F32.TF32 R152, R196.reuse, R56, R152 ;  /* 0x00000038c498723c */ /* 0x048ff00000081098 */
[C---:B----4-:R-:W-:Y:S08]  /*54930*/  HMMA.1688.F32.TF32 R136, R196.reuse, R64, R136 ;  /* 0x00000040c488723c */ /* 0x050ff00000081088 */
[C---:B------:R-:W-:Y:S08]  /*54940*/  HMMA.1688.F32.TF32 R140, R196.reuse, R60, R140 ;  /* 0x0000003cc48c723c */ /* 0x040ff0000008108c */
[C---:B------:R-:W-:Y:S08]  /*54950*/  HMMA.1688.F32.TF32 R144, R196.reuse, R8, R144 ;  /* 0x00000008c490723c */ /* 0x040ff00000081090 */
[C---:B------:R-:W-:Y:S01]  /*54960*/  HMMA.1688.F32.TF32 R148, R196.reuse, R4, R148 ;  /* 0x00000004c494723c */ /* 0x040fe20000081094 */
[----:B------:R-:W-:Y:S07]  /*54970*/  STL.64 [R1+0x2cc8], R138 ;  /* 0x002cc88a01007387 */ /* 0x000fee0000100a00 */
        /* <DEDUP_REMOVED lines=11> */
[----:B------:R-:W-:Y:S04]  /*54a30*/  STL [R1+0x2b50], R156 ;  /* 0x002b509c01007387 */ /* 0x000fe80000100800 */
[----:B------:R-:W-:Y:S04]  /*54a40*/  STL [R1+0x2b4c], R157 ;  /* 0x002b4c9d01007387 */ /* 0x000fe80000100800 */
[----:B------:R-:W-:Y:S04]  /*54a50*/  STL [R1+0x2b48], R158 ;  /* 0x002b489e01007387 */ /* 0x000fe80000100800 */
[----:B------:R-:W-:Y:S04]  /*54a60*/  STL [R1+0x2b44], R159 ;  /* 0x002b449f01007387 */ /* 0x000fe80000100800 */
[----:B------:R-:W-:Y:S04]  /*54a70*/  STL [R1+0x2b60], R160 ;  /* 0x002b60a001007387 */ /* 0x000fe80000100800 */
[----:B------:R3:W-:Y:S04]  /*54a80*/  STL [R1+0x2b5c], R161 ;  /* 0x002b5ca101007387 */ /* 0x0007e80000100800 */
[----:B------:R4:W-:Y:S04]  /*54a90*/  STL [R1+0x2b58], R162 ;  /* 0x002b58a201007387 */ /* 0x0009e80000100800 */
        /* <DEDUP_REMOVED lines=34> */
[----:B------:R-:W-:Y:S04]  /*54cc0*/  STL [R1+0x2b6c], R164 ;  /* 0x002b6ca401007387 */ /* 0x000fe80000100800 */
[----:B------:R-:W-:Y:S04]  /*54cd0*/  STL [R1+0x2b68], R165 ;  /* 0x002b68a501007387 */ /* 0x000fe80000100800 */
[----:B------:R-:W-:Y:S04]  /*54ce0*/  STL [R1+0x2b64], R166 ;  /* 0x002b64a601007387 */ /* 0x000fe80000100800 */
[----:B------:R-:W-:Y:S01]  /*54cf0*/  STL [R1+0x2b40], R167 ;  /* 0x002b40a701007387 */ /* 0x000fe20000100800 */
[C---:B---3--:R-:W-:Y:S08]  /*54d00*/  HMMA.1688.F32.TF32 R168, R196.reuse, R40, R168 ;  /* 0x00000028c4a8723c */ /* 0x048ff000000810a8 */
[C---:B----4-:R-:W-:Y:S11]  /*54d10*/  HMMA.1688.F32.TF32 R172, R196.reuse, R36, R172 ;  /* 0x00000024c4ac723c */ /* 0x050ff600000810ac */
[----:B------:R-:W-:Y:S04]  /*54d20*/  @!UPT UIADD3 URZ, URZ, URZ, URZ ;  /* 0x0000003f3f3ff290 */ /* 0x000fe8000fffe03f */
[----:B------:R-:W-:Y:S04]  /*54d30*/  STL [R1+0x2b78], R168 ;  /* 0x002b78a801007387 */ /* 0x000fe80000100800 */
[----:B------:R-:W-:Y:S04]  /*54d40*/  STL [R1+0x2b74], R169 ;  /* 0x002b74a901007387 */ /* 0x000fe80000100800 */
[----:B------:R-:W-:Y:S04]  /*54d50*/  STL [R1+0x2b70], R170 ;  /* 0x002b70aa01007387 */ /* 0x000fe80000100800 */
[----:B------:R-:W-:Y:S04]  /*54d60*/  STL [R1+0x2b3c], R171 ;  /* 0x002b3cab01007387 */ /* 0x000fe80000100800 */
[----:B------:R-:W-:Y:S04]  /*54d70*/  STL [R1+0x2b80], R172 ;  /* 0x002b80ac01007387 */ /* 0x000fe80000100800 */
[----:B------:R3:W-:Y:S04]  /*54d80*/  STL [R1+0x2b7c], R173 ;  /* 0x002b7cad01007387 */ /* 0x0007e80000100800 */
[----:B------:R-:W-:Y:S04]  /*54d90*/  STL [R1+0x2b38], R174 ;  /* 0x002b38ae01007387 */ /* 0x000fe80000100800 */
[----:B------:R-:W-:Y:S01]  /*54da0*/  STL [R1+0x2b34], R175 ;  /* 0x002b34af01007387 */ /* 0x000fe20000100800 */
[C---:B--2---:R-:W-:Y:S08]  /*54db0*/  HMMA.1688.F32.TF32 R176, R196.reuse, R32, R176 ;  /* 0x00000020c4b0723c */ /* 0x044ff000000810b0 */
[C---:B------:R-:W-:Y:S08]  /*54dc0*/  HMMA.1688.F32.TF32 R180, R196.reuse, R28, R180 ;  /* 0x0000001cc4b4723c */ /* 0x040ff000000810b4 */
[C---:B------:R-:W-:Y:S07]  /*54dd0*/  HMMA.1688.F32.TF32 R184, R196.reuse, R24, R184 ;  /* 0x00000018c4b8723c */ /* 0x040fee00000810b8 */
[----:B------:R2:W-:Y:S01]  /*54de0*/  STL [R1+0x2b8c], R176 ;  /* 0x002b8cb001007387 */ /* 0x0005e20000100800 */
[C---:B------:R-:W-:Y:S03]  /*54df0*/  HMMA.1688.F32.TF32 R188, R196.reuse, R20, R188 ;  /* 0x00000014c4bc723c */ /* 0x040fe600000810bc */
[----:B------:R4:W-:Y:S05]  /*54e00*/  STL [R1+0x2b88], R177 ;  /* 0x002b88b101007387 */ /* 0x0009ea0000100800 */
[C---:B------:R-:W-:Y:S01]  /*54e10*/  HMMA.1688.F32.TF32 R192, R196.reuse, R16, R224 ;  /* 0x00000010c4c0723c */ /* 0x040fe200000810e0 */
[----:B------:R1:W-:Y:S04]  /*54e20*/  STL [R1+0x2b84], R178 ;  /* 0x002b84b201007387 */ /* 0x0003e80000100800 */
[----:B------:R-:W-:Y:S04]  /*54e30*/  STL [R1+0x2b30], R179 ;  /* 0x002b30b301007387 */ /* 0x000fe80000100800 */
[----:B------:R-:W-:Y:S04]  /*54e40*/  STL [R1+0x2b9c], R180 ;  /* 0x002b9cb401007387 */ /* 0x000fe80000100800 */
[----:B------:R-:W-:Y:S04]  /*54e50*/  STL [R1+0x2b98], R181 ;  /* 0x002b98b501007387 */ /* 0x000fe80000100800 */
[----:B------:R-:W-:Y:S04]  /*54e60*/  STL [R1+0x2b94], R182 ;  /* 0x002b94b601007387 */ /* 0x000fe80000100800 */
[----:B------:R-:W-:Y:S04]  /*54e70*/  STL [R1+0x2b90], R183 ;  /* 0x002b90b701007387 */ /* 0x000fe80000100800 */
[----:B------:R-:W-:Y:S04]  /*54e80*/  STL.64 [R1+0x2d18], R186 ;  /* 0x002d18ba01007387 */ /* 0x000fe80000100a00 */
[----:B------:R-:W-:Y:S04]  /*54e90*/  STL.64 [R1+0x2d10], R184 ;  /* 0x002d10b801007387 */ /* 0x000fe80000100a00 */
[----:B------:R-:W-:Y:S04]  /*54ea0*/  STL.64 [R1+0x2d28], R190 ;  /* 0x002d28be01007387 */ /* 0x000fe80000100a00 */
[----:B------:R-:W-:Y:S04]  /*54eb0*/  STL.64 [R1+0x2d20], R188 ;  /* 0x002d20bc01007387 */ /* 0x000fe80000100a00 */
[----:B------:R-:W-:Y:S04]  /*54ec0*/  STL.64 [R1+0x2d38], R194 ;  /* 0x002d38c201007387 */ /* 0x000fe80000100a00 */
[----:B------:R-:W-:Y:S04]  /*54ed0*/  STL.64 [R1+0x2d30], R192 ;  /* 0x002d30c001007387 */ /* 0x000fe80000100a00 */
        /* <DEDUP_REMOVED lines=57> */
[----:B------:R-:W-:Y:S04]  /*55270*/  LDS R236, [R10+0x88280] ;  /* 0x088280000aec7984 */ /* 0x000fe80000000800 */
[----:B------:R-:W-:Y:S04]  /*55280*/  LDS R238, [R10+0x89280] ;  /* 0x089280000aee7984 */ /* 0x000fe80000000800 */
[----:B------:R-:W-:Y:S04]  /*55290*/  LDS R237, [R3+0x88280] ;  /* 0x0882800003ed7984 */ /* 0x000fe80000000800 */
[----:B------:R-:W1:Y:S08]  /*552a0*/  LDS R239, [R3+0x89280] ;  /* 0x0892800003ef7984 */ /* 0x000e700000000800 */
[----:B------:R-:W-:Y:S04]  /*552b0*/  STL.64 [R1+0x2d48], R198 ;  /* 0x002d48c601007387 */ /* 0x000fe80000100a00 */
[----:B------:R-:W-:Y:S01]  /*552c0*/  STL.64 [R1+0x2d40], R196 ;  /* 0x002d40c401007387 */ /* 0x000fe20000100a00 */
        /* <DEDUP_REMOVED lines=8> */
[C---:B----4-:R-:W-:Y:S08]  /*55350*/  HMMA.1688.F32.TF32 R76, R232.reuse, R32, R76 ;  /* 0x00000020e84c723c */ /* 0x050ff0000008104c */
[C---:B------:R-:W-:Y:S08]  /*55360*/  HMMA.1688.F32.TF32 R72, R232.reuse, R28, R72 ;  /* 0x0000001ce848723c */ /* 0x040ff00000081048 */
[C---:B------:R-:W-:Y:S11]  /*55370*/  HMMA.1688.F32.TF32 R68, R232.reuse, R24, R68 ;  /* 0x00000018e844723c */ /* 0x040ff60000081044 */
[----:B------:R-:W-:Y:S11]  /*55380*/  @!UPT UIADD3 URZ, URZ, URZ, URZ ;  /* 0x0000003f3f3ff290 */ /* 0x000ff6000fffe03f */
[----:B------:R-:W-:Y:S02]  /*55390*/  @!UPT UIADD3 URZ, URZ, URZ, URZ ;  /* 0x0000003f3f3ff290 */ /* 0x000fe4000fffe03f */
[----:B------:R-:W-:Y:S01]  /*553a0*/  MOV R173, R68 ;  /* 0x0000004400ad7202 */ /* 0x000fe20000000f00 */
[----:B------:R-:W-:Y:S02]  /*553b0*/  IMAD.MOV.U32 R168, RZ, RZ, R69 ;  /* 0x000000ffffa87224 */ /* 0x000fe400078e0045 */
[----:B------:R-:W-:Y:S02]  /*553c0*/  IMAD.MOV.U32 R169, RZ, RZ, R70 ;  /* 0x000000ffffa97224 */ /* 0x000fe400078e0046 */
[----:B------:R-:W-:Y:S02]  /*553d0*/  IMAD.MOV.U32 R170, RZ, RZ, R71 ;  /* 0x000000ffffaa7224 */ /* 0x000fe400078e0047 */
[----:B------:R-:W-:Y:S01]  /*553e0*/  HMMA.1688.F32.TF32 R68, R232, R20, R244 ;  /* 0x00000014e844723c */ /* 0x000fe200000810f4 */
[----:B------:R2:W-:Y:S04]  /*553f0*/  STL.64 [R1+0x6f0], R84 ;  /* 0x0006f05401007387 */ /* 0x0005e80000100a00 */
[----:B------:R3:W-:Y:S01]  /*55400*/  STL.64 [R1+0x6f8], R86 ;  /* 0x0006f85601007387 */ /* 0x0007e20000100a00 */
[----:B------:R-:W-:-:S02]  /*55410*/  IMAD.MOV.U32 R157, RZ, RZ, R72 ;  /* 0x000000ffff9d7224 */ /* 0x000fc400078e0048 */
[----:B------:R-:W-:Y:S02]  /*55420*/  IMAD.MOV.U32 R158, RZ, RZ, R73 ;  /* 0x000000ffff9e7224 */ /* 0x000fe400078e0049 */
[----:B------:R-:W-:Y:S02]  /*55430*/  IMAD.MOV.U32 R159, RZ, RZ, R74 ;  /* 0x000000ffff9f7224 */ /* 0x000fe400078e004a */
[----:B------:R-:W-:Y:S02]  /*55440*/  IMAD.MOV.U32 R167, RZ, RZ, R75 ;  /* 0x000000ffffa77224 */ /* 0x000fe400078e004b */
[----:B------:R-:W-:-:S10]  /*55450*/  IMAD.MOV.U32 R164, RZ, RZ, R76 ;  /* 0x000000ffffa47224 */ /* 0x000fd400078e004c */
[----:B------:R-:W-:Y:S02]  /*55460*/  IMAD.MOV.U32 R176, RZ, RZ, R68 ;  /* 0x000000ffffb07224 */ /* 0x000fe400078e0044 */
[----:B------:R-:W-:Y:S01]  /*55470*/  IMAD.MOV.U32 R177, RZ, RZ, R69 ;  /* 0x000000ffffb17224 */ /* 0x000fe200078e0045 */
[----:B------:R-:W4:Y:S01]  /*55480*/  LDL.LU R68, [R1+0x950] ;  /* 0x0009500001447983 */ /* 0x000f220000300800 */
[----:B------:R-:W-:Y:S02]  /*55490*/  IMAD.MOV.U32 R178, RZ, RZ, R70 ;  /* 0x000000ffffb27224 */ /* 0x000fe400078e0046 */
[----:B------:R-:W-:Y:S01]  /*554a0*/  IMAD.MOV.U32 R172, RZ, RZ, R71 ;  /* 0x000000ffffac7224 */ /* 0x000fe200078e0047 */
        /* <DEDUP_REMOVED lines=14> */
[----:B--2---:R-:W1:Y:S04]  /*55590*/  LDL.LU R84, [R1+0xb90] ;  /* 0x000b900001547983 */ /* 0x004e680000300800 */
[----:B------:R-:W1:Y:S04]  /*555a0*/  LDL.LU R85, [R1+0xb94] ;  /* 0x000b940001557983 */ /* 0x000e680000300800 */
[----:B---3--:R-:W1:Y:S04]  /*555b0*/  LDL.LU R86, [R1+0xb98] ;  /* 0x000b980001567983 */ /* 0x008e680000300800 */
        /* <DEDUP_REMOVED lines=70> */
[C---:B--2---:R-:W-:Y:S08]  /*55a20*/  HMMA.1688.F32.TF32 R88, R236.reuse, R32, R88 ;  /* 0x00000020ec58723c */ /* 0x044ff00000081058 */
[C---:B----4-:R-:W-:Y:S08]  /*55a30*/  HMMA.1688.F32.TF32 R76, R236.reuse, R20, R76 ;  /* 0x00000014ec4c723c */ /* 0x050ff0000008104c */
[C---:B---3--:R-:W-:Y:S08]  /*55a40*/  HMMA.1688.F32.TF32 R92, R236.reuse, R36, R92 ;  /* 0x00000024ec5c723c */ /* 0x048ff0000008105c */
        /* <DEDUP_REMOVED lines=19> */
[----:B------:R-:W-:Y:S01]  /*55b80*/  STL.64 [R1+0xdc8], R126 ;  /* 0x000dc87e01007387 */ /* 0x000fe20000100a00 */
[C---:B------:R-:W-:Y:S03]  /*55b90*/  HMMA.1688.F32.TF32 R72, R236.reuse, R16, R72 ;  /* 0x00000010ec48723c */ /* 0x040fe60000081048 */
[----:B------:R-:W-:Y:S05]  /*55ba0*/  STL.64 [R1+0xdb0], R120 ;  /* 0x000db07801007387 */ /* 0x000fea0000100a00 */
        /* <DEDUP_REMOVED lines=33> */
[----:B-1----:R-:W-:Y:S03]  /*55dc0*/  HMMA.1688.F32.TF32 R72, R232, R64, R244 ;  /* 0x00000040e848723c */ /* 0x002fe600000810f4 */
[----:B------:R1:W-:Y:S04]  /*55dd0*/  STL.64 [R1+0x950], R68 ;  /* 0x0009504401007387 */ /* 0x0003e80000100a00 */
[----:B------:R2:W-:Y:S01]  /*55de0*/  STL.64 [R1+0x958], R70 ;  /* 0x0009584601007387 */ /* 0x0005e20000100a00 */
[----:B------:R-:W-:-:S02]  /*55df0*/  IMAD.MOV.U32 R180, RZ, RZ, R136 ;  /* 0x000000ffffb47224 */ /* 0x000fc400078e0088 */
[----:B------:R-:W-:Y:S01]  /*55e00*/  IMAD.MOV.U32 R181, RZ, RZ, R137 ;  /* 0x000000ffffb57224 */ /* 0x000fe200078e0089 */
[----:B------:R-:W-:Y:S04]  /*55e10*/  LDS R237, [R3+0x88300] ;  /* 0x0883000003ed7984 */ /* 0x000fe80000000800 */
[----:B-1----:R-:W3:Y:S01]  /*55e20*/  LDL.LU R68, [R1+0x9b0] ;  /* 0x0009b00001447983 */ /* 0x002ee20000300800 */
[----:B------:R-:W-:Y:S02]  /*55e30*/  IMAD.MOV.U32 R182, RZ, RZ, R138 ;  /* 0x000000ffffb67224 */ /* 0x000fe400078e008a */
[----:B------:R-:W-:Y:S01]  /*55e40*/  IMAD.MOV.U32 R183, RZ, RZ, R139 ;  /* 0x000000ffffb77224 */ /* 0x000fe200078e008b */
[----:B------:R-:W1:Y:S04]  /*55e50*/  LDS R239, [R3+0x89300] ;  /* 0x0893000003ef7984 */ /* 0x000e680000000800 */
[----:B------:R4:W-:Y:S04]  /*55e60*/  STL.64 [R1+0xce0], R72 ;  /* 0x000ce04801007387 */ /* 0x0009e80000100a00 */
[----:B------:R4:W-:Y:S04]  /*55e70*/  STL.64 [R1+0xce8], R74 ;  /* 0x000ce84a01007387 */ /* 0x0009e80000100a00 */
[----:B------:R-:W3:Y:S04]  /*55e80*/  LDL.LU R69, [R1+0x9b4] ;  /* 0x0009b40001457983 */ /* 0x000ee80000300800 */
[----:B--2---:R-:W3:Y:S04]  /*55e90*/  LDL.LU R70, [R1+0x9b8] ;  /* 0x0009b80001467983 */ /* 0x004ee80000300800 */
[----:B------:R-:W3:Y:S04]  /*55ea0*/  LDL.LU R71, [R1+0x9bc] ;  /* 0x0009bc0001477983 */ /* 0x000ee80000300800 */
[----:B----4-:R-:W2:Y:S04]  /*55eb0*/  LDL.LU R72, [R1+0x9c0] ;  /* 0x0009c00001487983 */ /* 0x010ea80000300800 */
        /* <DEDUP_REMOVED lines=119> */
[C---:B------:R-:W-:Y:S03]  /*56630*/  HMMA.1688.F32.TF32 R128, R232.reuse, R28, R128 ;  /* 0x0000001ce880723c */ /* 0x040fe60000081080 */
        /* <DEDUP_REMOVED lines=156> */
[----:B------:R-:W1:Y:S04]  /*57000*/  LDL.LU R240, [R1+0x2e3c] ;  /* 0x002e3c0001f07983 */ /* 0x000e680000300800 */
[----:B------:R-:W1:Y:S04]  /*57010*/  LDL.LU R241, [R1+0x2e38] ;  /* 0x002e380001f17983 */ /* 0x000e680000300800 */
[----:B------:R-:W1:Y:S04]  /*57020*/  LDL.LU R242, [R1+0x2e34] ;  /* 0x002e340001f27983 */ /* 0x000e680000300800 */
[----:B------:R-:W1:Y:S01]  /*57030*/  LDL.LU R243, [R1+0x2e30] ;  /* 0x002e300001f37983 */ /* 0x000e620000300800 */
[C---:B--2---:R-:W-:Y:S08]  /*57040*/  HMMA.1688.F32.TF32 R136, R236.reuse, R12, R136 ;  /* 0x0000000cec88723c */ /* 0x044ff00000081088 */
[C---:B---3--:R-:W-:Y:S08]  /*57050*/  HMMA.1688.F32.TF32 R144, R236.reuse, R20, R144 ;  /* 0x00000014ec90723c */ /* 0x048ff00000081090 */
[C---:B----4-:R-:W-:Y:S08]  /*57060*/  HMMA.1688.F32.TF32 R148, R236.reuse, R24, R148 ;  /* 0x00000018ec94723c */ /* 0x050ff00000081094 */
        /* <DEDUP_REMOVED lines=15> */
[----:B------:R-:W-:Y:S04]  /*57160*/  LDS R242, [R252+0x89380] ;  /* 0x08938000fcf27984 */ /* 0x000fe80000000800 */
[----:B------:R-:W-:Y:S04]  /*57170*/  LDS R241, [R0+0x88380] ;  /* 0x0883800000f17984 */ /* 0x000fe80000000800 */
[----:B------:R-:W1:Y:S08]  /*57180*/  LDS R243, [R0+0x89380] ;  /* 0x0893800000f37984 */ /* 0x000e700000000800 */
[----:B------:R-:W-:Y:S04]  /*57190*/  STL.64 [R1+0xb00], R136 ;  /* 0x000b008801007387 */ /* 0x000fe80000100a00 */
[----:B------:R3:W-:Y:S02]  /*571a0*/  STL.64 [R1+0xb08], R138 ;  /* 0x000b088a01007387 */ /* 0x0007e40000100a00 */
[C---:B---3--:R-:W-:Y:S08]  /*571b0*/  HMMA.1688.F32.TF32 R136, R232.reuse, R60, R132 ;  /* 0x0000003ce888723c */ /* 0x048ff00000081084 */
        /* <DEDUP_REMOVED lines=24> */
[----:B------:R-:W-:Y:S03]  /*57340*/  STL.64 [R1+0xea0], R116 ;  /* 0x000ea07401007387 */ /* 0x000fe60000100a00 */
[C---:B--2---:R-:W-:Y:S01]  /*57350*/  HMMA.1688.F32.TF32 R76, R236.reuse, R64, R72 ;  /* 0x00000040ec4c723c */ /* 0x044fe20000081048 */
        /* <DEDUP_REMOVED lines=21> */
[----:B------:R4:W-:Y:S04]  /*574b0*/  STL.64 [R1+0xae0], R76 ;  /* 0x000ae04c01007387 */ /* 0x0009e80000100a00 */
[----:B------:R1:W-:Y:S04]  /*574c0*/  STL.64 [R1+0xae8], R78 ;  /* 0x000ae84e01007387 */ /* 0x0003e80000100a00 */
[----:B--2---:R-:W2:Y:S04]  /*574d0*/  LDL.LU R84, [R1+0x820] ;  /* 0x0008200001547983 */ /* 0x004ea80000300800 */
[----:B------:R1:W-:Y:S04]  /*574e0*/  STL.64 [R1+0xad0], R72 ;  /* 0x000ad04801007387 */ /* 0x0003e80000100a00 */
[----:B------:R1:W-:Y:S04]  /*574f0*/  STL.64 [R1+0xad8], R74 ;  /* 0x000ad84a01007387 */ /* 0x0003e80000100a00 */
[----:B------:R1:W-:Y:S04]  /*57500*/  STL.64 [R1+0xac0], R68 ;  /* 0x000ac04401007387 */ /* 0x0003e80000100a00 */
[----:B------:R1:W-:Y:S04]  /*57510*/  STL.64 [R1+0xac8], R70 ;  /* 0x000ac84601007387 */ /* 0x0003e80000100a00 */
        /* <DEDUP_REMOVED lines=59> */
[----:B------:R-:W-:Y:S04]  /*578d0*/  LDS R232, [R10+0x8a000] ;  /* 0x08a000000ae87984 */ /* 0x000fe80000000800 */
[----:B------:R-:W-:Y:S04]  /*578e0*/  LDS R234, [R10+0x8b000] ;  /* 0x08b000000aea7984 */ /* 0x000fe80000000800 */
[----:B------:R-:W-:Y:S04]  /*578f0*/  LDS R233, [R3+0x8a000] ;  /* 0x08a0000003e97984 */ /* 0x000fe80000000800 */
[----:B------:R-:W1:Y:S01]  /*57900*/  LDS R235, [R3+0x8b000] ;  /* 0x08b0000003eb7984 */ /* 0x000e620000000800 */
[C---:B--2---:R-:W-:Y:S03]  /*57910*/  HMMA.1688.F32.TF32 R124, R236.reuse, R4, R244 ;  /* 0x00000004ec7c723c */ /* 0x044fe600000810f4 */
[----:B------:R-:W2:Y:S11]  /*57920*/  LDL.LU R244, [R1+0x800] ;  /* 0x0008000001f47983 */ /* 0x000eb60000300800 */
[----:B------:R-:W-:Y:S09]  /*57930*/  @!UPT UIADD3 URZ, URZ, URZ, URZ ;  /* 0x0000003f3f3ff290 */ /* 0x000ff2000fffe03f */
[----:B------:R-:W-:Y:S04]  /*57940*/  STL.64 [R1+0xab0], R124 ;  /* 0x000ab07c01007387 */ /* 0x000fe80000100a00 */
[----:B------:R4:W-:Y:S04]  /*57950*/  STL.64 [R1+0xab8], R126 ;  /* 0x000ab87e01007387 */ /* 0x0009e80000100a00 */
[----:B------:R-:W2:Y:S04]  /*57960*/  LDL.LU R245, [R1+0x804] ;  /* 0x0008040001f57983 */ /* 0x000ea80000300800 */
[----:B------:R-:W2:Y:S04]  /*57970*/  LDL.LU R246, [R1+0x808] ;  /* 0x0008080001f67983 */ /* 0x000ea80000300800 */
[----:B------:R-:W2:Y:S01]  /*57980*/  LDL.LU R247, [R1+0x80c] ;  /* 0x00080c0001f77983 */ /* 0x000ea20000300800 */
[C---:B----4-:R-:W-:Y:S03]  /*57990*/  HMMA.1688.F32.TF32 R124, R236.reuse, R56, R76 ;  /* 0x00000038ec7c723c */ /* 0x050fe6000008104c */
[----:B------:R-:W4:Y:S11]  /*579a0*/  LDL.LU R76, [R1+0x7f0] ;  /* 0x0007f000014c7983 */ /* 0x000f360000300800 */
[----:B------:R-:W-:Y:S09]  /*579b0*/  @!UPT UIADD3 URZ, URZ, URZ, URZ ;  /* 0x0000003f3f3ff290 */ /* 0x000ff2000fffe03f */
[----:B------:R-:W-:Y:S04]  /*579c0*/  STL.64 [R1+0xaa0], R124 ;  /* 0x000aa07c01007387 */ /* 0x000fe80000100a00 */
[----:B------:R3:W-:Y:S04]  /*579d0*/  STL.64 [R1+0xaa8], R126 ;  /* 0x000aa87e01007387 */ /* 0x0007e80000100a00 */
[----:B------:R-:W4:Y:S04]  /*579e0*/  LDL.LU R77, [R1+0x7f4] ;  /* 0x0007f400014d7983 */ /* 0x000f280000300800 */
[----:B------:R-:W4:Y:S01]  /*579f0*/  LDL.LU R78, [R1+0x7f8] ;  /* 0x0007f800014e7983 */ /* 0x000f220000300800 */
[C---:B---3--:R-:W-:Y:S03]  /*57a00*/  HMMA.1688.F32.TF32 R124, R236.reuse, R52, R120 ;  /* 0x00000034ec7c723c */ /* 0x048fe60000081078 */
[----:B------:R-:W4:Y:S05]  /*57a10*/  LDL.LU R79, [R1+0x7fc] ;  /* 0x0007fc00014f7983 */ /* 0x000f2a0000300800 */
        /* <DEDUP_REMOVED lines=14> */
[----:B------:R1:W-:Y:S01]  /*57b00*/  STL.64 [R1+0xa48], R110 ;  /* 0x000a486e01007387 */ /* 0x0003e20000100a00 */
[C---:B------:R-:W-:Y:S03]  /*57b10*/  HMMA.1688.F32.TF32 R104, R236.reuse, R28, R104 ;  /* 0x0000001cec68723c */ /* 0x040fe60000081068 */
[----:B------:R-:W3:Y:S04]  /*57b20*/  LDL.LU R73, [R1+0x7e4] ;  /* 0x0007e40001497983 */ /* 0x000ee80000300800 */
[----:B------:R-:W3:Y:S01]  /*57b30*/  LDL.LU R74, [R1+0x7e8] ;  /* 0x0007e800014a7983 */ /* 0x000ee20000300800 */
[C---:B-1----:R-:W-:Y:S03]  /*57b40*/  HMMA.1688.F32.TF32 R108, R236.reuse, R32, R68 ;  /* 0x00000020ec6c723c */ /* 0x042fe60000081044 */
[----:B------:R-:W3:Y:S04]  /*57b50*/  LDL.LU R75, [R1+0x7ec] ;  /* 0x0007ec00014b7983 */ /* 0x000ee80000300800 */
[----:B------:R-:W3:Y:S01]  /*57b60*/  LDL.LU R68, [R1+0x7d0] ;  /* 0x0007d00001447983 */ /* 0x000ee20000300800 */
[C---:B------:R-:W-:Y:S08]  /*57b70*/  HMMA.1688.F32.TF32 R100, R236.reuse, R24, R100 ;  /* 0x00000018ec64723c */ /* 0x040ff00000081064 */
[C---:B------:R-:W-:Y:S08]  /*57b80*/  HMMA.1688.F32.TF32 R96, R236.reuse, R20, R96 ;  /* 0x00000014ec60723c */ /* 0x040ff00000081060 */
[C---:B------:R-:W-:Y:S08]  /*57b90*/  HMMA.1688.F32.TF32 R92, R236.reuse, R16, R92 ;  /* 0x00000010ec5c723c */ /* 0x040ff0000008105c */
[----:B------:R-:W-:Y:S08]  /*57ba0*/  HMMA.1688.F32.TF32 R88, R236, R12, R88 ;  /* 0x0000000cec58723c */ /* 0x000ff00000081058 */
[C---:B------:R-:W-:Y:S01]  /*57bb0*/  HMMA.1688.F32.TF32 R84, R240.reuse, R64, R84 ;  /* 0x00000040f054723c */ /* 0x040fe20000081054 */
[----:B------:R-:W-:Y:S07]  /*57bc0*/  STL.64 [R1+0xa30], R108 ;  /* 0x000a306c01007387 */ /* 0x000fee0000100a00 */
[C---:B------:R-:W-:Y:S01]  /*57bd0*/  HMMA.1688.F32.TF32 R80, R240.reuse, R60, R80 ;  /* 0x0000003cf050723c */ /* 0x040fe20000081050 */
[----:B------:R-:W-:Y:S04]  /*57be0*/  STL.64 [R1+0xa38], R110 ;  /* 0x000a386e01007387 */ /* 0x000fe80000100a00 */
[----:B------:R-:W3:Y:S04]  /*57bf0*/  LDL.LU R69, [R1+0x7d4] ;  /* 0x0007d40001457983 */ /* 0x000ee80000300800 */
[----:B------:R-:W3:Y:S04]  /*57c00*/  LDL.LU R70, [R1+0x7d8] ;  /* 0x0007d80001467983 */ /* 0x000ee80000300800 */
[----:B------:R-:W3:Y:S04]  /*57c10*/  LDL.LU R71, [R1+0x7dc] ;  /* 0x0007dc0001477983 */ /* 0x000ee80000300800 */
        /* <DEDUP_REMOVED lines=22> */
[----:B------:R1:W-:Y:S04]  /*57d80*/  STL.64 [R1+0x9a0], R80 ;  /* 0x0009a05001007387 */ /* 0x0003e80000100a00 */
[----:B------:R1:W-:Y:S04]  /*57d90*/  STL.64 [R1+0x9a8], R82 ;  /* 0x0009a85201007387 */ /* 0x0003e80000100a00 */
[----:B------:R-:W2:Y:S04]  /*57da0*/  LDL.LU R245, [R1+0x7c4] ;  /* 0x0007c40001f57983 */ /* 0x000ea80000300800 */
[----:B------:R-:W2:Y:S04]  /*57db0*/  LDL.LU R246, [R1+0x7c8] ;  /* 0x0007c80001f67983 */ /* 0x000ea80000300800 */
[----:B------:R-:W2:Y:S01]  /*57dc0*/  LDL.LU R247, [R1+0x7cc] ;  /* 0x0007cc0001f77983 */ /* 0x000ea20000300800 */
[C---:B----4-:R-:W-:Y:S11]  /*57dd0*/  HMMA.1688.F32.TF32 R76, R240.reuse, R4, R76 ;  /* 0x00000004f04c723c */ /* 0x050ff6000008104c */
[----:B------:R-:W-:Y:S11]  /*57de0*/  @!UPT UIADD3 URZ, URZ, URZ, URZ ;  /* 0x0000003f3f3ff290 */ /* 0x000ff6000fffe03f */
[----:B------:R-:W-:Y:S02]  /*57df0*/  @!UPT UIADD3 URZ, URZ, URZ, URZ ;  /* 0x0000003f3f3ff290 */ /* 0x000fe4000fffe03f */
[----:B------:R-:W-:Y:S02]  /*57e00*/  IMAD.MOV.U32 R60, RZ, RZ, R79 ;  /* 0x000000ffff3c7224 */ /* 0x000fe400078e004f */
[----:B------:R-:W-:Y:S02]  /*57e10*/  IMAD.MOV.U32 R61, RZ, RZ, R78 ;  /* 0x000000ffff3d7224 */ /* 0x000fe400078e004e */
[----:B------:R-:W-:Y:S02]  /*57e20*/  IMAD.MOV.U32 R64, RZ, RZ, R77 ;  /* 0x000000ffff407224 */ /* 0x000fe400078e004d */
[----:B------:R-:W-:Y:S01]  /*57e30*/  IMAD.MOV.U32 R65, RZ, RZ, R76 ;  /* 0x000000ffff417224 */ /* 0x000fe200078e004c */
[----:B------:R4:W-:Y:S04]  /*57e40*/  STL [R1+0x2ae8], R60 ;  /* 0x002ae83c01007387 */ /* 0x0009e80000100800 */
[----:B------:R1:W-:Y:S04]  /*57e50*/  STL [R1+0x2ae4], R61 ;  /* 0x002ae43d01007387 */ /* 0x0003e80000100800 */
[----:B------:R1:W-:Y:S04]  /*57e60*/  STL [R1+0x2ae0], R64 ;  /* 0x002ae04001007387 */ /* 0x0003e80000100800 */
[----:B------:R1:W-:Y:S01]  /*57e70*/  STL [R1+0x2adc], R65 ;  /* 0x002adc4101007387 */ /* 0x0003e20000100800 */
[C---:B---3--:R-:W-:Y:S11]  /*57e80*/  HMMA.1688.F32.TF32 R72, R240.reuse, R56, R72 ;  /* 0x00000038f048723c */ /* 0x048ff60000081048 */
[----:B------:R-:W-:Y:S11]  /*57e90*/  @!UPT UIADD3 URZ, URZ, URZ, URZ ;  /* 0x0000003f3f3ff290 */ /* 0x000ff6000fffe03f */
[----:B------:R-:W-:Y:S02]  /*57ea0*/  @!UPT UIADD3 URZ, URZ, URZ, URZ ;  /* 0x0000003f3f3ff290 */ /* 0x000fe4000fffe03f */
[----:B------:R-:W-:Y:S02]  /*57eb0*/  IMAD.MOV.U32 R56, RZ, RZ, R75 ;  /* 0x000000ffff387224 */ /* 0x000fe400078e004b */
[----:B------:R-:W-:Y:S01]  /*57ec0*/  IMAD.MOV.U32 R57, RZ, RZ, R74 ;  /* 0x000000ffff397224 */ /* 0x000fe200078e004a */
[----:B------:R2:W-:Y:S04]  /*57ed0*/  STL.64 [R1+0x980], R72 ;  /* 0x0009804801007387 */ /* 0x0005e80000100a00 */
[----:B------:R-:W-:Y:S04]  /*57ee0*/  STL [R1+0x2af0], R56 ;  /* 0x002af03801007387 */ /* 0x000fe80000100800 */
[----:B------:R1:W-:Y:S04]  /*57ef0*/  STL [R1+0x2aec], R57 ;  /* 0x002aec3901007387 */ /* 0x0003e80000100800 */
[----:B------:R-:W3:Y:S04]  /*57f00*/  LDL.LU R84, [R1+0x7a0] ;  /* 0x0007a00001547983 */ /* 0x000ee80000300800 */
[----:B------:R-:W3:Y:S04]  /*57f10*/  LDL.LU R85, [R1+0x7a4] ;  /* 0x0007a40001557983 */ /* 0x000ee80000300800 */
[----:B------:R-:W3:Y:S04]  /*57f20*/  LDL.LU R86, [R1+0x7a8] ;  /* 0x0007a80001567983 */ /* 0x000ee80000300800 */
[----:B------:R-:W3:Y:S04]  /*57f30*/  LDL.LU R87, [R1+0x7ac] ;  /* 0x0007ac0001577983 */ /* 0x000ee80000300800 */
[----:B-1----:R-:W3:Y:S04]  /*57f40*/  LDL.LU R80, [R1+0x780] ;  /* 0x0007800001507983 */ /* 0x002ee80000300800 */
[----:B------:R-:W3:Y:S01]  /*57f50*/  LDL.LU R81, [R1+0x784] ;  /* 0x0007840001517983 */ /* 0x000ee20000300800 */
[----:B------:R-:W-:Y:S03]  /*57f60*/  HMMA.1688.F32.TF32 R68, R240, R52, R68 ;  /* 0x00000034f044723c */ /* 0x000fe60000081044 */
[----:B------:R-:W3:Y:S04]  /*57f70*/  LDL.LU R82, [R1+0x788] ;  /* 0x0007880001527983 */ /* 0x000ee80000300800 */
[----:B------:R-:W3:Y:S11]  /*57f80*/  LDL.LU R83, [R1+0x78c] ;  /* 0x00078c0001537983 */ /* 0x000ef60000300800 */
[----:B------:R-:W-:Y:S06]  /*57f90*/  @!UPT UIADD3 URZ, URZ, URZ, URZ ;  /* 0x0000003f3f3ff290 */ /* 0x000fec000fffe03f */
[----:B----4-:R-:W-:Y:S02]  /*57fa0*/  IMAD.MOV.U32 R60, RZ, RZ, R68 ;  /* 0x000000ffff3c7224 */ /* 0x010fe400078e0044 */
[----:B------:R-:W-:Y:S02]  /*57fb0*/  IMAD.MOV.U32 R61, RZ, RZ, R69 ;  /* 0x000000ffff3d7224 */ /* 0x000fe400078e0045 */
[----:B------:R-:W-:Y:S02]  /*57fc0*/  IMAD.MOV.U32 R64, RZ, RZ, R70 ;  /* 0x000000ffff407224 */ /* 0x000fe400078e0046 */
[----:B------:R-:W-:-:S05]  /*57fd0*/  IMAD.MOV.U32 R65, RZ, RZ, R71 ;  /* 0x000000ffff417224 */ /* 0x000fca00078e0047 */
[----:B------:R-:W-:Y:S04]  /*57fe0*/  STL [R1+0x2b00], R65 ;  /* 0x002b004101007387 */ /* 0x000fe80000100800 */
[----:B------:R-:W-:Y:S04]  /*57ff0*/  STL [R1+0x2afc], R60 ;  /* 0x002afc3c01007387 */ /* 0x000fe80000100800 */
[----:B------:R-:W-:Y:S04]  /*58000*/  STL [R1+0x2af8], R61 ;  /* 0x002af83d01007387 */ /* 0x000fe80000100800 */
[----:B------:R1:W-:Y:S04]  /*58010*/  STL [R1+0x2af4], R64 ;  /* 0x002af44001007387 */ /* 0x0003e80000100800 */
        /* <DEDUP_REMOVED lines=21> */
[----:B------:R-:W-:Y:S04]  /*58170*/  STL [R1+0x2b10], R48 ;  /* 0x002b103001007387 */ /* 0x000fe80000100800 */
[----:B------:R1:W-:Y:S04]  /*58180*/  STL [R1+0x2b0c], R49 ;  /* 0x002b0c3101007387 */ /* 0x0003e80000100800 */
[----:B------:R-:W-:Y:S04]  /*58190*/  STL [R1+0x2b08], R52 ;  /* 0x002b083401007387 */ /* 0x000fe80000100800 */
[----:B------:R-:W-:Y:S01]  /*581a0*/  STL [R1+0x2b04], R53 ;  /* 0x002b043501007387 */ /* 0x000fe20000100800 */
[C---:B---3--:R-:W-:Y:S08]  /*581b0*/  HMMA.1688.F32.TF32 R84, R240.reuse, R44, R84 ;  /* 0x0000002cf054723c */ /* 0x048ff00000081054 */
[----:B------:R-:W-:Y:S11]  /*581c0*/  HMMA.1688.F32.TF32 R80, R240, R40, R80 ;  /* 0x00000028f050723c */ /* 0x000ff60000081050 */
[----:B------:R-:W-:Y:S05]  /*581d0*/  @!UPT UIADD3 URZ, URZ, URZ, URZ ;  /* 0x0000003f3f3ff290 */ /* 0x000fea000fffe03f */
[----:B------:R-:W-:Y:S02]  /*581e0*/  IMAD.MOV.U32 R44, RZ, RZ, R87 ;  /* 0x000000ffff2c7224 */ /* 0x000fe400078e0057 */
[----:B------:R-:W-:Y:S02]  /*581f0*/  IMAD.MOV.U32 R45, RZ, RZ, R86 ;  /* 0x000000ffff2d7224 */ /* 0x000fe400078e0056 */
[----:B------:R-:W-:Y:S02]  /*58200*/  IMAD.MOV.U32 R57, RZ, RZ, R85 ;  /* 0x000000ffff397224 */ /* 0x000fe400078e0055 */
[----:B------:R-:W-:Y:S01]  /*58210*/  IMAD.MOV.U32 R56, RZ, RZ, R84 ;  /* 0x000000ffff387224 */ /* 0x000fe200078e0054 */
[----:B------:R-:W-:Y:S04]  /*58220*/  STL [R1+0x2b20], R44 ;  /* 0x002b202c01007387 */ /* 0x000fe80000100800 */
[----:B------:R3:W-:Y:S04]  /*58230*/  STL [R1+0x2b1c], R45 ;  /* 0x002b1c2d01007387 */ /* 0x0007e80000100800 */
[----:B------:R2:W-:Y:S04]  /*58240*/  STL [R1+0x2b18], R57 ;  /* 0x002b183901007387 */ /* 0x0005e80000100800 */
[----:B------:R2:W-:Y:S01]  /*58250*/  STL [R1+0x2b14], R56 ;  /* 0x002b143801007387 */ /* 0x0005e20000100800 */
[----:B-1----:R-:W-:-:S02]  /*58260*/  IMAD.MOV.U32 R64, RZ, RZ, R82 ;  /* 0x000000ffff407224 */ /* 0x002fc400078e0052 */
[----:B------:R-:W-:Y:S02]  /*58270*/  IMAD.MOV.U32 R61, RZ, RZ, R81 ;  /* 0x000000ffff3d7224 */ /* 0x000fe400078e0051 */
[----:B------:R-:W-:Y:S01]  /*58280*/  IMAD.MOV.U32 R60, RZ, RZ, R80 ;  /* 0x000000ffff3c7224 */ /* 0x000fe200078e0050 */
[----:B------:R1:W-:Y:S04]  /*58290*/  STL [R1+0x2b2c], R64 ;  /* 0x002b2c4001007387 */ /* 0x0003e80000100800 */
[----:B------:R1:W-:Y:S04]  /*582a0*/  STL [R1+0x2b28], R61 ;  /* 0x002b283d01007387 */ /* 0x0003e80000100800 */
[----:B------:R1:W-:Y:S01]  /*582b0*/  STL [R1+0x2b24], R60 ;  /* 0x002b243c01007387 */ /* 0x0003e20000100800 */
[C---:B----4-:R-:W-:Y:S11]  /*582c0*/  HMMA.1688.F32.TF32 R76, R240.reuse, R36, R76 ;  /* 0x00000024f04c723c */ /* 0x050ff6000008104c */
[----:B------:R-:W-:Y:S11]  /*582d0*/  @!UPT UIADD3 URZ, URZ, URZ, URZ ;  /* 0x0000003f3f3ff290 */ /* 0x000ff6000fffe03f */
[----:B------:R-:W-:Y:S02]  /*582e0*/  @!UPT UIADD3 URZ, URZ, URZ, URZ ;  /* 0x0000003f3f3ff290 */ /* 0x000fe4000fffe03f */
[----:B------:R-:W-:Y:S02]  /*582f0*/  IMAD.MOV.U32 R49, RZ, RZ, R76 ;  /* 0x000000ffff317224 */ /* 0x000fe400078e004c */
[----:B------:R-:W-:Y:S01]  /*58300*/  IMAD.MOV.U32 R76, RZ, RZ, R55 ;  /* 0x000000ffff4c7224 */ /* 0x000fe200078e0037 */
[C---:B--2---:R-:W-:Y:S11]  /*58310*/  HMMA.1688.F32.TF32 R68, R240.reuse, R28, R68 ;  /* 0x0000001cf044723c */ /* 0x044ff60000081044 */
[----:B------:R-:W-:Y:S11]  /*58320*/  @!UPT UIADD3 URZ, URZ, URZ, URZ ;  /* 0x0000003f3f3ff290 */ /* 0x000ff6000fffe03f */
[----:B------:R-:W-:Y:S02]  /*58330*/  @!UPT UIADD3 URZ, URZ, URZ, URZ ;  /* 0x0000003f3f3ff290 */ /* 0x000fe4000fffe03f */
[----:B---3--:R-:W-:Y:S02]  /*58340*/  IMAD.MOV.U32 R45, RZ, RZ, R68 ;  /* 0x000000ffff2d7224 */ /* 0x008fe400078e0044 */
[----:B------:R-:W-:Y:S02]  /*58350*/  IMAD.MOV.U32 R57, RZ, RZ, R69 ;  /* 0x000000ffff397224 */ /* 0x000fe400078e0045 */
[----:B------:R-:W-:Y:S02]  /*58360*/  IMAD.MOV.U32 R56, RZ, RZ, R70 ;  /* 0x000000ffff387224 */ /* 0x000fe400078e0046 */
[----:B------:R-:W-:Y:S02]  /*58370*/  IMAD.MOV.U32 R48, RZ, RZ, R71 ;  /* 0x000000ffff307224 */ /* 0x000fe400078e0047 */
[----:B------:R-:W-:Y:S07]  /*58380*/  HMMA.1688.F32.TF32 R68, R240, R24, R244 ;  /* 0x00000018f044723c */ /* 0x000fee00000810f4 */
[----:B------:R-:W-:-:S02]  /*58390*/  IMAD.MOV.U32 R244, RZ, RZ, R7 ;  /* 0x000000fffff47224 */ /* 0x000fc400078e0007 */
[----:B------:R-:W2:Y:S01]  /*583a0*/  LDL.LU R7, [R1+0x2e28] ;  /* 0x002e280001077983 */ /* 0x000ea20000300800 */
[----:B------:R-:W-:Y:S02]  /*583b0*/  IMAD.MOV.U32 R245, RZ, RZ, R248 ;  /* 0x000000fffff57224 */ /* 0x000fe400078e00f8 */
[----:B------:R-:W-:Y:S01]  /*583c0*/  IMAD.MOV.U32 R246, RZ, RZ, R67 ;  /* 0x000000fffff67224 */ /* 0x000fe200078e0043 */
[----:B------:R-:W3:Y:S01]  /*583d0*/  LDL.LU R248, [R1+0x2e24] ;  /* 0x002e240001f87983 */ /* 0x000ee20000300800 */
[----:B------:R-:W-:-:S03]  /*583e0*/  IMAD.MOV.U32 R247, RZ, RZ, R66 ;  /* 0x000000fffff77224 */ /* 0x000fc600078e0042 */
[----:B------:R-:W4:Y:S04]  /*583f0*/  LDL.LU R67, [R1+0x2e20] ;  /* 0x002e200001437983 */ /* 0x000f280000300800 */
[----:B------:R-:W3:Y:S03]  /*58400*/  LDL.LU R66, [R1+0x2e1c] ;  /* 0x002e1c0001427983 */ /* 0x000ee60000300800 */
[----:B-1----:R-:W-:Y:S02]  /*58410*/  IMAD.MOV.U32 R64, RZ, RZ, R68 ;  /* 0x000000ffff407224 */ /* 0x002fe400078e0044 */
[----:B------:R-:W-:Y:S02]  /*58420*/  IMAD.MOV.U32 R61, RZ, RZ, R69 ;  /* 0x000000ffff3d7224 */ /* 0x000fe400078e0045 */
[----:B------:R-:W-:-:S02]  /*58430*/  IMAD.MOV.U32 R68, RZ, RZ, R63 ;  /* 0x000000ffff447224 */ /* 0x000fc400078e003f */
[----:B------:R-:W-:Y:S01]  /*58440*/  IMAD.MOV.U32 R60, RZ, RZ, R70 ;  /* 0x000000ffff3c7224 */ /* 0x000fe200078e0046 */
[----:B------:R-:W3:Y:S01]  /*58450*/  LDL.LU R63, [R1+0x2e18] ;  /* 0x002e1800013f7983 */ /* 0x000ee20000300800 */
[----:B------:R-:W-:Y:S02]  /*58460*/  IMAD.MOV.U32 R69, RZ, RZ, R6 ;  /* 0x000000ffff457224 */ /* 0x000fe400078e0006 */
[----:B------:R-:W-:Y:S01]  /*58470*/  IMAD.MOV.U32 R44, RZ, RZ, R71 ;  /* 0x000000ffff2c7224 */ /* 0x000fe200078e0047 */
[----:B------:R-:W3:Y:S01]  /*58480*/  LDL.LU R6, [R1+0x2e14] ;  /* 0x002e140001067983 */ /* 0x000ee20000300800 */
[----:B------:R-:W-:Y:S02]  /*58490*/  IMAD.MOV.U32 R70, RZ, RZ, R59 ;  /* 0x000000ffff467224 */ /* 0x000fe400078e003b */
[----:B------:R-:W-:Y:S01]  /*584a0*/  IMAD.MOV.U32 R71, RZ, RZ, R58 ;  /* 0x000000ffff477224 */ /* 0x000fe200078e003a */
        /* <DEDUP_REMOVED lines=15> */
[----:B------:R-:W4:Y:S01]  /*585a0*/  LDL.LU R42, [R1+0x2e04] ;  /* 0x002e0400012a7983 */ /* 0x000f220000300800 */
[----:B------:R-:W-:Y:S02]  /*585b0*/  IMAD.MOV.U32 R78, RZ, RZ, R43 ;  /* 0x000000ffff4e7224 */ /* 0x000fe400078e002b */
[----:B------:R-:W-:Y:S01]  /*585c0*/  IMAD.MOV.U32 R79, RZ, RZ, R46 ;  /* 0x000000ffff4f7224 */ /* 0x000fe200078e002e */
        /* <DEDUP_REMOVED lines=17> */
[----:B------:R-:W-:Y:S01]  /*586e0*/  IMAD.MOV.U32 R87, RZ, RZ, R62 ;  /* 0x000000ffff577224 */ /* 0x000fe200078e003e */
[----:B------:R-:W-:Y:S11]  /*586f0*/  HMMA.1688.F32.TF32 R72, R240, R32, R72 ;  /* 0x00000020f048723c */ /* 0x000ff60000081048 */
        /* <DEDUP_REMOVED lines=8> */
[----:B--2---:R-:W-:Y:S02]  /*58780*/  IMAD.MOV.U32 R84, RZ, RZ, R7 ;  /* 0x000000ffff547224 */ /* 0x004fe400078e0007 */
[----:B---3--:R-:W-:Y:S02]  /*58790*/  IMAD.MOV.U32 R95, RZ, RZ, R6 ;  /* 0x000000ffff5f7224 */ /* 0x008fe400078e0006 */
[----:B----4-:R-:W-:Y:S02]  /*587a0*/  IMAD.MOV.U32 R94, RZ, RZ, R59 ;  /* 0x000000ffff5e7224 */ /* 0x010fe400078e003b */
[----:B------:R-:W-:Y:S02]  /*587b0*/  IMAD.MOV.U32 R93, RZ, RZ, R58 ;  /* 0x000000ffff5d7224 */ /* 0x000fe400078e003a */
[----:B------:R-:W-:Y:S02]  /*587c0*/  IMAD.MOV.U32 R88, RZ, RZ, R63 ;  /* 0x000000ffff587224 */ /* 0x000fe400078e003f */
[----:B------:R-:W-:-:S02]  /*587d0*/  IMAD.MOV.U32 R92, RZ, RZ, R55 ;  /* 0x000000ffff5c7224 */ /* 0x000fc400078e0037 */
[----:B------:R-:W2:Y:S04]  /*587e0*/  LDL.LU R55, [R1+0x2de8] ;  /* 0x002de80001377983 */ /* 0x000ea80000300800 */
[----:B------:R-:W3:Y:S04]  /*587f0*/  LDL.LU R58, [R1+0x2de4] ;  /* 0x002de400013a7983 */ /* 0x000ee80000300800 */
[----:B------:R-:W3:Y:S04]  /*58800*/  LDL.LU R59, [R1+0x2de0] ;  /* 0x002de000013b7983 */ /* 0x000ee80000300800 */
[----:B------:R-:W4:Y:S04]  /*58810*/  LDL.LU R6, [R1+0x2ddc] ;  /* 0x002ddc0001067983 */ /* 0x000f280000300800 */
[----:B------:R-:W4:Y:S04]  /*58820*/  LDL.LU R7, [R1+0x2dd8] ;  /* 0x002dd80001077983 */ /* 0x000f280000300800 */
[----:B------:R-:W2:Y:S04]  /*58830*/  LDL.LU R10, [R1+0x2dd4] ;  /* 0x002dd400010a7983 */ /* 0x000ea80000300800 */
[----:B------:R-:W2:Y:S04]  /*58840*/  LDL.LU R11, [R1+0x2dd0] ;  /* 0x002dd000010b7983 */ /* 0x000ea80000300800 */
[----:B------:R-:W2:Y:S04]  /*58850*/  LDL.LU R62, [R1+0x2dcc] ;  /* 0x002dcc00013e7983 */ /* 0x000ea80000300800 */
[----:B------:R-:W2:Y:S01]  /*58860*/  LDL.LU R63, [R1+0x2dc8] ;  /* 0x002dc800013f7983 */ /* 0x000ea20000300800 */
[----:B------:R-:W-:-:S02]  /*58870*/  IMAD.MOV.U32 R89, RZ, RZ, R66 ;  /* 0x000000ffff597224 */ /* 0x000fc400078e0042 */
[----:B------:R-:W-:Y:S01]  /*58880*/  IMAD.MOV.U32 R90, RZ, RZ, R67 ;  /* 0x000000ffff5a7224 */ /* 0x000fe200078e0043 */
[----:B------:R-:W3:Y:S01]  /*58890*/  LDL.LU R66, [R1+0x2dc4] ;  /* 0x002dc40001427983 */ /* 0x000ee20000300800 */
[----:B------:R-:W-:-:S03]  /*588a0*/  IMAD.MOV.U32 R91, RZ, RZ, R248 ;  /* 0x000000ffff5b7224 */ /* 0x000fc600078e00f8 */
[----:B------:R-:W3:Y:S04]  /*588b0*/  LDL.LU R67, [R1+0x2dc0] ;  /* 0x002dc00001437983 */ /* 0x000ee80000300800 */
[----:B------:R-:W3:Y:S04]  /*588c0*/  LDL.LU R248, [R1+0x2dbc] ;  /* 0x002dbc0001f87983 */ /* 0x000ee80000300800 */
[----:B------:R-:W3:Y:S04]  /*588d0*/  LDL.LU R249, [R1+0x2db8] ;  /* 0x002db80001f97983 */ /* 0x000ee80000300800 */
[----:B------:R-:W3:Y:S04]  /*588e0*/  LDL.LU R250, [R1+0x2db4] ;  /* 0x002db40001fa7983 */ /* 0x000ee80000300800 */
[----:B------:R-:W3:Y:S01]  /*588f0*/  LDL.LU R251, [R1+0x2db0] ;  /* 0x002db00001fb7983 */ /* 0x000ee20000300800 */
[----:B------:R-:W-:-:S02]  /*58900*/  IMAD.MOV.U32 R33, RZ, RZ, R75 ;  /* 0x000000ffff217224 */ /* 0x000fc400078e004b */
[----:B------:R-:W-:-:S07]  /*58910*/  IMAD.MOV.U32 R75, RZ, RZ, R2 ;  /* 0x000000ffff4b7224 */ /* 0x000fce00078e0002 */
[----:B------:R-:W-:Y:S08]  /*58920*/  HMMA.1688.F32.TF32 R72, R232, R50, R72 ;  /* 0x00000032e848723c */ /* 0x000ff00000081048 */
[C---:B------:R-:W-:Y:S08]  /*58930*/  HMMA.1688.F32.TF32 R104, R240.reuse, R20, R104 ;  /* 0x00000014f068723c */ /* 0x040ff00000081068 */
[----:B------:R-:W-:Y:S08]  /*58940*/  HMMA.1688.F32.TF32 R100, R240, R16, R100 ;  /* 0x00000010f064723c */ /* 0x000ff00000081064 */
[C---:B--2---:R-:W-:Y:S11]  /*58950*/  HMMA.1688.F32.TF32 R92, R232.reuse, R62, R92 ;  /* 0x0000003ee85c723c */ /* 0x044ff6000008105c */
[----:B------:R-:W-:Y:S11]  /*58960*/  @!UPT UIADD3 URZ, URZ, URZ, URZ ;  /* 0x0000003f3f3ff290 */ /* 0x000ff6000fffe03f */
[----:B------:R-:W-:Y:S02]  /*58970*/  @!UPT UIADD3 URZ, URZ, URZ, URZ ;  /* 0x0000003f3f3ff290 */ /* 0x000fe4000fffe03f */
[----:B------:R-:W-:Y:S01]  /*58980*/  IMAD.MOV.U32 R9, RZ, RZ, R92 ;  /* 0x000000ffff097224 */ /* 0x000fe200078e005c */
[----:B------:R-:W-:Y:S01]  /*58990*/  MOV R4, R95 ;  /* 0x0000005f00047202 */ /* 0x000fe20000000f00 */
[----:B------:R-:W-:Y:S02]  /*589a0*/  IMAD.MOV.U32 R8, RZ, RZ, R93 ;  /* 0x000000ffff087224 */ /* 0x000fe400078e005d */
[----:B------:R-:W-:Y:S02]  /*589b0*/  IMAD.MOV.U32 R5, RZ, RZ, R94 ;  /* 0x000000ffff057224 */ /* 0x000fe400078e005e */
[C---:B------:R-:W-:Y:S08]  /*589c0*/  HMMA.1688.F32.TF32 R92, R232.reuse, R10, R88 ;  /* 0x0000000ae85c723c */ /* 0x040ff00000081058 */
[C---:B----4-:R-:W-:Y:S08]  /*589d0*/  HMMA.1688.F32.TF32 R88, R232.reuse, R6, R84 ;  /* 0x00000006e858723c */ /* 0x050ff00000081054 */
[C---:B---3--:R-:W-:Y:S08]  /*589e0*/  HMMA.1688.F32.TF32 R84, R232.reuse, R58, R80 ;  /* 0x0000003ae854723c */ /* 0x048ff00000081050 */
[C---:B------:R-:W-:Y:S08]  /*589f0*/  HMMA.1688.F32.TF32 R80, R232.reuse, R54, R76 ;  /* 0x00000036e850723c */ /* 0x040ff0000008104c */
[C---:B------:R-:W-:Y:S08]  /*58a00*/  HMMA.1688.F32.TF32 R76, R232.reuse, R46, R68 ;  /* 0x0000002ee84c723c */ /* 0x040ff00000081044 */
[----:B------:R-:W-:Y:S08]  /*58a10*/  HMMA.1688.F32.TF32 R68, R232, R42, R244 ;  /* 0x0000002ae844723c */ /* 0x000ff000000810f4 */
[----:B------:R-:W-:Y:S01]  /*58a20*/  HMMA.1688.F32.TF32 R240, R240, R12, R248 ;  /* 0x0000000cf0f0723c */ /* 0x000fe200000810f8 */
[----:B------:R-:W2:Y:S04]  /*58a30*/  LDL R251, [R1+0x854] ;  /* 0x0008540001fb7983 */ /* 0x000ea80000100800 */
        /* <DEDUP_REMOVED lines=10> */
[----:B-1----:R-:W4:Y:S04]  /*58ae0*/  LDL.LU R72, [R1+0x110] ;  /* 0x0001100001487983 */ /* 0x002f280000300800 */
[----:B------:R1:W-:Y:S01]  /*58af0*/  STL.64 [R1+0x1580], R76 ;  /* 0x0015804c01007387 */ /* 0x0003e20000100a00 */
[----:B---3--:R-:W-:-:S03]  /*58b00*/  IMAD.MOV.U32 R74, RZ, RZ, R22 ;  /* 0x000000ffff4a7224 */ /* 0x008fc600078e0016 */
[----:B------:R3:W-:Y:S01]  /*58b10*/  STL.64 [R1+0x1588], R78 ;  /* 0x0015884e01007387 */ /* 0x0007e20000100a00 */
[----:B------:R-:W-:-:S03]  /*58b20*/  IMAD.MOV.U32 R75, RZ, RZ, R14 ;  /* 0x000000ffff4b7224 */ /* 0x000fc600078e000e */
[----:B------:R1:W-:Y:S04]  /*58b30*/  STL.64 [R1+0x1570], R68 ;  /* 0x0015704401007387 */ /* 0x0003e80000100a00 */
[----:B------:R1:W-:Y:S04]  /*58b40*/  STL.64 [R1+0x1578], R70 ;  /* 0x0015784601007387 */ /* 0x0003e80000100a00 */
[----:B------:R-:W4:Y:S04]  /*58b50*/  LDL.LU R73, [R1+0x114] ;  /* 0x0001140001497983 */ /* 0x000f280000300800 */
[----:B------:R-:W2:Y:S04]  /*58b60*/  LDL.LU R22, [R1+0x2dac] ;  /* 0x002dac0001167983 */ /* 0x000ea80000300800 */
[----:B------:R-:W4:Y:S01]  /*58b70*/  LDL.LU R14, [R1+0x2da8] ;  /* 0x002da800010e7983 */ /* 0x000f220000300800 */
[----:B-1----:R-:W-:-:S02]  /*58b80*/  IMAD.MOV.U32 R76, RZ, RZ, R27 ;  /* 0x000000ffff4c7224 */ /* 0x002fc400078e001b */
[----:B------:R-:W-:Y:S01]  /*58b90*/  IMAD.MOV.U32 R77, RZ, RZ, R39 ;  /* 0x000000ffff4d7224 */ /* 0x000fe200078e0027 */
[----:B------:R-:W4:Y:S01]  /*58ba0*/  LDL.LU R27, [R1+0x2da4] ;  /* 0x002da400011b7983 */ /* 0x000f220000300800 */
[----:B---3--:R-:W-:Y:S02]  /*58bb0*/  IMAD.MOV.U32 R78, RZ, RZ, R38 ;  /* 0x000000ffff4e7224 */ /* 0x008fe400078e0026 */
[----:B------:R-:W-:Y:S01]  /*58bc0*/  IMAD.MOV.U32 R79, RZ, RZ, R26 ;  /* 0x000000ffff4f7224 */ /* 0x000fe200078e001a */
[----:B------:R-:W3:Y:S04]  /*58bd0*/  LDL.LU R39, [R1+0x2da0] ;  /* 0x002da00001277983 */ /* 0x000ee80000300800 */
[----:B------:R-:W3:Y:S04]  /*58be0*/  LDL.LU R38, [R1+0x2d9c] ;  /* 0x002d9c0001267983 */ /* 0x000ee80000300800 */
[----:B------:R-:W3:Y:S04]  /*58bf0*/  LDL.LU R26, [R1+0x2d98] ;  /* 0x002d9800011a7983 */ /* 0x000ee80000300800 */
[----:B------:R-:W3:Y:S04]  /*58c00*/  LDL.LU R80, [R1+0x130] ;  /* 0x0001300001507983 */ /* 0x000ee80000300800 */
[----:B------:R-:W3:Y:S01]  /*58c10*/  LDL.LU R81, [R1+0x134] ;  /* 0x0001340001517983 */ /* 0x000ee20000300800 */
[----:B--2---:R-:W-:-:S02]  /*58c20*/  IMAD.MOV.U32 R83, RZ, RZ, R22 ;  /* 0x000000ffff537224 */ /* 0x004fc400078e0016 */
[----:B----4-:R-:W-:Y:S02]  /*58c30*/  IMAD.MOV.U32 R82, RZ, RZ, R14 ;  /* 0x000000ffff527224 */ /* 0x010fe400078e000e */
[----:B------:R-:W2:Y:S04]  /*58c40*/  LDL.LU R14, [R1+0x2d94] ;  /* 0x002d9400010e7983 */ /* 0x000ea80000300800 */
[----:B------:R-:W4:Y:S04]  /*58c50*/  LDL.LU R22, [R1+0x2d90] ;  /* 0x002d900001167983 */ /* 0x000f280000300800 */
[----:B------:R-:W3:Y:S04]  /*58c60*/  LDL.LU R88, [R1+0x150] ;  /* 0x0001500001587983 */ /* 0x000ee80000300800 */
[----:B------:R-:W3:Y:S04]  /*58c70*/  LDL.LU R89, [R1+0x154] ;  /* 0x0001540001597983 */ /* 0x000ee80000300800 */
[----:B------:R-:W3:Y:S04]  /*58c80*/  LDL.LU R90, [R1+0x158] ;  /* 0x00015800015a7983 */ /* 0x000ee80000300800 */
[----:B------:R-:W3:Y:S04]  /*58c90*/  LDL.LU R91, [R1+0x15c] ;  /* 0x00015c00015b7983 */ /* 0x000ee80000300800 */
[----:B------:R-:W3:Y:S04]  /*58ca0*/  LDL.LU R92, [R1+0x160] ;  /* 0x00016000015c7983 */ /* 0x000ee80000300800 */
[----:B------:R-:W3:Y:S01]  /*58cb0*/  LDL.LU R93, [R1+0x164] ;  /* 0x00016400015d7983 */ /* 0x000ee20000300800 */
[----:B------:R-:W-:Y:S01]  /*58cc0*/  HMMA.1688.F32.TF32 R96, R232, R66, R96 ;  /* 0x00000042e860723c */ /* 0x000fe20000081060 */
[----:B------:R-:W-:-:S02]  /*58cd0*/  IMAD.MOV.U32 R32, RZ, RZ, R104 ;  /* 0x000000ffff207224 */ /* 0x000fc400078e0068 */
[----:B------:R-:W-:Y:S02]  /*58ce0*/  IMAD.MOV.U32 R29, RZ, RZ, R105 ;  /* 0x000000ffff1d7224 */ /* 0x000fe400078e0069 */
[----:B------:R-:W-:Y:S02]  /*58cf0*/  IMAD.MOV.U32 R28, RZ, RZ, R106 ;  /* 0x000000ffff1c7224 */ /* 0x000fe400078e006a */
[----:B------:R-:W-:Y:S11]  /*58d00*/  IMAD.MOV.U32 R25, RZ, RZ, R107 ;  /* 0x000000ffff197224 */ /* 0x000ff600078e006b */
[----:B------:R-:W-:Y:S06]  /*58d10*/  @!UPT UIADD3 URZ, URZ, URZ, URZ ;  /* 0x0000003f3f3ff290 */ /* 0x000fec000fffe03f */
[----:B------:R-:W-:Y:S02]  /*58d20*/  IMAD.MOV.U32 R17, RZ, RZ, R96 ;  /* 0x000000ffff117224 */ /* 0x000fe400078e0060 */
[----:B------:R-:W-:Y:S02]  /*58d30*/  IMAD.MOV.U32 R16, RZ, RZ, R97 ;  /* 0x000000ffff107224 */ /* 0x000fe400078e0061 */
[----:B------:R-:W-:Y:S02]  /*58d40*/  IMAD.MOV.U32 R13, RZ, RZ, R98 ;  /* 0x000000ffff0d7224 */ /* 0x000fe400078e0062 */
[----:B--2---:R-:W-:Y:S02]  /*58d50*/  IMAD.MOV.U32 R95, RZ, RZ, R14 ;  /* 0x000000ffff5f7224 */ /* 0x004fe400078e000e */
[----:B----4-:R-:W-:Y:S02]  /*58d60*/  IMAD.MOV.U32 R94, RZ, RZ, R22 ;  /* 0x000000ffff5e7224 */ /* 0x010fe400078e0016 */
[----:B------:R-:W2:Y:S04]  /*58d70*/  LDL.LU R22, [R1+0x2d8c] ;  /* 0x002d8c0001167983 */ /* 0x000ea80000300800 */
        /* <DEDUP_REMOVED lines=65> */
[----:B------:R-:W4:Y:S01]  /*59190*/  LDL.LU R119, [R1+0x1cc] ;  /* 0x0001cc0001777983 */ /* 0x000f220000300800 */
[----:B---3--:R-:W-:-:S03]  /*591a0*/  IMAD.MOV.U32 R84, RZ, RZ, R26 ;  /* 0x000000ffff547224 */ /* 0x008fc600078e001a */
[----:B------:R-:W3:Y:S01]  /*591b0*/  LDL.LU R100, [R1+0x180] ;  /* 0x0001800001647983 */ /* 0x000ee20000300800 */
[----:B------:R-:W-:-:S03]  /*591c0*/  IMAD.MOV.U32 R85, RZ, RZ, R38 ;  /* 0x000000ffff557224 */ /* 0x000fc600078e0026 */
[----:B------:R-:W3:Y:S01]  /*591d0*/  LDL.LU R101, [R1+0x184] ;  /* 0x0001840001657983 */ /* 0x000ee20000300800 */
[----:B------:R-:W-:Y:S02]  /*591e0*/  IMAD.MOV.U32 R86, RZ, RZ, R39 ;  /* 0x000000ffff567224 */ /* 0x000fe400078e0027 */
[----:B--2---:R-:W-:Y:S02]  /*591f0*/  IMAD.MOV.U32 R103, RZ, RZ, R22 ;  /* 0x000000ffff677224 */ /* 0x004fe400078e0016 */
[----:B----4-:R-:W-:Y:S02]  /*59200*/  IMAD.MOV.U32 R102, RZ, RZ, R14 ;  /* 0x000000ffff667224 */ /* 0x010fe400078e000e */
[----:B------:R-:W2:Y:S04]  /*59210*/  LDL.LU R14, [R1+0x2d84] ;  /* 0x002d8400010e7983 */ /* 0x000ea80000300800 */
[----:B------:R-:W4:Y:S04]  /*59220*/  LDL.LU R22, [R1+0x2d80] ;  /* 0x002d800001167983 */ /* 0x000f280000300800 */
[----:B------:R-:W2:Y:S04]  /*59230*/  LDL.LU R26, [R1+0x2d7c] ;  /* 0x002d7c00011a7983 */ /* 0x000ea80000300800 */
[----:B------:R-:W2:Y:S04]  /*59240*/  LDL.LU R38, [R1+0x2d78] ;  /* 0x002d780001267983 */ /* 0x000ea80000300800 */
[----:B------:R-:W2:Y:S01]  /*59250*/  LDL.LU R39, [R1+0x2d74] ;  /* 0x002d740001277983 */ /* 0x000ea20000300800 */
[----:B------:R-:W-:-:S02]  /*59260*/  IMAD.MOV.U32 R87, RZ, RZ, R27 ;  /* 0x000000ffff577224 */ /* 0x000fc400078e001b */
[----:B------:R-:W-:Y:S01]  /*59270*/  IMAD.MOV.U32 R68, RZ, RZ, R30 ;  /* 0x000000ffff447224 */ /* 0x000fe200078e001e */
[----:B------:R-:W3:Y:S01]  /*59280*/  LDL.LU R27, [R1+0x2d70] ;  /* 0x002d7000011b7983 */ /* 0x000ee20000300800 */
[----:B------:R-:W-:Y:S02]  /*59290*/  IMAD.MOV.U32 R69, RZ, RZ, R31 ;  /* 0x000000ffff457224 */ /* 0x000fe400078e001f */
[----:B------:R-:W-:Y:S01]  /*592a0*/  IMAD.MOV.U32 R70, RZ, RZ, R34 ;  /* 0x000000ffff467224 */ /* 0x000fe200078e0022 */
[----:B------:R-:W3:Y:S01]  /*592b0*/  LDL.LU R30, [R1+0x2d6c] ;  /* 0x002d6c00011e7983 */ /* 0x000ee20000300800 */
[----:B------:R-:W-:-:S03]  /*592c0*/  IMAD.MOV.U32 R71, RZ, RZ, R35 ;  /* 0x000000ffff477224 */ /* 0x000fc600078e0023 */
[----:B------:R-:W3:Y:S04]  /*592d0*/  LDL.LU R31, [R1+0x2d68] ;  /* 0x002d6800011f7983 */ /* 0x000ee80000300800 */
[----:B------:R-:W3:Y:S04]  /*592e0*/  LDL.LU R34, [R1+0x2d64] ;  /* 0x002d640001227983 */ /* 0x000ee80000300800 */
[----:B------:R-:W3:Y:S01]  /*592f0*/  LDL.LU R35, [R1+0x2d60] ;  /* 0x002d600001237983 */ /* 0x000ee20000300800 */
[----:B--2---:R-:W-:Y:S07]  /*59300*/  HMMA.1688.F32.TF32 R184, R232, R38, R244 ;  /* 0x00000026e8b8723c */ /* 0x004fee00000810f4 */
[----:B------:R-:W-:-:S02]  /*59310*/  IMAD.MOV.U32 R244, RZ, RZ, R23 ;  /* 0x000000fffff47224 */ /* 0x000fc400078e0017 */
[----:B------:R-:W4:Y:S01]  /*59320*/  LDL.LU R23, [R1+0x2d5c] ;  /* 0x002d5c0001177983 */ /* 0x000f220000300800 */
[----:B------:R-:W-:Y:S02]  /*59330*/  IMAD.MOV.U32 R245, RZ, RZ, R18 ;  /* 0x000000fffff57224 */ /* 0x000fe400078e0012 */
[----:B------:R-:W-:Y:S02]  /*59340*/  IMAD.MOV.U32 R246, RZ, RZ, R19 ;  /* 0x000000fffff67224 */ /* 0x000fe400078e0013 */
[----:B------:R-:W-:-:S09]  /*59350*/  IMAD.MOV.U32 R247, RZ, RZ, R15 ;  /* 0x000000fffff77224 */ /* 0x000fd200078e000f */
[----:B------:R-:W-:Y:S04]  /*59360*/  STL.64 [R1+0x1560], R184 ;  /* 0x001560b801007387 */ /* 0x000fe80000100a00 */
[----:B------:R-:W-:Y:S04]  /*59370*/  STL.64 [R1+0x1568], R186 ;  /* 0x001568ba01007387 */ /* 0x000fe80000100a00 */
[----:B------:R-:W2:Y:S04]  /*59380*/  LDL.LU R18, [R1+0x2d58] ;  /* 0x002d580001127983 */ /* 0x000ea80000300800 */
[----:B------:R-:W2:Y:S04]  /*59390*/  LDL.LU R19, [R1+0x2d54] ;  /* 0x002d540001137983 */ /* 0x000ea80000300800 */
[----:B------:R-:W2:Y:S01]  /*593a0*/  LDL.LU R15, [R1+0x2d50] ;  /* 0x002d5000010f7983 */ /* 0x000ea20000300800 */
[C---:B---3--:R-:W-:Y:S08]  /*593b0*/  HMMA.1688.F32.TF32 R152, R232.reuse, R34, R152 ;  /* 0x00000022e898723c */ /* 0x048ff00000081098 */
[C---:B------:R-:W-:Y:S08]  /*593c0*/  HMMA.1688.F32.TF32 R148, R232.reuse, R30, R148 ;  /* 0x0000001ee894723c */ /* 0x040ff00000081094 */
[----:B------:R-:W-:Y:S08]  /*593d0*/  HMMA.1688.F32.TF32 R144, R232, R26, R144 ;  /* 0x0000001ae890723c */ /* 0x000ff00000081090 */
        /* <DEDUP_REMOVED lines=68> */
[----:B------:R1:W-:Y:S04]  /*59820*/  STL.64 [R1+0x1010], R68 ;  /* 0x0010104401007387 */ /* 0x0003e80000100a00 */
[----:B------:R2:W-:Y:S04]  /*59830*/  STL.64 [R1+0x1018], R70 ;  /* 0x0010184601007387 */ /* 0x0005e80000100a00 */
[----:B------:R-:W-:Y:S04]  /*59840*/  LDS R237, [R0+0x8a080] ;  /* 0x08a0800000ed7984 */ /* 0x000fe80000000800 */
[----:B-1----:R-:W3:Y:S04]  /*59850*/  LDL.LU R68, [R1+0x5d0] ;  /* 0x0005d00001447983 */ /* 0x002ee80000300800 */
        /* <DEDUP_REMOVED lines=298> */
[C---:B------:R-:W-:Y:S08]  /*5ab00*/  HMMA.1688.F32.TF32 R148, R236.reuse, R22, R148 ;  /* 0x00000016ec94723c */ /* 0x040ff00000081094 */
[C---:B------:R-:W-:Y:S08]  /*5ab10*/  HMMA.1688.F32.TF32 R152, R236.reuse, R26, R152 ;  /* 0x0000001aec98723c */ /* 0x040ff00000081098 */
[----:B------:R-:W-:Y:S01]  /*5ab20*/  HMMA.1688.F32.TF32 R144, R236, R18, R144 ;  /* 0x00000012ec90723c */ /* 0x000fe20000081090 */
[----:B------:R-:W-:Y:S04]  /*5ab30*/  LDS R236, [R252+0x8a100] ;  /* 0x08a10000fcec7984 */ /* 0x000fe80000000800 */
[----:B------:R-:W-:Y:S04]  /*5ab40*/  LDS R238, [R252+0x8b100] ;  /* 0x08b10000fcee7984 */ /* 0x000fe80000000800 */
[----:B------:R-:W-:Y:S04]  /*5ab50*/  LDS R237, [R0+0x8a100] ;  /* 0x08a1000000ed7984 */ /* 0x000fe80000000800 */
[----:B------:R-:W1:Y:S01]  /*5ab60*/  LDS R239, [R0+0x8b100] ;  /* 0x08b1000000ef7984 */ /* 0x000e620000000800 */
[C---:B------:R-:W-:Y:S03]  /*5ab70*/  HMMA.1688.F32.TF32 R136, R232.reuse, R66, R136 ;  /* 0x00000042e888723c */ /* 0x040fe60000081088 */
[----:B------:R-:W-:Y:S05]  /*5ab80*/  STL.64 [R1+0x1290], R152 ;  /* 0x0012909801007387 */ /* 0x000fea0000100a00 */
        /* <DEDUP_REMOVED lines=167> */
[----:B------:R-:W-:Y:S08]  /*5b600*/  HMMA.1688.F32.TF32 R100, R232, R58, R100 ;  /* 0x0000003ae864723c */ /* 0x000ff00000081064 */
        /* <DEDUP_REMOVED lines=137> */
[----:B--2---:R-:W-:Y:S08]  /*5bea0*/  HMMA.1688.F32.TF32 R72, R236, R66, R72 ;  /* 0x00000042ec48723c */ /* 0x004ff00000081048 */
[C---:B---3--:R-:W-:Y:S08]  /*5beb0*/  HMMA.1688.F32.TF32 R244, R232.reuse, R18, R244 ;  /* 0x00000012e8f4723c */ /* 0x048ff000000810f4 */
        /* <DEDUP_REMOVED lines=14> */
[C---:B------:R-:W-:Y:S03]  /*5bfa0*/  HMMA.1688.F32.TF32 R76, R236.reuse, R10, R80 ;  /* 0x0000000aec4c723c */ /* 0x040fe60000081050 */
[----:B------:R-:W-:Y:S04]  /*5bfb0*/  LDS R245, [R0+0x8a200] ;  /* 0x08a2000000f57984 */ /* 0x000fe80000000800 */
[----:B------:R-:W2:Y:S01]  /*5bfc0*/  LDS R247, [R0+0x8b200] ;  /* 0x08b2000000f77984 */ /* 0x000ea20000000800 */
[C---:B---3--:R-:W-:Y:S07]  /*5bfd0*/  HMMA.1688.F32.TF32 R72, R236.reuse, R6, R84 ;  /* 0x00000006ec48723c */ /* 0x048fee0000081054 */
[----:B------:R-:W-:Y:S01]  /*5bfe0*/  STL.64 [R1+0xf20], R232 ;  /* 0x000f20e801007387 */ /* 0x000fe20000100a00 */
[C---:B------:R-:W-:Y:S03]  /*5bff0*/  HMMA.1688.F32.TF32 R80, R236.reuse, R58, R88 ;  /* 0x0000003aec50723c */ /* 0x040fe60000081058 */
[----:B------:R-:W-:Y:S04]  /*5c000*/  STL.64 [R1+0xf28], R234 ;  /* 0x000f28ea01007387 */ /* 0x000fe80000100a00 */
        /* <DEDUP_REMOVED lines=14> */
[C---:B---3--:R-:W-:Y:S03]  /*5c0f0*/  HMMA.1688.F32.TF32 R72, R236.reuse, R38, R108 ;  /* 0x00000026ec48723c */ /* 0x048fe6000008106c */
        /* <DEDUP_REMOVED lines=17> */
[----:B---3--:R-:W-:Y:S03]  /*5c210*/  HMMA.1688.F32.TF32 R72, R236, R14, R132 ;  /* 0x0000000eec48723c */ /* 0x008fe60000081084 */
[----:B------:R-:W-:Y:S04]  /*5c220*/  STL.64 [R1+0x860], R80 ;  /* 0x0008605001007387 */ /* 0x000fe80000100a00 */
[----:B------:R1:W-:Y:S08]  /*5c230*/  STL.64 [R1+0x868], R82 ;  /* 0x0008685201007387 */ /* 0x0003f00000100a00 */
[----:B------:R-:W-:Y:S01]  /*5c240*/  STL.64 [R1+0x840], R76 ;  /* 0x0008404c01007387 */ /* 0x000fe20000100a00 */
[C---:B-1----:R-:W-:Y:S03]  /*5c250*/  HMMA.1688.F32.TF32 R80, R68.reuse, R66, R136 ;  /* 0x000000424450723c */ /* 0x042fe60000081088 */
[----:B------:R-:W-:Y:S04]  /*5c260*/  STL.64 [R1+0x848], R78 ;  /* 0x0008484e01007387 */ /* 0x000fe80000100a00 */
[----:B------:R-:W-:Y:S04]  /*5c270*/  STL.64 [R1+0x820], R72 ;  /* 0x0008204801007387 */ /* 0x000fe80000100a00 */
[----:B------:R1:W-:Y:S02]  /*5c280*/  STL.64 [R1+0x828], R74 ;  /* 0x0008284a01007387 */ /* 0x0003e40000100a00 */
[C---:B-1----:R-:W-:Y:S10]  /*5c290*/  HMMA.1688.F32.TF32 R72, R68.reuse, R62, R140 ;  /* 0x0000003e4448723c */ /* 0x042ff4000008108c */
[----:B------:R-:W-:Y:S04]  /*5c2a0*/  STL.64 [R1+0x810], R80 ;  /* 0x0008105001007387 */ /* 0x000fe80000100a00 */
[----:B------:R1:W-:Y:S01]  /*5c2b0*/  STL.64 [R1+0x818], R82 ;  /* 0x0008185201007387 */ /* 0x0003e20000100a00 */
[C---:B------:R-:W-:Y:S08]  /*5c2c0*/  HMMA.1688.F32.TF32 R76, R68.reuse, R10, R144 ;  /* 0x0000000a444c723c */ /* 0x040ff00000081090 */
[C---:B-1----:R-:W-:Y:S01]  /*5c2d0*/  HMMA.1688.F32.TF32 R80, R68.reuse, R6, R148 ;  /* 0x000000064450723c */ /* 0x042fe20000081094 */
[----:B------:R-:W-:Y:S04]  /*5c2e0*/  STL.64 [R1+0x800], R72 ;  /* 0x0008004801007387 */ /* 0x000fe80000100a00 */
[----:B------:R1:W-:Y:S03]  /*5c2f0*/  STL.64 [R1+0x808], R74 ;  /* 0x0008084a01007387 */ /* 0x0003e60000100a00 */
[----:B-1----:R-:W-:Y:S07]  /*5c300*/  HMMA.1688.F32.TF32 R72, R68, R58, R152 ;  /* 0x0000003a4448723c */ /* 0x002fee0000081098 */
[----:B------:R1:W-:Y:S04]  /*5c310*/  STL.64 [R1+0x7f0], R76 ;  /* 0x0007f04c01007387 */ /* 0x0003e80000100a00 */
[----:B------:R3:W-:Y:S04]  /*5c320*/  STL.64 [R1+0x7f8], R78 ;  /* 0x0007f84e01007387 */ /* 0x0007e80000100a00 */
[----:B------:R2:W-:Y:S01]  /*5c330*/  STL.64 [R1+0x7e0], R80 ;  /* 0x0007e05001007387 */ /* 0x0005e20000100a00 */
[----:B-1----:R-:W-:-:S03]  /*5c340*/  IMAD.MOV.U32 R76, RZ, RZ, R180 ;  /* 0x000000ffff4c7224 */ /* 0x002fc600078e00b4 */
[----:B------:R1:W-:Y:S01]  /*5c350*/  STL.64 [R1+0x7e8], R82 ;  /* 0x0007e85201007387 */ /* 0x0003e20000100a00 */
[----:B------:R-:W-:-:S03]  /*5c360*/  IMAD.MOV.U32 R77, RZ, RZ, R181 ;  /* 0x000000ffff4d7224 */ /* 0x000fc600078e00b5 */
[----:B------:R-:W4:Y:S01]  /*5c370*/  LDL.LU R180, [R1+0x2b9c] ;  /* 0x002b9c0001b47983 */ /* 0x000f220000300800 */
[----:B---3--:R-:W-:-:S03]  /*5c380*/  IMAD.MOV.U32 R78, RZ, RZ, R182 ;  /* 0x000000ffff4e7224 */ /* 0x008fc600078e00b6 */
[----:B------:R-:W-:Y:S01]  /*5c390*/  STL.64 [R1+0x7d0], R72 ;  /* 0x0007d04801007387 */ /* 0x000fe20000100a00 */
[----:B------:R-:W-:-:S03]  /*5c3a0*/  IMAD.MOV.U32 R79, RZ, RZ, R183 ;  /* 0x000000ffff4f7224 */ /* 0x000fc600078e00b7 */
[----:B------:R3:W-:Y:S01]  /*5c3b0*/  STL.64 [R1+0x7d8], R74 ;  /* 0x0007d84a01007387 */ /* 0x0007e20000100a00 */
[----:B--2---:R-:W-:-:S03]  /*5c3c0*/  IMAD.MOV.U32 R80, RZ, RZ, R176 ;  /* 0x000000ffff507224 */ /* 0x004fc600078e00b0 */
[----:B------:R-:W4:Y:S01]  /*5c3d0*/  LDL.LU R181, [R1+0x2b98] ;  /* 0x002b980001b57983 */ /* 0x000f220000300800 */
[----:B------:R-:W-:-:S03]  /*5c3e0*/  IMAD.MOV.U32 R81, RZ, RZ, R177 ;  /* 0x000000ffff517224 */ /* 0x000fc600078e00b1 */
[----:B------:R-:W4:Y:S01]  /*5c3f0*/  LDL.LU R182, [R1+0x2b94] ;  /* 0x002b940001b67983 */ /* 0x000f220000300800 */
[----:B-1----:R-:W-:-:S03]  /*5c400*/  IMAD.MOV.U32 R82, RZ, RZ, R178 ;  /* 0x000000ffff527224 */ /* 0x002fc600078e00b2 */
[----:B------:R-:W4:Y:S01]  /*5c410*/  LDL.LU R183, [R1+0x2b90] ;  /* 0x002b900001b77983 */ /* 0x000f220000300800 */
        /* <DEDUP_REMOVED lines=23> */
[----:B------:R-:W2:Y:S01]  /*5c590*/  LDL.LU R160, [R1+0x2b60] ;  /* 0x002b600001a07983 */ /* 0x000ea20000300800 */
[----:B------:R-:W-:-:S03]  /*5c5a0*/  IMAD.MOV.U32 R99, RZ, RZ, R156 ;  /* 0x000000ffff637224 */ /* 0x000fc600078e009c */
[----:B------:R-:W2:Y:S04]  /*5c5b0*/  LDL.LU R161, [R1+0x2b5c] ;  /* 0x002b5c0001a17983 */ /* 0x000ea80000300800 */
[----:B------:R-:W2:Y:S04]  /*5c5c0*/  LDL.LU R162, [R1+0x2b58] ;  /* 0x002b580001a27983 */ /* 0x000ea80000300800 */
[----:B------:R-:W2:Y:S04]  /*5c5d0*/  LDL.LU R163, [R1+0x2b54] ;  /* 0x002b540001a37983 */ /* 0x000ea80000300800 */
        /* <DEDUP_REMOVED lines=12> */
[----:B------:R-:W-:Y:S01]  /*5c6a0*/  IMAD.MOV.U32 R232, RZ, RZ, R171 ;  /* 0x000000ffffe87224 */ /* 0x000fe200078e00ab */
[----:B------:R-:W4:Y:S04]  /*5c6b0*/  LDL.LU R167, [R1+0x2b40] ;  /* 0x002b400001a77983 */ /* 0x000f280000300800 */
[----:B------:R-:W4:Y:S01]  /*5c6c0*/  LDL.LU R171, [R1+0x2b3c] ;  /* 0x002b3c0001ab7983 */ /* 0x000f220000300800 */
[----:B------:R-:W-:Y:S02]  /*5c6d0*/  IMAD.MOV.U32 R233, RZ, RZ, R174 ;  /* 0x000000ffffe97224 */ /* 0x000fe400078e00ae */
[----:B------:R-:W-:Y:S01]  /*5c6e0*/  IMAD.MOV.U32 R234, RZ, RZ, R175 ;  /* 0x000000ffffea7224 */ /* 0x000fe200078e00af */
[----:B------:R-:W4:Y:S01]  /*5c6f0*/  LDL.LU R174, [R1+0x2b38] ;  /* 0x002b380001ae7983 */ /* 0x000f220000300800 */
[----:B------:R-:W-:-:S03]  /*5c700*/  IMAD.MOV.U32 R235, RZ, RZ, R179 ;  /* 0x000000ffffeb7224 */ /* 0x000fc600078e00b3 */
[----:B------:R-:W4:Y:S04]  /*5c710*/  LDL.LU R175, [R1+0x2b34] ;  /* 0x002b340001af7983 */ /* 0x000f280000300800 */
[----:B------:R-:W4:Y:S01]  /*5c720*/  LDL.LU R179, [R1+0x2b30] ;  /* 0x002b300001b37983 */ /* 0x000f220000300800 */
[C---:B------:R-:W-:Y:S08]  /*5c730*/  HMMA.1688.F32.TF32 R96, R244.reuse, R38, R96 ;  /* 0x00000026f460723c */ /* 0x040ff00000081060 */
[C---:B------:R-:W-:Y:S08]  /*5c740*/  HMMA.1688.F32.TF32 R92, R244.reuse, R34, R92 ;  /* 0x00000022f45c723c */ /* 0x040ff0000008105c */
[C---:B------:R-:W-:Y:S08]  /*5c750*/  HMMA.1688.F32.TF32 R84, R244.reuse, R26, R84 ;  /* 0x0000001af454723c */ /* 0x040ff00000081054 */
[----:B------:R-:W-:Y:S08]  /*5c760*/  HMMA.1688.F32.TF32 R80, R244, R22, R80 ;  /* 0x00000016f450723c */ /* 0x000ff00000081050 */
[C---:B--2---:R-:W-:Y:S08]  /*5c770*/  HMMA.1688.F32.TF32 R108, R68.reuse, R50, R160 ;  /* 0x00000032446c723c */ /* 0x044ff000000810a0 */
        /* <DEDUP_REMOVED lines=24> */
[----:B------:R-:W-:Y:S01]  /*5c900*/  STL.64 [R1+0x710], R108 ;  /* 0x0007106c01007387 */ /* 0x000fe20000100a00 */
[----:B------:R-:W-:Y:S03]  /*5c910*/  HMMA.1688.F32.TF32 R68, R68, R14, R196 ;  /* 0x0000000e4444723c */ /* 0x000fe600000810c4 */
[----:B------:R1:W-:Y:S04]  /*5c920*/  STL.64 [R1+0x718], R110 ;  /* 0x0007186e01007387 */ /* 0x0003e80000100a00 */
[----:B------:R-:W-:Y:S04]  /*5c930*/  STL.64 [R1+0x6e0], R72 ;  /* 0x0006e04801007387 */ /* 0x000fe80000100a00 */
[----:B------:R-:W-:Y:S01]  /*5c940*/  STL.64 [R1+0x6e8], R74 ;  /* 0x0006e84a01007387 */ /* 0x000fe20000100a00 */
[C---:B-1----:R-:W-:Y:S03]  /*5c950*/  HMMA.1688.F32.TF32 R108, R244.reuse, R66, R200 ;  /* 0x00000042f46c723c */ /* 0x042fe600000810c8 */
[----:B------:R-:W-:Y:S04]  /*5c960*/  LDS R72, [R251+0x8a280] ;  /* 0x08a28000fb487984 */ /* 0x000fe80000000800 */
        /* <DEDUP_REMOVED lines=8> */
[----:B------:R-:W-:Y:S04]  /*5c9f0*/  STL.64 [R1+0x670], R108 ;  /* 0x0006706c01007387 */ /* 0x000fe80000100a00 */
[----:B------:R1:W-:Y:S04]  /*5ca00*/  STL.64 [R1+0x678], R110 ;  /* 0x0006786e01007387 */ /* 0x0003e80000100a00 */
[----:B------:R-:W2:Y:S04]  /*5ca10*/  LDS R75, [R3+0x8b280] ;  /* 0x08b28000034b7984 */ /* 0x000ea80000000800 */
[----:B------:R-:W-:Y:S01]  /*5ca20*/  LDS R192, [R252+0x8c000] ;  /* 0x08c00000fcc07984 */ /* 0x000fe20000000800 */
[C---:B-1----:R-:W-:Y:S03]  /*5ca30*/  HMMA.1688.F32.TF32 R108, R244.reuse, R6, R212 ;  /* 0x00000006f46c723c */ /* 0x042fe600000810d4 */
[----:B------:R-:W-:Y:S04]  /*5ca40*/  STL.64 [R1+0x660], R104 ;  /* 0x0006606801007387 */ /* 0x000fe80000100a00 */
[----:B------:R1:W-:Y:S04]  /*5ca50*/  STL.64 [R1+0x668], R106 ;  /* 0x0006686a01007387 */ /* 0x0003e80000100a00 */
[----:B------:R-:W-:Y:S04]  /*5ca60*/  STL.64 [R1+0x630], R68 ;  /* 0x0006304401007387 */ /* 0x000fe80000100a00 */
[----:B------:R3:W-:Y:S01]  /*5ca70*/  STL.64 [R1+0x638], R70 ;  /* 0x0006384601007387 */ /* 0x0007e20000100a00 */
[C---:B-1----:R-:W-:Y:S03]  /*5ca80*/  HMMA.1688.F32.TF32 R104, R244.reuse, R58, R216 ;  /* 0x0000003af468723c */ /* 0x042fe600000810d8 */
[----:B------:R-:W-:Y:S05]  /*5ca90*/  LDS R194, [R252+0x8d000] ;  /* 0x08d00000fcc27984 */ /* 0x000fea0000000800 */
[C---:B---3--:R-:W-:Y:S01]  /*5caa0*/  HMMA.1688.F32.TF32 R68, R244.reuse, R54, R220 ;  /* 0x00000036f444723c */ /* 0x048fe200000810dc */
        /* <DEDUP_REMOVED lines=10> */
[----:B------:R-:W-:Y:S08]  /*5cb50*/  STL.64 [R1+0x238], R110 ;  /* 0x0002386e01007387 */ /* 0x000ff00000100a00 */
        /* <DEDUP_REMOVED lines=8> */
[----:B------:R-:W-:Y:S09]  /*5cbe0*/  STL.64 [R1+0xe8], R94 ;  /* 0x0000e85e01007387 */ /* 0x000ff20000100a00 */
[----:B------:R-:W-:Y:S04]  /*5cbf0*/  STL.64 [R1+0xd0], R68 ;  /* 0x0000d04401007387 */ /* 0x000fe80000100a00 */
[----:B------:R1:W-:Y:S02]  /*5cc00*/  STL.64 [R1+0xd8], R70 ;  /* 0x0000d84601007387 */ /* 0x0003e40000100a00 */
[C---:B-1----:R-:W-:Y:S02]  /*5cc10*/  HMMA.1688.F32.TF32 R68, R244.reuse, R18, R76 ;  /* 0x00000012f444723c */ /* 0x042fe4000008104c */
[----:B------:R-:W-:Y:S04]  /*5cc20*/  STL.64 [R1+0xc0], R84 ;  /* 0x0000c05401007387 */ /* 0x000fe80000100a00 */
[----:B------:R-:W-:Y:S02]  /*5cc30*/  STL.64 [R1+0xc8], R86 ;  /* 0x0000c85601007387 */ /* 0x000fe40000100a00 */
[-C--:B------:R-:W-:Y:S02]  /*5cc40*/  HMMA.1688.F32.TF32 R244, R244, R14.reuse, R232 ;  /* 0x0000000ef4f4723c */ /* 0x080fe400000810e8 */
[----:B------:R1:W-:Y:S04]  /*5cc50*/  STL.64 [R1+0xb0], R80 ;  /* 0x0000b05001007387 */ /* 0x0003e80000100a00 */
[----:B------:R3:W-:Y:S04]  /*5cc60*/  STL.64 [R1+0xb8], R82 ;  /* 0x0000b85201007387 */ /* 0x0007e80000100a00 */
[----:B------:R-:W4:Y:S05]  /*5cc70*/  LDL.LU R232, [R1+0xca0] ;  /* 0x000ca00001e87983 */ /* 0x000f2a0000300800 */
[----:B------:R-:W-:Y:S04]  /*5cc80*/  STL.64 [R1+0xa0], R68 ;  /* 0x0000a04401007387 */ /* 0x000fe80000100a00 */
[----:B------:R-:W-:Y:S04]  /*5cc90*/  STL.64 [R1+0xa8], R70 ;  /* 0x0000a84601007387 */ /* 0x000fe80000100a00 */
        /* <DEDUP_REMOVED lines=86> */
[----:B------:R-:W1:Y:S04]  /*5d200*/  LDS R71, [R0+0x8b280] ;  /* 0x08b2800000477984 */ /* 0x000e680000000800 */
[----:B------:R-:W-:Y:S04]  /*5d210*/  STL [R1+0x2ad8], R244 ;  /* 0x002ad8f401007387 */ /* 0x000fe80000100800 */
[----:B------:R-:W-:Y:S04]  /*5d220*/  STL [R1+0x2ad4], R245 ;  /* 0x002ad4f501007387 */ /* 0x000fe80000100800 */
[----:B------:R-:W-:Y:S04]  /*5d230*/  STL [R1+0x2ad0], R246 ;  /* 0x002ad0f601007387 */ /* 0x000fe80000100800 */
[----:B------:R-:W-:Y:S01]  /*5d240*/  STL [R1+0x2acc], R247 ;  /* 0x002accf701007387 */ /* 0x000fe20000100800 */
        /* <DEDUP_REMOVED lines=14> */
[----:B------:R-:W-:Y:S04]  /*5d330*/  STL.64 [R1+0x228], R154 ;  /* 0x0002289a01007387 */ /* 0x000fe80000100a00 */
[----:B------:R-:W-:Y:S03]  /*5d340*/  STL.64 [R1+0x210], R148 ;  /* 0x0002109401007387 */ /* 0x000fe60000100a00 */
[C---:B------:R-:W-:Y:S01]  /*5d350*/  HMMA.1688.F32.TF32 R112, R72.reuse, R34, R112 ;  /* 0x000000224870723c */ /* 0x040fe20000081070 */
        /* <DEDUP_REMOVED lines=30> */
[C---:B------:R-:W-:Y:S08]  /*5d540*/  HMMA.1688.F32.TF32 R88, R68.reuse, R10, R80 ;  /* 0x0000000a4458723c */ /* 0x040ff00000081050 */
[C---:B------:R-:W-:Y:S08]  /*5d550*/  HMMA.1688.F32.TF32 R84, R68.reuse, R6, R76 ;  /* 0x000000064454723c */ /* 0x040ff0000008104c */
[-C--:B------:R-:W-:Y:S01]  /*5d560*/  HMMA.1688.F32.TF32 R80, R68, R58.reuse, R232 ;  /* 0x0000003a4450723c */ /* 0x080fe200000810e8 */
        /* <DEDUP_REMOVED lines=128> */
[C---:B------:R-:W-:Y:S08]  /*5dd70*/  HMMA.1688.F32.TF32 R172, R68.reuse, R50, R168 ;  /* 0x0000003244ac723c */ /* 0x040ff000000810a8 */
[C---:B---3--:R-:W-:Y:S08]  /*5dd80*/  HMMA.1688.F32.TF32 R168, R68.reuse, R46, R164 ;  /* 0x0000002e44a8723c */ /* 0x048ff000000810a4 */
[C---:B------:R-:W-:Y:S08]  /*5dd90*/  HMMA.1688.F32.TF32 R164, R68.reuse, R42, R160 ;  /* 0x0000002a44a4723c */ /* 0x040ff000000810a0 */
[C---:B------:R-:W-:Y:S08]  /*5dda0*/  HMMA.1688.F32.TF32 R160, R68.reuse, R38, R156 ;  /* 0x0000002644a0723c */ /* 0x040ff0000008109c */
[C---:B------:R-:W-:Y:S08]  /*5ddb0*/  HMMA.1688.F32.TF32 R156, R68.reuse, R34, R152 ;  /* 0x00000022449c723c */ /* 0x040ff00000081098 */
[C---:B----4-:R-:W-:Y:S08]  /*5ddc0*/  HMMA.1688.F32.TF32 R152, R68.reuse, R30, R148 ;  /* 0x0000001e4498723c */ /* 0x050ff00000081094 */
        /* <DEDUP_REMOVED lines=30> */
[----:B------:R-:W2:Y:S01]  /*5dfb0*/  LDS R71, [R0+0x8b300] ;  /* 0x08b3000000477984 */ /* 0x000ea20000000800 */
        /* <DEDUP_REMOVED lines=110> */
[----:B------:R1:W-:Y:S04]  /*5e6a0*/  LDS R74, [R251+0x8b380] ;  /* 0x08b38000fb4a7984 */ /* 0x0003e80000000800 */
        /* <DEDUP_REMOVED lines=31> */
[----:B------:R-:W1:Y:S01]  /*5e8a0*/  LDS R75, [R3+0x8b380] ;  /* 0x08b38000034b7984 */ /* 0x000e620000000800 */
[C---:B--2---:R-:W-:Y:S08]  /*5e8b0*/  HMMA.1688.F32.TF32 R104, R68.reuse, R18, R104 ;  /* 0x000000124468723c */ /* 0x044ff00000081068 */
[C---:B------:R-:W-:Y:S08]  /*5e8c0*/  HMMA.1688.F32.TF32 R108, R68.reuse, R22, R108 ;  /* 0x00000016446c723c */ /* 0x040ff0000008106c */
[C---:B---3--:R-:W-:Y:S08]  /*5e8d0*/  HMMA.1688.F32.TF32 R116, R68.reuse, R30, R116 ;  /* 0x0000001e4474723c */ /* 0x048ff00000081074 */
[C---:B----4-:R-:W-:Y:S08]  /*5e8e0*/  HMMA.1688.F32.TF32 R120, R68.reuse, R34, R120 ;  /* 0x000000224478723c */ /* 0x050ff00000081078 */
[C---:B------:R-:W-:Y:S08]  /*5e8f0*/  HMMA.1688.F32.TF32 R124, R68.reuse, R38, R124 ;  /* 0x00000026447c723c */ /* 0x040ff0000008107c */
[----:B------:R-:W-:Y:S08]  /*5e900*/  HMMA.1688.F32.TF32 R132, R68, R46, R132 ;  /* 0x0000002e4484723c */ /* 0x000ff00000081084 */
[----:B-1----:R-:W-:Y:S08]  /*5e910*/  HMMA.1688.F32.TF32 R92, R72, R62, R92 ;  /* 0x0000003e485c723c */ /* 0x002ff0000008105c */
[C---:B------:R-:W-:Y:S01]  /*5e920*/  HMMA.1688.F32.TF32 R156, R68.reuse, R66, R248 ;  /* 0x00000042449c723c */ /* 0x040fe200000810f8 */
[----:B------:R-:W-:Y:S04]  /*5e930*/  LDS R249, [R0+0x8a380] ;  /* 0x08a3800000f97984 */ /* 0x000fe80000000800 */
[----:B------:R-:W-:Y:S03]  /*5e940*/  LDS R251, [R0+0x8b380] ;  /* 0x08b3800000fb7984 */ /* 0x000fe60000000800 */
[C---:B------:R-:W-:Y:S11]  /*5e950*/  HMMA.1688.F32.TF32 R128, R68.reuse, R42, R128 ;  /* 0x0000002a4480723c */ /* 0x040ff60000081080 */
[----:B------:R-:W-:Y:S04]  /*5e960*/  @!UPT UIADD3 URZ, URZ, URZ, URZ ;  /* 0x0000003f3f3ff290 */ /* 0x000fe8000fffe03f */
[----:B------:R-:W-:Y:S04]  /*5e970*/  STL.64 [R1+0x4b0], R156 ;  /* 0x0004b09c01007387 */ /* 0x000fe80000100a00 */
[----:B------:R1:W-:Y:S01]  /*5e980*/  STL.64 [R1+0x4b8], R158 ;  /* 0x0004b89e01007387 */ /* 0x0003e20000100a00 */
[C---:B------:R-:W-:Y:S03]  /*5e990*/  HMMA.1688.F32.TF32 R112, R68.reuse, R26, R112 ;  /* 0x0000001a4470723c */ /* 0x040fe60000081070 */
[----:B------:R-:W-:Y:S04]  /*5e9a0*/  LDS R248, [R252+0x8a380] ;  /* 0x08a38000fcf87984 */ /* 0x000fe80000000800 */
[----:B------:R-:W2:Y:S01]  /*5e9b0*/  LDS R250, [R252+0x8b380] ;  /* 0x08b38000fcfa7984 */ /* 0x000ea20000000800 */
[C---:B-1----:R-:W-:Y:S08]  /*5e9c0*/  HMMA.1688.F32.TF32 R156, R68.reuse, R62, R152 ;  /* 0x0000003e449c723c */ /* 0x042ff00000081098 */
[C---:B------:R-:W-:Y:S08]  /*5e9d0*/  HMMA.1688.F32.TF32 R152, R68.reuse, R10, R148 ;  /* 0x0000000a4498723c */ /* 0x040ff00000081094 */
[C---:B------:R-:W-:Y:S08]  /*5e9e0*/  HMMA.1688.F32.TF32 R148, R68.reuse, R6, R144 ;  /* 0x000000064494723c */ /* 0x040ff00000081090 */
        /* <DEDUP_REMOVED lines=34> */
[----:B------:R1:W-:Y:S02]  /*5ec10*/  STL.64 [R1+0x4a8], R70 ;  /* 0x0004a84601007387 */ /* 0x0003e40000100a00 */
[C---:B-1----:R-:W-:Y:S02]  /*5ec20*/  HMMA.1688.F32.TF32 R68, R72.reuse, R10, R88 ;  /* 0x0000000a4844723c */ /* 0x042fe40000081058 */
        /* <DEDUP_REMOVED lines=8> */
[----:B-1----:R-:W-:Y:S05]  /*5ecb0*/  HMMA.1688.F32.TF32 R68, R72, R54, R76 ;  /* 0x000000364844723c */ /* 0x002fea000008104c */
[----:B------:R-:W-:Y:S04]  /*5ecc0*/  STL.64 [R1+0x460], R84 ;  /* 0x0004605401007387 */ /* 0x000fe80000100a00 */
[----:B------:R-:W-:Y:S11]  /*5ecd0*/  STL.64 [R1+0x468], R86 ;  /* 0x0004685601007387 */ /* 0x000ff60000100a00 */
[----:B------:R-:W-:Y:S03]  /*5ece0*/  @!UPT UIADD3 URZ, URZ, URZ, URZ ;  /* 0x0000003f3f3ff290 */ /* 0x000fe6000fffe03f */
[----:B------:R-:W-:Y:S01]  /*5ecf0*/  STL.64 [R1+0x440], R68 ;  /* 0x0004404401007387 */ /* 0x000fe20000100a00 */
[----:B------:R-:W-:-:S03]  /*5ed00*/  IMAD.MOV.U32 R0, RZ, RZ, R71 ;  /* 0x000000ffff007224 */ /* 0x000fc600078e0047 */
[----:B------:R-:W-:Y:S04]  /*5ed10*/  STL.64 [R1+0x450], R80 ;  /* 0x0004505001007387 */ /* 0x000fe80000100a00 */
[----:B------:R-:W-:Y:S04]  /*5ed20*/  STL.64 [R1+0x458], R82 ;  /* 0x0004585201007387 */ /* 0x000fe80000100a00 */
[----:B------:R1:W-:Y:S02]  /*5ed30*/  STL [R1+0x448], R70 ;  /* 0x0004484601007387 */ /* 0x0003e40000100800 */
[----:B-1----:R-:W-:Y:S02]  /*5ed40*/  HMMA.1688.F32.TF32 R68, R72, R50, R232 ;  /* 0x000000324844723c */ /* 0x002fe400000810e8 */
[----:B------:R-:W-:Y:S01]  /*5ed50*/  STL [R1+0x2ac0], R0 ;  /* 0x002ac00001007387 */ /* 0x000fe20000100800 */
[----:B------:R-:W-:-:S03]  /*5ed60*/  IMAD.MOV.U32 R80, RZ, RZ, R64 ;  /* 0x000000ffff507224 */ /* 0x000fc600078e0040 */
[----:B------:R-:W3:Y:S01]  /*5ed70*/  LDL.LU R64, [R1+0x2b2c] ;  /* 0x002b2c0001407983 */ /* 0x000ee20000300800 */
[----:B------:R-:W-:Y:S02]  /*5ed80*/  IMAD.MOV.U32 R81, RZ, RZ, R61 ;  /* 0x000000ffff517224 */ /* 0x000fe400078e003d */
[----:B------:R-:W-:Y:S11]  /*5ed90*/  IMAD.MOV.U32 R82, RZ, RZ, R60 ;  /* 0x000000ffff527224 */ /* 0x000ff600078e003c */
[----:B------:R-:W-:Y:S03]  /*5eda0*/  @!UPT UIADD3 URZ, URZ, URZ, URZ ;  /* 0x0000003f3f3ff290 */ /* 0x000fe6000fffe03f */
[----:B------:R-:W-:Y:S04]  /*5edb0*/  STL.64 [R1+0x430], R68 ;  /* 0x0004304401007387 */ /* 0x000fe80000100a00 */
[----:B------:R1:W-:Y:S04]  /*5edc0*/  STL.64 [R1+0x438], R70 ;  /* 0x0004384601007387 */ /* 0x0003e80000100a00 */
[----:B------:R-:W4:Y:S04]  /*5edd0*/  LDL.LU R61, [R1+0x2b28] ;  /* 0x002b2800013d7983 */ /* 0x000f280000300800 */
        /* <DEDUP_REMOVED lines=18> */
[----:B------:R-:W2:Y:S01]  /*5ef00*/  LDL.LU R65, [R1+0x2b00] ;  /* 0x002b000001417983 */ /* 0x000ea20000300800 */
[----:B---3--:R-:W-:Y:S02]  /*5ef10*/  IMAD.MOV.U32 R98, RZ, RZ, R64 ;  /* 0x000000ffff627224 */ /* 0x008fe400078e0040 */
[----:B----4-:R-:W-:-:S02]  /*5ef20*/  IMAD.MOV.U32 R97, RZ, RZ, R61 ;  /* 0x000000ffff617224 */ /* 0x010fc400078e003d */
[----:B--2---:R-:W-:Y:S02]  /*5ef30*/  IMAD.MOV.U32 R96, RZ, RZ, R60 ;  /* 0x000000ffff607224 */ /* 0x004fe400078e003c */
[----:B------:R-:W2:Y:S04]  /*5ef40*/  LDL.LU R60, [R1+0x2afc] ;  /* 0x002afc00013c7983 */ /* 0x000ea80000300800 */
[----:B------:R-:W3:Y:S04]  /*5ef50*/  LDL.LU R61, [R1+0x2af8] ;  /* 0x002af800013d7983 */ /* 0x000ee80000300800 */
[----:B------:R-:W4:Y:S01]  /*5ef60*/  LDL.LU R64, [R1+0x2af4] ;  /* 0x002af40001407983 */ /* 0x000f220000300800 */
[----:B------:R-:W-:-:S02]  /*5ef70*/  IMAD.MOV.U32 R101, RZ, RZ, R57 ;  /* 0x000000ffff657224 */ /* 0x000fc400078e0039 */
[----:B------:R-:W-:Y:S02]  /*5ef80*/  IMAD.MOV.U32 R100, RZ, RZ, R56 ;  /* 0x000000ffff647224 */ /* 0x000fe400078e0038 */
[----:B------:R-:W4:Y:S04]  /*5ef90*/  LDL.LU R56, [R1+0x2af0] ;  /* 0x002af00001387983 */ /* 0x000f280000300800 */
[----:B------:R-:W4:Y:S01]  /*5efa0*/  LDL.LU R57, [R1+0x2aec] ;  /* 0x002aec0001397983 */ /* 0x000f220000300800 */
[----:B------:R-:W-:Y:S02]  /*5efb0*/  IMAD.MOV.U32 R111, RZ, RZ, R65 ;  /* 0x000000ffff6f7224 */ /* 0x000fe400078e0041 */
[----:B--2---:R-:W-:Y:S02]  /*5efc0*/  IMAD.MOV.U32 R108, RZ, RZ, R60 ;  /* 0x000000ffff6c7224 */ /* 0x004fe400078e003c */
[----:B------:R-:W2:Y:S01]  /*5efd0*/  LDL.LU R60, [R1+0x2ae8] ;  /* 0x002ae800013c7983 */ /* 0x000ea20000300800 */
[----:B---3--:R-:W-:-:S03]  /*5efe0*/  IMAD.MOV.U32 R109, RZ, RZ, R61 ;  /* 0x000000ffff6d7224 */ /* 0x008fc600078e003d */
[----:B------:R-:W3:Y:S01]  /*5eff0*/  LDL.LU R61, [R1+0x2ae4] ;  /* 0x002ae400013d7983 */ /* 0x000ee20000300800 */
[----:B----4-:R-:W-:-:S03]  /*5f000*/  IMAD.MOV.U32 R110, RZ, RZ, R64 ;  /* 0x000000ffff6e7224 */ /* 0x010fc600078e0040 */
        /* <DEDUP_REMOVED lines=59> */
[----:B------:R-:W-:Y:S01]  /*5f3c0*/  IMAD.MOV.U32 R103, RZ, RZ, R44 ;  /* 0x000000ffff677224 */ /* 0x000fe200078e002c */
[----:B------:R-:W-:Y:S01]  /*5f3d0*/  HMMA.1688.F32.TF32 R52, R248, R54, R108 ;  /* 0x00000036f834723c */ /* 0x000fe2000008106c */
[----:B------:R-:W-:Y:S02]  /*5f3e0*/  IMAD.MOV.U32 R99, RZ, RZ, R41 ;  /* 0x000000ffff637224 */ /* 0x000fe400078e0029 */
[----:B------:R-:W-:Y:S02]  /*5f3f0*/  IMAD.MOV.U32 R88, RZ, RZ, R40 ;  /* 0x000000ffff587224 */ /* 0x000fe400078e0028 */
[----:B------:R-:W-:-:S03]  /*5f400*/  IMAD.MOV.U32 R89, RZ, RZ, R37 ;  /* 0x000000ffff597224 */ /* 0x000fc600078e0025 */
[----:B------:R-:W-:Y:S01]  /*5f410*/  HMMA.1688.F32.TF32 R48, R248, R50, R104 ;  /* 0x00000032f830723c */ /* 0x000fe20000081068 */
        /* <DEDUP_REMOVED lines=12> */
[----:B------:R-:W-:Y:S01]  /*5f4e0*/  IMAD.MOV.U32 R116, RZ, RZ, R65 ;  /* 0x000000ffff747224 */ /* 0x000fe200078e0041 */
[C---:B------:R-:W-:Y:S08]  /*5f4f0*/  HMMA.1688.F32.TF32 R56, R248.reuse, R58, R112 ;  /* 0x0000003af838723c */ /* 0x040ff00000081070 */
[----:B------:R-:W-:Y:S01]  /*5f500*/  HMMA.1688.F32.TF32 R64, R248, R66, R128 ;  /* 0x00000042f840723c */ /* 0x000fe20000081080 */
[----:B------:R-:W-:Y:S01]  /*5f510*/  IMAD.MOV.U32 R235, RZ, RZ, R2 ;  /* 0x000000ffffeb7224 */ /* 0x000fe200078e0002 */
[----:B------:R-:W-:Y:S04]  /*5f520*/  LDS R129, [R3+0x8c000] ;  /* 0x08c0000003817984 */ /* 0x000fe80000000800 */
[----:B------:R-:W-:Y:S02]  /*5f530*/  LDS R131, [R3+0x8d000] ;  /* 0x08d0000003837984 */ /* 0x000fe40000000800 */
[C---:B------:R-:W-:Y:S08]  /*5f540*/  HMMA.1688.F32.TF32 R144, R72.reuse, R30, R144 ;  /* 0x0000001e4890723c */ /* 0x040ff00000081090 */
[C---:B------:R-:W-:Y:S08]  /*5f550*/  HMMA.1688.F32.TF32 R156, R72.reuse, R42, R156 ;  /* 0x0000002a489c723c */ /* 0x040ff0000008109c */
[C---:B------:R-:W-:Y:S08]  /*5f560*/  HMMA.1688.F32.TF32 R160, R72.reuse, R46, R160 ;  /* 0x0000002e48a0723c */ /* 0x040ff000000810a0 */
[C---:B-1----:R-:W-:Y:S11]  /*5f570*/  HMMA.1688.F32.TF32 R68, R72.reuse, R38, R152 ;  /* 0x000000264844723c */ /* 0x042ff60000081098 */
        /* <DEDUP_REMOVED lines=13> */
[----:B------:R-:W-:Y:S02]  /*5f650*/  STL.64 [R1+0x3e8], R146 ;  /* 0x0003e89201007387 */ /* 0x000fe40000100a00 */
[----:B------:R-:W-:Y:S07]  /*5f660*/  HMMA.1688.F32.TF32 R136, R72, R18, R236 ;  /* 0x000000124888723c */ /* 0x000fee00000810ec */
[----:B------:R-:W-:Y:S01]  /*5f670*/  STL.64 [R1+0x3d0], R68 ;  /* 0x0003d04401007387 */ /* 0x000fe20000100a00 */
[----:B------:R-:W-:Y:S03]  /*5f680*/  HMMA.1688.F32.TF32 R60, R248, R62, R124 ;  /* 0x0000003ef83c723c */ /* 0x000fe6000008107c */
[----:B------:R1:W-:Y:S05]  /*5f690*/  STL.64 [R1+0x3d8], R70 ;  /* 0x0003d84601007387 */ /* 0x0003ea0000100a00 */
[----:B-1----:R-:W-:Y:S01]  /*5f6a0*/  HMMA.1688.F32.TF32 R68, R72, R14, R132 ;  /* 0x0000000e4844723c */ /* 0x002fe20000081084 */
[----:B------:R-:W-:Y:S04]  /*5f6b0*/  STL.64 [R1+0x3c0], R140 ;  /* 0x0003c08c01007387 */ /* 0x000fe80000100a00 */
[----:B------:R-:W-:Y:S04]  /*5f6c0*/  STL.64 [R1+0x3c8], R142 ;  /* 0x0003c88e01007387 */ /* 0x000fe80000100a00 */
[----:B------:R-:W-:Y:S04]  /*5f6d0*/  STL.64 [R1+0x3b0], R136 ;  /* 0x0003b08801007387 */ /* 0x000fe80000100a00 */
[----:B------:R-:W-:Y:S03]  /*5f6e0*/  STL.64 [R1+0x3b8], R138 ;  /* 0x0003b88a01007387 */ /* 0x000fe60000100a00 */
[----:B------:R-:W-:-:S07]  /*5f6f0*/  IMAD.MOV.U32 R0, RZ, RZ, R63 ;  /* 0x000000ffff007224 */ /* 0x000fce00078e003f */
[----:B------:R-:W-:Y:S04]  /*5f700*/  STL.64 [R1+0x380], R68 ;  /* 0x0003804401007387 */ /* 0x000fe80000100a00 */
[----:B------:R1:W-:Y:S04]  /*5f710*/  STL.64 [R1+0x388], R70 ;  /* 0x0003884601007387 */ /* 0x0003e80000100a00 */
[----:B------:R-:W-:Y:S04]  /*5f720*/  STL.64 [R1+0x350], R60 ;  /* 0x0003503c01007387 */ /* 0x000fe80000100a00 */
[----:B------:R-:W-:Y:S04]  /*5f730*/  STL.64 [R1+0x360], R64 ;  /* 0x0003604001007387 */ /* 0x000fe80000100a00 */
[----:B------:R-:W-:Y:S01]  /*5f740*/  STL.64 [R1+0x368], R66 ;  /* 0x0003684201007387 */ /* 0x000fe20000100a00 */
[C---:B-1----:R-:W-:Y:S03]  /*5f750*/  HMMA.1688.F32.TF32 R68, R248.reuse, R10, R120 ;  /* 0x0000000af844723c */ /* 0x042fe60000081078 */
[----:B------:R1:W-:Y:S05]  /*5f760*/  STL [R1+0x358], R62 ;  /* 0x0003583e01007387 */ /* 0x0003ea0000100800 */
[C---:B-1----:R-:W-:Y:S08]  /*5f770*/  HMMA.1688.F32.TF32 R60, R248.reuse, R6, R116 ;  /* 0x00000006f83c723c */ /* 0x042ff00000081074 */
[C---:B------:R-:W-:Y:S08]  /*5f780*/  HMMA.1688.F32.TF32 R44, R248.reuse, R46, R100 ;  /* 0x0000002ef82c723c */ /* 0x040ff00000081064 */
[C---:B------:R-:W-:Y:S01]  /*5f790*/  HMMA.1688.F32.TF32 R40, R248.reuse, R42, R96 ;  /* 0x0000002af828723c */ /* 0x040fe20000081060 */
[----:B------:R1:W-:Y:S04]  /*5f7a0*/  STL [R1+0x2ac4], R0 ;  /* 0x002ac40001007387 */ /* 0x0003e80000100800 */
[----:B------:R-:W2:Y:S03]  /*5f7b0*/  LDL.LU R65, [R1+0x858] ;  /* 0x0008580001417983 */ /* 0x000ea60000300800 */
        /* <DEDUP_REMOVED lines=19> */
[----:B-1----:R-:W3:Y:S04]  /*5f8f0*/  LDL R0, [R1+0x850] ;  /* 0x0008500001007983 */ /* 0x002ee80000100800 */
[----:B------:R-:W-:Y:S04]  /*5f900*/  STL.64 [R1+0x50], R36 ;  /* 0x0000502401007387 */ /* 0x000fe80000100a00 */
[----:B------:R-:W-:Y:S01]  /*5f910*/  STL.64 [R1+0x58], R38 ;  /* 0x0000582601007387 */ /* 0x000fe20000100a00 */
[----:B------:R-:W-:-:S03]  /*5f920*/  MOV R2, R23 ;  /* 0x0000001700027202 */ /* 0x000fc60000000f00 */
        /* <DEDUP_REMOVED lines=9> */
[----:B-1----:R-:W4:Y:S01]  /*5f9c0*/  LDL R2, [R1+0x854] ;  /* 0x0008540001027983 */ /* 0x002f220000100800 */
[----:B------:R-:W-:Y:S07]  /*5f9d0*/  HMMA.1688.F32.TF32 R20, R248, R18, R232 ;  /* 0x00000012f814723c */ /* 0x000fee00000810e8 */
[----:B------:R-:W-:-:S02]  /*5f9e0*/  IMAD.MOV.U32 R234, RZ, RZ, R5 ;  /* 0x000000ffffea7224 */ /* 0x000fc400078e0005 */
[----:B------:R-:W-:Y:S02]  /*5f9f0*/  IMAD.MOV.U32 R235, RZ, RZ, R4 ;  /* 0x000000ffffeb7224 */ /* 0x000fe400078e0004 */
[----:B------:R-:W-:Y:S02]  /*5fa00*/  IMAD.MOV.U32 R76, RZ, RZ, R17 ;  /* 0x000000ffff4c7224 */ /* 0x000fe400078e0011 */
[----:B------:R-:W-:Y:S02]  /*5fa10*/  IMAD.MOV.U32 R77, RZ, RZ, R16 ;  /* 0x000000ffff4d7224 */ /* 0x000fe400078e0010 */
[----:B------:R-:W-:Y:S02]  /*5fa20*/  IMAD.MOV.U32 R78, RZ, RZ, R13 ;  /* 0x000000ffff4e7224 */ /* 0x000fe400078e000d */
[----:B------:R-:W-:Y:S01]  /*5fa30*/  IMAD.MOV.U32 R79, RZ, RZ, R12 ;  /* 0x000000ffff4f7224 */ /* 0x000fe200078e000c */
[----:B------:R-:W-:Y:S01]  /*5fa40*/  HMMA.1688.F32.TF32 R248, R248, R14, R240 ;  /* 0x0000000ef8f8723c */ /* 0x000fe200000810f0 */
[----:B------:R-:W-:Y:S01]  /*5fa50*/  IMAD.MOV.U32 R232, RZ, RZ, R9 ;  /* 0x000000ffffe87224 */ /* 0x000fe200078e0009 */
[----:B------:R-:W-:Y:S04]  /*5fa60*/  LDS R241, [R3+0x8c080] ;  /* 0x08c0800003f17984 */ /* 0x000fe80000000800 */
[----:B------:R-:W-:Y:S04]  /*5fa70*/  STL.64 [R1], R20 ;  /* 0x0000001401007387 */ /* 0x000fe80000100a00 */
[----:B------:R-:W-:Y:S01]  /*5fa80*/  STL.64 [R1+0x8], R22 ;  /* 0x0000081601007387 */ /* 0x000fe20000100a00 */
[----:B------:R-:W-:-:S03]  /*5fa90*/  IMAD.MOV.U32 R233, RZ, RZ, R8 ;  /* 0x000000ffffe97224 */ /* 0x000fc600078e0008 */
[----:B------:R-:W-:Y:S09]  /*5faa0*/  LDS R243, [R3+0x8d080] ;  /* 0x08d0800003f37984 */ /* 0x000ff20000000800 */
[----:B------:R-:W-:Y:S04]  /*5fab0*/  STL.64 [R1+0x2908], R250 ;  /* 0x002908fa01007387 */ /* 0x000fe80000100a00 */
[----:B------:R-:W-:Y:S04]  /*5fac0*/  STL.64 [R1+0x2900], R248 ;  /* 0x002900f801007387 */ /* 0x000fe80000100a00 */
[----:B--2---:R-:W-:Y:S04]  /*5fad0*/  LDSM.16.M88.4 R4, [R65+0x80] ;  /* 0x000080004104783b */ /* 0x004fe80000000200 */
[----:B------:R-:W-:Y:S04]  /*5fae0*/  LDSM.16.M88.4 R8, [R65+0x2080] ;  /* 0x002080004108783b */ /* 0x000fe80000000200 */
        /* <DEDUP_REMOVED lines=14> */
[----:B---3--:R-:W-:Y:S04]  /*5fbd0*/  LDS R193, [R0+0x8c000] ;  /* 0x08c0000000c17984 */ /* 0x008fe80000000800 */
[----:B------:R-:W-:Y:S04]  /*5fbe0*/  LDS R195, [R0+0x8d000] ;  /* 0x08d0000000c37984 */ /* 0x000fe80000000800 */
[----:B----4-:R-:W-:Y:S04]  /*5fbf0*/  LDS R128, [R2+0x8c000] ;  /* 0x08c0000002807984 */ /* 0x010fe80000000800 */
[----:B------:R-:W1:Y:S04]  /*5fc00*/  LDS R130, [R2+0x8d000] ;  /* 0x08d0000002827984 */ /* 0x000e680000000800 */
[----:B------:R-:W-:Y:S04]  /*5fc10*/  LDS R240, [R2+0x8c080] ;  /* 0x08c0800002f07984 */ /* 0x000fe80000000800 */
[----:B------:R-:W2:Y:S01]  /*5fc20*/  LDS R242, [R2+0x8d080] ;  /* 0x08d0800002f27984 */ /* 0x000ea20000000800 */
[C---:B-1----:R-:W-:Y:S11]  /*5fc30*/  HMMA.1688.F32.TF32 R68, R128.reuse, R4, R76 ;  /* 0x000000048044723c */ /* 0x042ff6000008104c */
[----:B------:R-:W-:Y:S11]  /*5fc40*/  @!UPT UIADD3 URZ, URZ, URZ, URZ ;  /* 0x0000003f3f3ff290 */ /* 0x000ff6000fffe03f */
[----:B------:R-:W-:Y:S01]  /*5fc50*/  @!UPT UIADD3 URZ, URZ, URZ, URZ ;  /* 0x0000003f3f3ff290 */ /* 0x000fe2000fffe03f */
        /* <DEDUP_REMOVED lines=51> */
[C---:B--2---:R-:W-:Y:S08]  /*5ff90*/  HMMA.1688.F32.TF32 R80, R128.reuse, R16, R80 ;  /* 0x000000108050723c */ /* 0x044ff00000081050 */
[C---:B------:R-:W-:Y:S08]  /*5ffa0*/  HMMA.1688.F32.TF32 R76, R128.reuse, R12, R76 ;  /* 0x0000000c804c723c */ /* 0x040ff0000008104c */
[C---:B------:R-:W-:Y:S08]  /*5ffb0*/  HMMA.1688.F32.TF32 R84, R128.reuse, R20, R84 ;  /* 0x000000148054723c */ /* 0x040ff00000081054 */
[C---:B------:R-:W-:Y:S07]  /*5ffc0*/  HMMA.1688.F32.TF32 R88, R128.reuse, R24, R88 ;  /* 0x000000188058723c */ /* 0x040fee0000081058 */
[----:B------:R-:W-:Y:S01]  /*5ffd0*/  STL.64 [R1+0x2938], R78 ;  /* 0x0029384e01007387 */ /* 0x000fe20000100a00 */
[C---:B------:R-:W-:Y:S03]  /*5ffe0*/  HMMA.1688.F32.TF32 R92, R128.reuse, R28, R92 ;  /* 0x0000001c805c723c */ /* 0x040fe6000008105c */
[----:B------:R1:W-:Y:S05]  /*5fff0*/  STL.64 [R1+0x2930], R76 ;  /* 0x0029304c01007387 */ /* 0x0003ea0000100a00 */
        /* <DEDUP_REMOVED lines=59> */
[----:B------:R-:W-:Y:S01]  /*603b0*/  STL.64 [R1+0x29d0], R116 ;  /* 0x0029d07401007387 */ /* 0x000fe20000100a00 */
[C---:B--2---:R-:W-:Y:S08]  /*603c0*/  HMMA.1688.F32.TF32 R124, R128.reuse, R60, R124 ;  /* 0x0000003c807c723c */ /* 0x044ff0000008107c */
[C---:B---3--:R-:W-:Y:S08]  /*603d0*/  HMMA.1688.F32.TF32 R120, R128.reuse, R56, R120 ;  /* 0x000000388078723c */ /* 0x048ff00000081078 */
[----:B----4-:R-:W-:Y:S08]  /*603e0*/  HMMA.1688.F32.TF32 R128, R128, R64, R148 ;  /* 0x000000408080723c */ /* 0x010ff00000081094 */
        /* <DEDUP_REMOVED lines=65> */
[----:B------:R-:W-:Y:S01]  /*60800*/  STL [R1+0x28e0], R156 ;  /* 0x0028e09c01007387 */ /* 0x000fe20000100800 */
[C---:B--2---:R-:W-:Y:S08]  /*60810*/  HMMA.1688.F32.TF32 R176, R192.reuse, R48, R176 ;  /* 0x00000030c0b0723c */ /* 0x044ff000000810b0 */
[C---:B------:R-:W-:Y:S01]  /*60820*/  HMMA.1688.F32.TF32 R164, R192.reuse, R36, R164 ;  /* 0x00000024c0a4723c */ /* 0x040fe200000810a4 */
[----:B------:R2:W-:Y:S07]  /*60830*/  STL [R1+0x28dc], R157 ;  /* 0x0028dc9d01007387 */ /* 0x0005ee0000100800 */
[C---:B------:R-:W-:Y:S01]  /*60840*/  HMMA.1688.F32.TF32 R168, R192.reuse, R40, R168 ;  /* 0x00000028c0a8723c */ /* 0x040fe200000810a8 */
[----:B------:R3:W-:Y:S04]  /*60850*/  STL [R1+0x28d8], R158 ;  /* 0x0028d89e01007387 */ /* 0x0007e80000100800 */
[----:B------:R4:W-:Y:S03]  /*60860*/  STL [R1+0x28d4], R159 ;  /* 0x0028d49f01007387 */ /* 0x0009e60000100800 */
[C---:B------:R-:W-:Y:S01]  /*60870*/  HMMA.1688.F32.TF32 R172, R192.reuse, R44, R172 ;  /* 0x0000002cc0ac723c */ /* 0x040fe200000810ac */
[----:B------:R-:W-:Y:S04]  /*60880*/  STL [R1+0x28ec], R160 ;  /* 0x0028eca001007387 */ /* 0x000fe80000100800 */
[----:B------:R-:W-:Y:S03]  /*60890*/  STL [R1+0x28e8], R161 ;  /* 0x0028e8a101007387 */ /* 0x000fe60000100800 */
[C---:B------:R-:W-:Y:S01]  /*608a0*/  HMMA.1688.F32.TF32 R180, R192.reuse, R52, R180 ;  /* 0x00000034c0b4723c */ /* 0x040fe200000810b4 */
[----:B------:R-:W-:Y:S04]  /*608b0*/  STL [R1+0x28e4], R162 ;  /* 0x0028e4a201007387 */ /* 0x000fe80000100800 */
[----:B------:R1:W-:Y:S03]  /*608c0*/  STL [R1+0x28c0], R163 ;  /* 0x0028c0a301007387 */ /* 0x0003e60000100800 */
[C---:B------:R-:W-:Y:S01]  /*608d0*/  HMMA.1688.F32.TF32 R184, R192.reuse, R56, R236 ;  /* 0x00000038c0b8723c */ /* 0x040fe200000810ec */
        /* <DEDUP_REMOVED lines=13> */
[----:B------:R-:W-:Y:S01]  /*609b0*/  STL.64 [R1+0x2a80], R184 ;  /* 0x002a80b801007387 */ /* 0x000fe20000100a00 */
[----:B------:R-:W-:Y:S03]  /*609c0*/  HMMA.1688.F32.TF32 R188, R192, R60, R232 ;  /* 0x0000003cc0bc723c */ /* 0x000fe600000810e8 */
        /* <DEDUP_REMOVED lines=62> */
[----:B--2---:R-:W-:Y:S08]  /*60db0*/  HMMA.1688.F32.TF32 R76, R240, R44, R76 ;  /* 0x0000002cf04c723c */ /* 0x004ff0000008104c */
[----:B---3--:R-:W-:Y:S01]  /*60dc0*/  HMMA.1688.F32.TF32 R192, R192, R64, R236 ;  /* 0x00000040c0c0723c */ /* 0x008fe200000810ec */
[----:B------:R-:W-:Y:S04]  /*60dd0*/  LDS R236, [R252+0x8c080] ;  /* 0x08c08000fcec7984 */ /* 0x000fe80000000800 */
[----:B------:R-:W-:Y:S04]  /*60de0*/  LDS R238, [R252+0x8d080] ;  /* 0x08d08000fcee7984 */ /* 0x000fe80000000800 */
[----:B------:R-:W-:Y:S04]  /*60df0*/  LDS R237, [R0+0x8c080] ;  /* 0x08c0800000ed7984 */ /* 0x000fe80000000800 */
[----:B------:R-:W1:Y:S01]  /*60e00*/  LDS R239, [R0+0x8d080] ;  /* 0x08d0800000ef7984 */ /* 0x000e620000000800 */
[C---:B----4-:R-:W-:Y:S09]  /*60e10*/  HMMA.1688.F32.TF32 R196, R240.reuse, R4, R196 ;  /* 0x00000004f0c4723c */ /* 0x050ff200000810c4 */
[----:B------:R-:W-:Y:S04]  /*60e20*/  STL.64 [R1+0x2aa8], R194 ;  /* 0x002aa8c201007387 */ /* 0x000fe80000100a00 */
[----:B------:R-:W-:Y:S10]  /*60e30*/  STL.64 [R1+0x2aa0], R192 ;  /* 0x002aa0c001007387 */ /* 0x000ff40000100a00 */
[----:B------:R-:W-:Y:S04]  /*60e40*/  STL.64 [R1+0x2ab8], R198 ;  /* 0x002ab8c601007387 */ /* 0x000fe80000100a00 */
[----:B------:R-:W-:Y:S04]  /*60e50*/  STL.64 [R1+0x2ab0], R196 ;  /* 0x002ab0c401007387 */ /* 0x000fe80000100a00 */
[----:B------:R2:W-:Y:S01]  /*60e60*/  STL.64 [R1+0x5b0], R76 ;  /* 0x0005b04c01007387 */ /* 0x0005e20000100a00 */
[C---:B------:R-:W-:Y:S08]  /*60e70*/  HMMA.1688.F32.TF32 R68, R240.reuse, R52, R68 ;  /* 0x00000034f044723c */ /* 0x040ff00000081044 */
[C---:B------:R-:W-:Y:S11]  /*60e80*/  HMMA.1688.F32.TF32 R72, R240.reuse, R48, R72 ;  /* 0x00000030f048723c */ /* 0x040ff60000081048 */
[----:B------:R-:W-:Y:S05]  /*60e90*/  @!UPT UIADD3 URZ, URZ, URZ, URZ ;  /* 0x0000003f3f3ff290 */ /* 0x000fea000fffe03f */
[----:B------:R-:W-:Y:S02]  /*60ea0*/  IMAD.MOV.U32 R157, RZ, RZ, R68 ;  /* 0x000000ffff9d7224 */ /* 0x000fe400078e0044 */
[----:B------:R-:W-:Y:S02]  /*60eb0*/  IMAD.MOV.U32 R158, RZ, RZ, R69 ;  /* 0x000000ffff9e7224 */ /* 0x000fe400078e0045 */
[----:B------:R-:W-:Y:S02]  /*60ec0*/  IMAD.MOV.U32 R159, RZ, RZ, R70 ;  /* 0x000000ffff9f7224 */ /* 0x000fe400078e0046 */
[----:B------:R-:W-:Y:S02]  /*60ed0*/  IMAD.MOV.U32 R152, RZ, RZ, R71 ;  /* 0x000000ffff987224 */ /* 0x000fe400078e0047 */
[----:B------:R-:W-:Y:S01]  /*60ee0*/  HMMA.1688.F32.TF32 R68, R240, R56, R248 ;  /* 0x00000038f044723c */ /* 0x000fe200000810f8 */
[----:B------:R3:W-:Y:S01]  /*60ef0*/  STL.64 [R1+0x5b8], R78 ;  /* 0x0005b84e01007387 */ /* 0x0007e20000100a00 */
[----:B------:R-:W-:-:S02]  /*60f00*/  IMAD.MOV.U32 R153, RZ, RZ, R72 ;  /* 0x000000ffff997224 */ /* 0x000fc400078e0048 */
[----:B------:R-:W-:Y:S02]  /*60f10*/  IMAD.MOV.U32 R154, RZ, RZ, R73 ;  /* 0x000000ffff9a7224 */ /* 0x000fe400078e0049 */
[----:B------:R-:W-:Y:S02]  /*60f20*/  IMAD.MOV.U32 R155, RZ, RZ, R74 ;  /* 0x000000ffff9b7224 */ /* 0x000fe400078e004a */
[----:B------:R-:W-:Y:S11]  /*60f30*/  IMAD.MOV.U32 R163, RZ, RZ, R75 ;  /* 0x000000ffffa37224 */ /* 0x000ff600078e004b */
[----:B------:R-:W-:Y:S05]  /*60f40*/  @!UPT UIADD3 URZ, URZ, URZ, URZ ;  /* 0x0000003f3f3ff290 */ /* 0x000fea000fffe03f */
        /* <DEDUP_REMOVED lines=16> */
[----:B------:R-:W1:Y:S04]  /*61050*/  LDL.LU R84, [R1+0x12a0] ;  /* 0x0012a00001547983 */ /* 0x000e680000300800 */
[----:B------:R-:W1:Y:S04]  /*61060*/  LDL.LU R85, [R1+0x12a4] ;  /* 0x0012a40001557983 */ /* 0x000e680000300800 */
[----:B------:R-:W1:Y:S04]  /*61070*/  LDL.LU R86, [R1+0x12a8] ;  /* 0x0012a80001567983 */ /* 0x000e680000300800 */
[----:B------:R-:W1:Y:S04]  /*61080*/  LDL.LU R87, [R1+0x12ac] ;  /* 0x0012ac0001577983 */ /* 0x000e680000300800 */
        /* <DEDUP_REMOVED lines=70> */
[C---:B---3--:R-:W-:Y:S08]  /*614f0*/  HMMA.1688.F32.TF32 R88, R236.reuse, R44, R88 ;  /* 0x0000002cec58723c */ /* 0x048ff00000081058 */
[C---:B--2---:R-:W-:Y:S08]  /*61500*/  HMMA.1688.F32.TF32 R92, R236.reuse, R40, R92 ;  /* 0x00000028ec5c723c */ /* 0x044ff0000008105c */
[C---:B----4-:R-:W-:Y:S08]  /*61510*/  HMMA.1688.F32.TF32 R100, R236.reuse, R32, R100 ;  /* 0x00000020ec64723c */ /* 0x050ff00000081064 */
        /* <DEDUP_REMOVED lines=713> */
[C---:B--2---:R-:W-:Y:S08]  /*641b0*/  HMMA.1688.F32.TF32 R144, R240.reuse, R64, R144 ;  /* 0x00000040f090723c */ /* 0x044ff00000081090 */
[----:B---3--:R-:W-:Y:S01]  /*641c0*/  HMMA.1688.F32.TF32 R148, R240, R60, R148 ;  /* 0x0000003cf094723c */ /* 0x008fe20000081094 */
[----:B------:R-:W-:Y:S04]  /*641d0*/  LDS R240, [R2+0x8c280] ;  /* 0x08c2800002f07984 */ /* 0x000fe80000000800 */
[----:B------:R-:W-:Y:S04]  /*641e0*/  LDS R242, [R2+0x8d280] ;  /* 0x08d2800002f27984 */ /* 0x000fe80000000800 */
[----:B------:R-:W-:Y:S04]  /*641f0*/  LDS R241, [R3+0x8c280] ;  /* 0x08c2800003f17984 */ /* 0x000fe80000000800 */
[----:B------:R-:W2:Y:S10]  /*64200*/  LDS R243, [R3+0x8d280] ;  /* 0x08d2800003f37984 */ /* 0x000eb40000000800 */
[----:B------:R-:W-:Y:S04]  /*64210*/  STL.64 [R1+0xd30], R148 ;  /* 0x000d309401007387 */ /* 0x000fe80000100a00 */
[----:B------:R-:W-:Y:S04]  /*64220*/  STL.64 [R1+0xd38], R150 ;  /* 0x000d389601007387 */ /* 0x000fe80000100a00 */
[----:B------:R-:W-:Y:S04]  /*64230*/  STL.64 [R1+0x710], R144 ;  /* 0x0007109001007387 */ /* 0x000fe80000100a00 */
[----:B------:R1:W-:Y:S02]  /*64240*/  STL.64 [R1+0x718], R146 ;  /* 0x0007189201007387 */ /* 0x0003e40000100a00 */
[C---:B-1----:R-:W-:Y:S08]  /*64250*/  HMMA.1688.F32.TF32 R144, R236.reuse, R4, R140 ;  /* 0x00000004ec90723c */ /* 0x042ff0000008108c */
[C---:B----4-:R-:W-:Y:S08]  /*64260*/  HMMA.1688.F32.TF32 R140, R236.reuse, R8, R136 ;  /* 0x00000008ec8c723c */ /* 0x050ff00000081088 */
        /* <DEDUP_REMOVED lines=52> */
[C---:B------:R-:W-:Y:S03]  /*645b0*/  HMMA.1688.F32.TF32 R80, R240.reuse, R12, R72 ;  /* 0x0000000cf050723c */ /* 0x040fe60000081048 */
[----:B------:R-:W-:Y:S04]  /*645c0*/  LDS R245, [R0+0x8c380] ;  /* 0x08c3800000f57984 */ /* 0x000fe80000000800 */
[----:B------:R-:W-:Y:S01]  /*645d0*/  LDS R247, [R0+0x8d380] ;  /* 0x08d3800000f77984 */ /* 0x000fe20000000800 */
[C---:B------:R-:W-:Y:S03]  /*645e0*/  HMMA.1688.F32.TF32 R76, R240.reuse, R16, R68 ;  /* 0x00000010f04c723c */ /* 0x040fe60000081044 */
[----:B------:R-:W-:Y:S04]  /*645f0*/  LDS R244, [R252+0x8c380] ;  /* 0x08c38000fcf47984 */ /* 0x000fe80000000800 */
[----:B------:R-:W-:Y:S01]  /*64600*/  LDS R246, [R252+0x8d380] ;  /* 0x08d38000fcf67984 */ /* 0x000fe20000000800 */
[C---:B------:R-:W-:Y:S03]  /*64610*/  HMMA.1688.F32.TF32 R72, R240.reuse, R20, R248 ;  /* 0x00000014f048723c */ /* 0x040fe600000810f8 */
        /* <DEDUP_REMOVED lines=290> */
[----:B------:R-:W3:Y:S01]  /*65840*/  LDS R239, [R0+0x8d300] ;  /* 0x08d3000000ef7984 */ /* 0x000ee20000000800 */
[C---:B-1----:R-:W-:Y:S08]  /*65850*/  HMMA.1688.F32.TF32 R84, R240.reuse, R64, R84 ;  /* 0x00000040f054723c */ /* 0x042ff00000081054 */
[C---:B----4-:R-:W-:Y:S08]  /*65860*/  HMMA.1688.F32.TF32 R92, R240.reuse, R56, R92 ;  /* 0x00000038f05c723c */ /* 0x050ff0000008105c */
[C---:B--2---:R-:W-:Y:S08]  /*65870*/  HMMA.1688.F32.TF32 R96, R240.reuse, R52, R96 ;  /* 0x00000034f060723c */ /* 0x044ff00000081060 */
[C---:B---3--:R-:W-:Y:S08]  /*65880*/  HMMA.1688.F32.TF32 R100, R240.reuse, R48, R100 ;  /* 0x00000030f064723c */ /* 0x048ff00000081064 */
        /* <DEDUP_REMOVED lines=45> */
[----:B------:R1:W-:Y:S04]  /*65b60*/  LDS R242, [R2+0x8d380] ;  /* 0x08d3800002f27984 */ /* 0x0003e80000000800 */
[----:B------:R2:W-:Y:S04]  /*65b70*/  STL.64 [R1+0xbd8], R86 ;  /* 0x000bd85601007387 */ /* 0x0005e80000100a00 */
[----:B-1----:R-:W3:Y:S04]  /*65b80*/  LDL.LU R2, [R1+0x2ac8] ;  /* 0x002ac80001027983 */ /* 0x002ee80000300800 */
[----:B------:R-:W-:Y:S01]  /*65b90*/  STL.64 [R1+0xbc0], R80 ;  /* 0x000bc05001007387 */ /* 0x000fe20000100a00 */
[C---:B--2---:R-:W-:Y:S03]  /*65ba0*/  HMMA.1688.F32.TF32 R84, R236.reuse, R8, R76 ;  /* 0x00000008ec54723c */ /* 0x044fe6000008104c */
[----:B------:R1:W-:Y:S04]  /*65bb0*/  STL.64 [R1+0xbc8], R82 ;  /* 0x000bc85201007387 */ /* 0x0003e80000100a00 */
[----:B------:R-:W2:Y:S01]  /*65bc0*/  LDL.LU R0, [R1+0x2ac4] ;  /* 0x002ac40001007983 */ /* 0x000ea20000300800 */
[C---:B------:R-:W-:Y:S03]  /*65bd0*/  HMMA.1688.F32.TF32 R76, R236.reuse, R16, R68 ;  /* 0x00000010ec4c723c */ /* 0x040fe60000081044 */
[----:B------:R-:W-:Y:S04]  /*65be0*/  LDS R241, [R3+0x8c380] ;  /* 0x08c3800003f17984 */ /* 0x000fe80000000800 */
[----:B------:R-:W4:Y:S01]  /*65bf0*/  LDS R243, [R3+0x8d380] ;  /* 0x08d3800003f37984 */ /* 0x000f220000000800 */
[C---:B-1----:R-:W-:Y:S08]  /*65c00*/  HMMA.1688.F32.TF32 R80, R236.reuse, R12, R72 ;  /* 0x0000000cec50723c */ /* 0x042ff00000081048 */
[----:B------:R-:W-:Y:S01]  /*65c10*/  HMMA.1688.F32.TF32 R72, R236, R20, R248 ;  /* 0x00000014ec48723c */ /* 0x000fe200000810f8 */
[----:B------:R-:W-:Y:S04]  /*65c20*/  STL.64 [R1+0xf00], R84 ;  /* 0x000f005401007387 */ /* 0x000fe80000100a00 */
[----:B------:R-:W-:Y:S10]  /*65c30*/  STL.64 [R1+0xf08], R86 ;  /* 0x000f085601007387 */ /* 0x000ff40000100a00 */
        /* <DEDUP_REMOVED lines=114> */
[----:B------:R-:W2:Y:S04]  /*66360*/  LDL.LU R75, [R1+0x38c] ;  /* 0x00038c00014b7983 */ /* 0x000ea80000300800 */
[----:B------:R-:W2:Y:S04]  /*66370*/  LDL.LU R248, [R1+0x350] ;  /* 0x0003500001f87983 */ /* 0x000ea80000300800 */
[----:B------:R-:W2:Y:S04]  /*66380*/  LDL.LU R249, [R1+0x354] ;  /* 0x0003540001f97983 */ /* 0x000ea80000300800 */
[----:B------:R-:W2:Y:S04]  /*66390*/  LDL.LU R250, [R1+0x358] ;  /* 0x0003580001fa7983 */ /* 0x000ea80000300800 */
[----:B------:R-:W2:Y:S01]  /*663a0*/  LDL.LU R0, [R1+0x2ac0] ;  /* 0x002ac00001007983 */ /* 0x000ea20000300800 */
        /* <DEDUP_REMOVED lines=20> */
[----:B------:R1:W-:Y:S01]  /*664f0*/  STL.64 [R1+0x1238], R190 ;  /* 0x001238be01007387 */ /* 0x0003e20000100a00 */
[----:B------:R-:W-:Y:S03]  /*66500*/  HMMA.1688.F32.TF32 R236, R236, R64, R132 ;  /* 0x00000040ecec723c */ /* 0x000fe60000081084 */
        /* <DEDUP_REMOVED lines=30> */
[----:B------:R-:W3:Y:S04]  /*666f0*/  LDL.LU.64 R134, [R1+0x2a18] ;  /* 0x002a180001867983 */ /* 0x000ee80000300a00 */
[----:B------:R-:W3:Y:S04]  /*66700*/  LDL.LU.64 R132, [R1+0x2a10] ;  /* 0x002a100001847983 */ /* 0x000ee80000300a00 */
[----:B------:R1:W-:Y:S04]  /*66710*/  STL.64 [R1+0x1390], R236 ;  /* 0x001390ec01007387 */ /* 0x0003e80000100a00 */
[----:B------:R2:W-:Y:S04]  /*66720*/  STL.64 [R1+0x1398], R238 ;  /* 0x001398ee01007387 */ /* 0x0005e80000100a00 */
[----:B-1----:R-:W3:Y:S04]  /*66730*/  LDL.LU R236, [R1+0x440] ;  /* 0x0004400001ec7983 */ /* 0x002ee80000300800 */
[----:B------:R-:W3:Y:S04]  /*66740*/  LDL.LU R237, [R1+0x444] ;  /* 0x0004440001ed7983 */ /* 0x000ee80000300800 */
[----:B--2---:R-:W3:Y:S01]  /*66750*/  LDL.LU R238, [R1+0x448] ;  /* 0x0004480001ee7983 */ /* 0x004ee20000300800 */
[C---:B------:R-:W-:Y:S08]  /*66760*/  HMMA.1688.F32.TF32 R128, R240.reuse, R4, R128 ;  /* 0x00000004f080723c */ /* 0x040ff00000081080 */
[----:B------:R-:W-:Y:S01]  /*66770*/  HMMA.1688.F32.TF32 R124, R240, R8, R124 ;  /* 0x00000008f07c723c */ /* 0x000fe2000008107c */
[----:B------:R-:W-:-:S07]  /*66780*/  IMAD.MOV.U32 R239, RZ, RZ, R0 ;  /* 0x000000ffffef7224 */ /* 0x000fce00078e0000 */
[C---:B------:R-:W-:Y:S08]  /*66790*/  HMMA.1688.F32.TF32 R120, R240.reuse, R12, R120 ;  /* 0x0000000cf078723c */ /* 0x040ff00000081078 */
[C---:B------:R-:W-:Y:S01]  /*667a0*/  HMMA.1688.F32.TF32 R116, R240.reuse, R16, R116 ;  /* 0x00000010f074723c */ /* 0x040fe20000081074 */
[----:B------:R-:W-:Y:S07]  /*667b0*/  STL.64 [R1+0x1380], R128 ;  /* 0x0013808001007387 */ /* 0x000fee0000100a00 */
[C---:B------:R-:W-:Y:S01]  /*667c0*/  HMMA.1688.F32.TF32 R112, R240.reuse, R20, R112 ;  /* 0x00000014f070723c */ /* 0x040fe20000081070 */
[----:B------:R1:W-:Y:S07]  /*667d0*/  STL.64 [R1+0x1388], R130 ;  /* 0x0013888201007387 */ /* 0x0003ee0000100a00 */
[C---:B------:R-:W-:Y:S01]  /*667e0*/  HMMA.1688.F32.TF32 R108, R240.reuse, R28, R108 ;  /* 0x0000001cf06c723c */ /* 0x040fe2000008106c */
[----:B-1----:R-:W2:Y:S07]  /*667f0*/  LDL.LU.64 R130, [R1+0x2a08] ;  /* 0x002a080001827983 */ /* 0x002eae0000300a00 */
[C---:B------:R-:W-:Y:S01]  /*66800*/  HMMA.1688.F32.TF32 R104, R240.reuse, R32, R104 ;  /* 0x00000020f068723c */ /* 0x040fe20000081068 */
[----:B------:R-:W2:Y:S04]  /*66810*/  LDL.LU.64 R128, [R1+0x2a00] ;  /* 0x002a000001807983 */ /* 0x000ea80000300a00 */
[----:B------:R-:W-:Y:S03]  /*66820*/  STL.64 [R1+0x1370], R124 ;  /* 0x0013707c01007387 */ /* 0x000fe60000100a00 */
        /* <DEDUP_REMOVED lines=10> */
[----:B-1----:R-:W2:Y:S04]  /*668d0*/  LDL.LU.64 R122, [R1+0x29e8] ;  /* 0x0029e800017a7983 */ /* 0x002ea80000300a00 */
[----:B------:R-:W2:Y:S03]  /*668e0*/  LDL.LU.64 R120, [R1+0x29e0] ;  /* 0x0029e00001787983 */ /* 0x000ea60000300a00 */
[C---:B------:R-:W-:Y:S01]  /*668f0*/  HMMA.1688.F32.TF32 R80, R240.reuse, R56, R80 ;  /* 0x00000038f050723c */ /* 0x040fe20000081050 */
[----:B------:R-:W-:Y:S04]  /*66900*/  STL.64 [R1+0x1350], R116 ;  /* 0x0013507401007387 */ /* 0x000fe80000100a00 */
[----:B------:R1:W-:Y:S03]  /*66910*/  STL.64 [R1+0x1358], R118 ;  /* 0x0013587601007387 */ /* 0x0003e60000100a00 */
[C---:B------:R-:W-:Y:S08]  /*66920*/  HMMA.1688.F32.TF32 R72, R240.reuse, R64, R72 ;  /* 0x00000040f048723c */ /* 0x040ff00000081048 */
[C---:B------:R-:W-:Y:S01]  /*66930*/  HMMA.1688.F32.TF32 R76, R240.reuse, R60, R76 ;  /* 0x0000003cf04c723c */ /* 0x040fe2000008104c */
[----:B-1----:R-:W2:Y:S04]  /*66940*/  LDL.LU.64 R118, [R1+0x29d8] ;  /* 0x0029d80001767983 */ /* 0x002ea80000300a00 */
[----:B------:R-:W2:Y:S04]  /*66950*/  LDL.LU.64 R116, [R1+0x29d0] ;  /* 0x0029d00001747983 */ /* 0x000ea80000300a00 */
[----:B------:R-:W-:Y:S04]  /*66960*/  STL.64 [R1+0x1340], R112 ;  /* 0x0013407001007387 */ /* 0x000fe80000100a00 */
[----:B------:R1:W-:Y:S04]  /*66970*/  STL.64 [R1+0x1348], R114 ;  /* 0x0013487201007387 */ /* 0x0003e80000100a00 */
[----:B-1----:R-:W2:Y:S04]  /*66980*/  LDL.LU.64 R114, [R1+0x29c8] ;  /* 0x0029c80001727983 */ /* 0x002ea80000300a00 */
[----:B------:R-:W2:Y:S01]  /*66990*/  LDL.LU.64 R112, [R1+0x29c0] ;  /* 0x0029c00001707983 */ /* 0x000ea20000300a00 */
[----:B------:R-:W-:Y:S01]  /*669a0*/  IMAD.MOV.U32 R0, RZ, RZ, R75 ;  /* 0x000000ffff007224 */ /* 0x000fe200078e004b */
[----:B---3--:R-:W-:Y:S11]  /*669b0*/  HMMA.1688.F32.TF32 R236, R240, R24, R236 ;  /* 0x00000018f0ec723c */ /* 0x008ff600000810ec */
[----:B------:R-:W-:Y:S11]  /*669c0*/  @!UPT UIADD3 URZ, URZ, URZ, URZ ;  /* 0x0000003f3f3ff290 */ /* 0x000ff6000fffe03f */
[----:B------:R-:W-:Y:S01]  /*669d0*/  @!UPT UIADD3 URZ, URZ, URZ, URZ ;  /* 0x0000003f3f3ff290 */ /* 0x000fe2000fffe03f */
        /* <DEDUP_REMOVED lines=21> */
[----:B------:R1:W-:Y:S04]  /*66b30*/  STL [R1+0x1288], R74 ;  /* 0x0012884a01007387 */ /* 0x0003e80000100800 */
[----:B------:R-:W-:Y:S04]  /*66b40*/  LDS R237, [R3+0x8e000] ;  /* 0x08e0000003ed7984 */ /* 0x000fe80000000800 */
[----:B------:R-:W-:Y:S01]  /*66b50*/  LDS R239, [R3+0x8f000] ;  /* 0x08f0000003ef7984 */ /* 0x000fe20000000800 */
[C---:B-1----:R-:W-:Y:S03]  /*66b60*/  HMMA.1688.F32.TF32 R72, R244.reuse, R4, R68 ;  /* 0x00000004f448723c */ /* 0x042fe60000081044 */
[----:B------:R-:W3:Y:S05]  /*66b70*/  LDL.LU R5, [R1+0x854] ;  /* 0x0008540001057983 */ /* 0x000eea0000300800 */
[----:B------:R-:W-:Y:S11]  /*66b80*/  HMMA.1688.F32.TF32 R68, R244, R8, R248 ;  /* 0x00000008f444723c */ /* 0x000ff600000810f8 */
[----:B------:R-:W-:Y:S04]  /*66b90*/  @!UPT UIADD3 URZ, URZ, URZ, URZ ;  /* 0x0000003f3f3ff290 */ /* 0x000fe8000fffe03f */
[----:B------:R-:W-:Y:S04]  /*66ba0*/  STL.64 [R1+0x14b0], R72 ;  /* 0x0014b04801007387 */ /* 0x000fe80000100a00 */
[----:B------:R-:W-:Y:S04]  /*66bb0*/  STL.64 [R1+0x14b8], R74 ;  /* 0x0014b84a01007387 */ /* 0x000fe80000100a00 */
[----:B------:R-:W2:Y:S04]  /*66bc0*/  LDL.LU R240, [R1] ;  /* 0x0000000001f07983 */ /* 0x000ea80000300800 */
        /* <DEDUP_REMOVED lines=54> */
[----:B------:R-:W1:Y:S01]  /*66f30*/  LDS R238, [R5+0x8f000] ;  /* 0x08f0000005ee7984 */ /* 0x000e620000000800 */
[C---:B--2---:R-:W-:Y:S08]  /*66f40*/  HMMA.1688.F32.TF32 R88, R244.reuse, R32, R88 ;  /* 0x00000020f458723c */ /* 0x044ff00000081058 */
[C---:B----4-:R-:W-:Y:S08]  /*66f50*/  HMMA.1688.F32.TF32 R92, R244.reuse, R28, R92 ;  /* 0x0000001cf45c723c */ /* 0x050ff0000008105c */
        /* <DEDUP_REMOVED lines=9> */
[----:B------:R-:W2:Y:S01]  /*66ff0*/  LDL.LU.64 R108, [R1+0x29b0] ;  /* 0x0029b000016c7983 */ /* 0x000ea20000300a00 */
[C---:B------:R-:W-:Y:S03]  /*67000*/  HMMA.1688.F32.TF32 R80, R244.reuse, R40, R80 ;  /* 0x00000028f450723c */ /* 0x040fe60000081050 */
[----:B------:R-:W-:Y:S04]  /*67010*/  STL.64 [R1+0x1480], R104 ;  /* 0x0014806801007387 */ /* 0x000fe80000100a00 */
[----:B------:R3:W-:Y:S04]  /*67020*/  STL.64 [R1+0x1488], R106 ;  /* 0x0014886a01007387 */ /* 0x0007e80000100a00 */
[----:B---3--:R-:W3:Y:S04]  /*67030*/  LDL.LU.64 R106, [R1+0x29a8] ;  /* 0x0029a800016a7983 */ /* 0x008ee80000300a00 */
[----:B------:R-:W3:Y:S01]  /*67040*/  LDL.LU.64 R104, [R1+0x29a0] ;  /* 0x0029a00001687983 */ /* 0x000ee20000300a00 */
[C---:B------:R-:W-:Y:S03]  /*67050*/  HMMA.1688.F32.TF32 R68, R244.reuse, R52, R68 ;  /* 0x00000034f444723c */ /* 0x040fe60000081044 */
[----:B------:R-:W-:Y:S05]  /*67060*/  STL.64 [R1+0x1470], R100 ;  /* 0x0014706401007387 */ /* 0x000fea0000100a00 */
[----:B------:R-:W-:Y:S01]  /*67070*/  HMMA.1688.F32.TF32 R76, R244, R44, R76 ;  /* 0x0000002cf44c723c */ /* 0x000fe2000008104c */
[----:B------:R4:W-:Y:S01]  /*67080*/  STL.64 [R1+0x1478], R102 ;  /* 0x0014786601007387 */ /* 0x0009e20000100a00 */
[----:B------:R-:W-:-:S03]  /*67090*/  IMAD.MOV.U32 R2, RZ, RZ, R90 ;  /* 0x000000ffff027224 */ /* 0x000fc600078e005a */
[----:B----4-:R-:W4:Y:S03]  /*670a0*/  LDL.LU.64 R102, [R1+0x2998] ;  /* 0x0029980001667983 */ /* 0x010f260000300a00 */
[C---:B------:R-:W-:Y:S01]  /*670b0*/  HMMA.1688.F32.TF32 R72, R244.reuse, R48, R72 ;  /* 0x00000030f448723c */ /* 0x040fe20000081048 */
[----:B------:R-:W4:Y:S04]  /*670c0*/  LDL.LU.64 R100, [R1+0x2990] ;  /* 0x0029900001647983 */ /* 0x000f280000300a00 */
[----:B------:R-:W-:Y:S04]  /*670d0*/  STL.64 [R1+0x1460], R96 ;  /* 0x0014606001007387 */ /* 0x000fe80000100a00 */
[----:B------:R1:W-:Y:S01]  /*670e0*/  STL.64 [R1+0x1468], R98 ;  /* 0x0014686201007387 */ /* 0x0003e20000100a00 */
[----:B------:R-:W-:Y:S01]  /*670f0*/  HMMA.1688.F32.TF32 R248, R244, R56, R248 ;  /* 0x00000038f4f8723c */ /* 0x000fe200000810f8 */
[----:B------:R-:W-:-:S02]  /*67100*/  IMAD.MOV.U32 R13, RZ, RZ, R91 ;  /* 0x000000ffff0d7224 */ /* 0x000fc400078e005b */
[----:B-1----:R-:W2:Y:S04]  /*67110*/  LDL.LU.64 R98, [R1+0x2988] ;  /* 0x0029880001627983 */ /* 0x002ea80000300a00 */
[----:B------:R-:W2:Y:S04]  /*67120*/  LDL.LU.64 R96, [R1+0x2980] ;  /* 0x0029800001607983 */ /* 0x000ea80000300a00 */
[----:B------:R-:W-:Y:S04]  /*67130*/  STL.64 [R1+0x1450], R92 ;  /* 0x0014505c01007387 */ /* 0x000fe80000100a00 */
[----:B------:R1:W-:Y:S01]  /*67140*/  STL.64 [R1+0x1458], R94 ;  /* 0x0014585e01007387 */ /* 0x0003e20000100a00 */
[----:B------:R-:W-:-:S02]  /*67150*/  IMAD.MOV.U32 R33, RZ, RZ, R86 ;  /* 0x000000ffff217224 */ /* 0x000fc400078e0056 */
[----:B------:R-:W-:Y:S02]  /*67160*/  IMAD.MOV.U32 R32, RZ, RZ, R87 ;  /* 0x000000ffff207224 */ /* 0x000fe400078e0057 */
[----:B------:R-:W-:Y:S02]  /*67170*/  IMAD.MOV.U32 R37, RZ, RZ, R84 ;  /* 0x000000ffff257224 */ /* 0x000fe400078e0054 */
[----:B------:R-:W-:Y:S01]  /*67180*/  IMAD.MOV.U32 R36, RZ, RZ, R85 ;  /* 0x000000ffff247224 */ /* 0x000fe200078e0055 */
[----:B-1----:R-:W2:Y:S04]  /*67190*/  LDL.LU.64 R94, [R1+0x2978] ;  /* 0x00297800015e7983 */ /* 0x002ea80000300a00 */
[----:B------:R-:W2:Y:S04]  /*671a0*/  LDL.LU.64 R92, [R1+0x2970] ;  /* 0x00297000015c7983 */ /* 0x000ea80000300a00 */
[----:B------:R1:W-:Y:S01]  /*671b0*/  STL.64 [R1+0x1440], R88 ;  /* 0x0014405801007387 */ /* 0x0003e20000100a00 */
[----:B------:R-:W-:-:S03]  /*671c0*/  IMAD.MOV.U32 R25, RZ, RZ, R82 ;  /* 0x000000ffff197224 */ /* 0x000fc600078e0052 */
[----:B------:R-:W2:Y:S01]  /*671d0*/  LDL.LU.64 R90, [R1+0x2968] ;  /* 0x00296800015a7983 */ /* 0x000ea20000300a00 */
[----:B------:R-:W-:Y:S02]  /*671e0*/  IMAD.MOV.U32 R24, RZ, RZ, R83 ;  /* 0x000000ffff187224 */ /* 0x000fe400078e0053 */
[----:B------:R-:W-:Y:S02]  /*671f0*/  IMAD.MOV.U32 R29, RZ, RZ, R80 ;  /* 0x000000ffff1d7224 */ /* 0x000fe400078e0050 */
[----:B------:R-:W-:Y:S01]  /*67200*/  IMAD.MOV.U32 R28, RZ, RZ, R81 ;  /* 0x000000ffff1c7224 */ /* 0x000fe200078e0051 */
[----:B-1----:R-:W2:Y:S01]  /*67210*/  LDL.LU.64 R88, [R1+0x2960] ;  /* 0x0029600001587983 */ /* 0x002ea20000300a00 */
[----:B------:R-:W-:-:S03]  /*67220*/  IMAD.MOV.U32 R17, RZ, RZ, R78 ;  /* 0x000000ffff117224 */ /* 0x000fc600078e004e */
[----:B------:R-:W2:Y:S01]  /*67230*/  LDL.LU.64 R86, [R1+0x2958] ;  /* 0x0029580001567983 */ /* 0x000ea20000300a00 */
[----:B------:R-:W-:-:S03]  /*67240*/  IMAD.MOV.U32 R16, RZ, RZ, R79 ;  /* 0x000000ffff107224 */ /* 0x000fc600078e004f */
[----:B------:R-:W2:Y:S01]  /*67250*/  LDL.LU.64 R84, [R1+0x2950] ;  /* 0x0029500001547983 */ /* 0x000ea20000300a00 */
[----:B------:R-:W-:-:S03]  /*67260*/  IMAD.MOV.U32 R21, RZ, RZ, R76 ;  /* 0x000000ffff157224 */ /* 0x000fc600078e004c */
[----:B------:R-:W2:Y:S01]  /*67270*/  LDL.LU.64 R82, [R1+0x2948] ;  /* 0x0029480001527983 */ /* 0x000ea20000300a00 */
[----:B------:R-:W-:-:S03]  /*67280*/  IMAD.MOV.U32 R20, RZ, RZ, R77 ;  /* 0x000000ffff147224 */ /* 0x000fc600078e004d */
[----:B------:R-:W2:Y:S04]  /*67290*/  LDL.LU.64 R80, [R1+0x2940] ;  /* 0x0029400001507983 */ /* 0x000ea80000300a00 */
[----:B------:R-:W2:Y:S04]  /*672a0*/  LDL.LU.64 R78, [R1+0x2938] ;  /* 0x00293800014e7983 */ /* 0x000ea80000300a00 */
[----:B------:R-:W2:Y:S04]  /*672b0*/  LDL.LU.64 R76, [R1+0x2930] ;  /* 0x00293000014c7983 */ /* 0x000ea80000300a00 */
[----:B------:R-:W2:Y:S04]  /*672c0*/  LDL.LU R45, [R1+0x850] ;  /* 0x00085000012d7983 */ /* 0x000ea80000300800 */
        /* <DEDUP_REMOVED lines=12> */
[----:B------:R-:W-:Y:S11]  /*67390*/  HMMA.1688.F32.TF32 R240, R244, R60, R240 ;  /* 0x0000003cf4f0723c */ /* 0x000ff600000810f0 */
[----:B------:R-:W-:Y:S11]  /*673a0*/  @!UPT UIADD3 URZ, URZ, URZ, URZ ;  /* 0x0000003f3f3ff290 */ /* 0x000ff6000fffe03f */
[----:B------:R-:W-:Y:S01]  /*673b0*/  @!UPT UIADD3 URZ, URZ, URZ, URZ ;  /* 0x0000003f3f3ff290 */ /* 0x000fe2000fffe03f */
[----:B------:R-:W-:Y:S04]  /*673c0*/  STL.64 [R1+0x13d0], R240 ;  /* 0x0013d0f001007387 */ /* 0x000fe80000100a00 */
[----:B------:R-:W-:Y:S04]  /*673d0*/  STL.64 [R1+0x13d8], R242 ;  /* 0x0013d8f201007387 */ /* 0x000fe80000100a00 */
[----:B------:R-:W-:Y:S04]  /*673e0*/  LDS R240, [R252+0x8e000] ;  /* 0x08e00000fcf07984 */ /* 0x000fe80000000800 */
[----:B------:R-:W-:Y:S04]  /*673f0*/  LDS R242, [R252+0x8f000] ;  /* 0x08f00000fcf27984 */ /* 0x000fe80000000800 */
[----:B--2---:R-:W-:Y:S04]  /*67400*/  LDS R241, [R45+0x8e000] ;  /* 0x08e000002df17984 */ /* 0x004fe80000000800 */
[----:B------:R-:W1:Y:S01]  /*67410*/  LDS R243, [R45+0x8f000] ;  /* 0x08f000002df37984 */ /* 0x000e620000000800 */
[----:B---3--:R-:W-:Y:S08]  /*67420*/  HMMA.1688.F32.TF32 R68, R236, R6, R68 ;  /* 0x00000006ec44723c */ /* 0x008ff00000081044 */
[----:B----4-:R-:W-:Y:S01]  /*67430*/  HMMA.1688.F32.TF32 R244, R244, R64, R248 ;  /* 0x00000040f4f4723c */ /* 0x010fe200000810f8 */
[----:B------:R-:W-:Y:S04]  /*67440*/  LDS R248, [R5+0x8e080] ;  /* 0x08e0800005f87984 */ /* 0x000fe80000000800 */
[----:B------:R-:W-:Y:S04]  /*67450*/  LDS R250, [R5+0x8f080] ;  /* 0x08f0800005fa7984 */ /* 0x000fe80000000800 */
[----:B------:R-:W-:Y:S04]  /*67460*/  LDS R249, [R3+0x8e080] ;  /* 0x08e0800003f97984 */ /* 0x000fe80000000800 */
[----:B------:R-:W2:Y:S10]  /*67470*/  LDS R251, [R3+0x8f080] ;  /* 0x08f0800003fb7984 */ /* 0x000eb40000000800 */
[----:B------:R-:W-:Y:S04]  /*67480*/  STL.64 [R1+0x13c0], R244 ;  /* 0x0013c0f401007387 */ /* 0x000fe80000100a00 */
[----:B------:R3:W-:Y:S04]  /*67490*/  STL.64 [R1+0x13c8], R246 ;  /* 0x0013c8f601007387 */ /* 0x0007e80000100a00 */
[----:B------:R-:W-:Y:S04]  /*674a0*/  STL.64 [R1+0xde0], R68 ;  /* 0x000de04401007387 */ /* 0x000fe80000100a00 */
[----:B------:R4:W-:Y:S01]  /*674b0*/  STL.64 [R1+0xde8], R70 ;  /* 0x000de84601007387 */ /* 0x0009e20000100a00 */
[C---:B---3--:R-:W-:Y:S08]  /*674c0*/  HMMA.1688.F32.TF32 R244, R236.reuse, R10, R72 ;  /* 0x0000000aecf4723c */ /* 0x048ff00000081048 */
[C---:B------:R-:W-:Y:S08]  /*674d0*/  HMMA.1688.F32.TF32 R72, R236.reuse, R14, R76 ;  /* 0x0000000eec48723c */ /* 0x040ff0000008104c */
[C---:B----4-:R-:W-:Y:S07]  /*674e0*/  HMMA.1688.F32.TF32 R68, R236.reuse, R18, R80 ;  /* 0x00000012ec44723c */ /* 0x050fee0000081050 */
[----:B------:R-:W-:Y:S01]  /*674f0*/  STL.64 [R1+0xda0], R244 ;  /* 0x000da0f401007387 */ /* 0x000fe20000100a00 */
[C---:B------:R-:W-:Y:S03]  /*67500*/  HMMA.1688.F32.TF32 R76, R236.reuse, R22, R84 ;  /* 0x00000016ec4c723c */ /* 0x040fe60000081054 */
[----:B------:R-:W-:Y:S04]  /*67510*/  STL.64 [R1+0xda8], R246 ;  /* 0x000da8f601007387 */ /* 0x000fe80000100a00 */
[----:B------:R-:W-:Y:S04]  /*67520*/  STL.64 [R1+0x9a0], R72 ;  /* 0x0009a04801007387 */ /* 0x000fe80000100a00 */
[----:B------:R3:W-:Y:S04]  /*67530*/  STL.64 [R1+0x9a8], R74 ;  /* 0x0009a84a01007387 */ /* 0x0007e80000100a00 */
[----:B------:R-:W-:Y:S04]  /*67540*/  STL.64 [R1+0x970], R68 ;  /* 0x0009704401007387 */ /* 0x000fe80000100a00 */
[----:B------:R4:W-:Y:S01]  /*67550*/  STL.64 [R1+0x978], R70 ;  /* 0x0009784601007387 */ /* 0x0009e20000100a00 */
[----:B---3--:R-:W-:Y:S01]  /*67560*/  HMMA.1688.F32.TF32 R72, R236, R26, R88 ;  /* 0x0000001aec48723c */ /* 0x008fe20000081058 */
[----:B------:R-:W-:-:S02]  /*67570*/  IMAD.MOV.U32 R80, RZ, RZ, R157 ;  /* 0x000000ffff507224 */ /* 0x000fc400078e009d */
[----:B------:R-:W-:Y:S01]  /*67580*/  LDS R244, [R252+0x8e080] ;  /* 0x08e08000fcf47984 */ /* 0x000fe20000000800 */
[----:B------:R-:W-:Y:S02]  /*67590*/  IMAD.MOV.U32 R81, RZ, RZ, R158 ;  /* 0x000000ffff517224 */ /* 0x000fe400078e009e */
[----:B------:R-:W-:Y:S01]  /*675a0*/  IMAD.MOV.U32 R82, RZ, RZ, R159 ;  /* 0x000000ffff527224 */ /* 0x000fe200078e009f */
[----:B------:R-:W-:Y:S01]  /*675b0*/  LDS R246, [R252+0x8f080] ;  /* 0x08f08000fcf67984 */ /* 0x000fe20000000800 */
[----:B----4-:R-:W-:Y:S03]  /*675c0*/  HMMA.1688.F32.TF32 R68, R236, R30, R92 ;  /* 0x0000001eec44723c */ /* 0x010fe6000008105c */
[----:B------:R-:W-:Y:S04]  /*675d0*/  STL.64 [R1+0x930], R76 ;  /* 0x0009304c01007387 */ /* 0x000fe80000100a00 */
[----:B------:R3:W-:Y:S01]  /*675e0*/  STL.64 [R1+0x938], R78 ;  /* 0x0009384e01007387 */ /* 0x0007e20000100a00 */
[----:B------:R-:W-:-:S02]  /*675f0*/  IMAD.MOV.U32 R83, RZ, RZ, R152 ;  /* 0x000000ffff537224 */ /* 0x000fc400078e0098 */
[----:B------:R-:W-:Y:S01]  /*67600*/  IMAD.MOV.U32 R84, RZ, RZ, R153 ;  /* 0x000000ffff547224 */ /* 0x000fe200078e0099 */
[----:B------:R-:W-:Y:S01]  /*67610*/  LDS R245, [R45+0x8e080] ;  /* 0x08e080002df57984 */ /* 0x000fe20000000800 */
[----:B------:R-:W-:Y:S02]  /*67620*/  IMAD.MOV.U32 R85, RZ, RZ, R154 ;  /* 0x000000ffff557224 */ /* 0x000fe400078e009a */
[----:B------:R-:W-:Y:S01]  /*67630*/  IMAD.MOV.U32 R86, RZ, RZ, R155 ;  /* 0x000000ffff567224 */ /* 0x000fe200078e009b */
[----:B------:R-:W4:Y:S01]  /*67640*/  LDS R247, [R45+0x8f080] ;  /* 0x08f080002df77984 */ /* 0x000f220000000800 */
[C---:B---3--:R-:W-:Y:S03]  /*67650*/  HMMA.1688.F32.TF32 R76, R236.reuse, R34, R96 ;  /* 0x00000022ec4c723c */ /* 0x048fe60000081060 */
        /* <DEDUP_REMOVED lines=47> */
[----:B------:R3:W-:Y:S01]  /*67950*/  STL.64 [R1+0x6c0], R68 ;  /* 0x0006c04401007387 */ /* 0x0007e20000100a00 */
[----:B------:R-:W-:-:S03]  /*67960*/  IMAD.MOV.U32 R75, RZ, RZ, R166 ;  /* 0x000000ffff4b7224 */ /* 0x000fc600078e00a6 */
[----:B------:R3:W-:Y:S01]  /*67970*/  STL.64 [R1+0x6c8], R70 ;  /* 0x0006c84601007387 */ /* 0x0007e20000100a00 */
[----:B--2---:R-:W-:-:S03]  /*67980*/  IMAD.MOV.U32 R76, RZ, RZ, R160 ;  /* 0x000000ffff4c7224 */ /* 0x004fc600078e00a0 */
[----:B------:R-:W2:Y:S01]  /*67990*/  LDL.LU R164, [R1+0x28f8] ;  /* 0x0028f80001a47983 */ /* 0x000ea20000300800 */
[----:B------:R-:W-:-:S03]  /*679a0*/  IMAD.MOV.U32 R77, RZ, RZ, R161 ;  /* 0x000000ffff4d7224 */ /* 0x000fc600078e00a1 */
[----:B------:R-:W2:Y:S01]  /*679b0*/  LDL.LU R165, [R1+0x28f4] ;  /* 0x0028f40001a57983 */ /* 0x000ea20000300800 */
[----:B-1----:R-:W-:-:S03]  /*679c0*/  IMAD.MOV.U32 R78, RZ, RZ, R162 ;  /* 0x000000ffff4e7224 */ /* 0x002fc600078e00a2 */
        /* <DEDUP_REMOVED lines=18> */
[----:B---3--:R-:W-:Y:S01]  /*67af0*/  IMAD.MOV.U32 R68, RZ, RZ, R167 ;  /* 0x000000ffff447224 */ /* 0x008fe200078e00a7 */
[----:B------:R-:W3:Y:S01]  /*67b00*/  LDL.LU R163, [R1+0x28c0] ;  /* 0x0028c00001a37983 */ /* 0x000ee20000300800 */
[----:B------:R-:W-:Y:S02]  /*67b10*/  IMAD.MOV.U32 R69, RZ, RZ, R170 ;  /* 0x000000ffff457224 */ /* 0x000fe400078e00aa */
[----:B------:R-:W-:Y:S01]  /*67b20*/  IMAD.MOV.U32 R70, RZ, RZ, R171 ;  /* 0x000000ffff467224 */ /* 0x000fe200078e00ab */
[----:B------:R-:W3:Y:S04]  /*67b30*/  LDL.LU R167, [R1+0x28bc] ;  /* 0x0028bc0001a77983 */ /* 0x000ee80000300800 */
[----:B------:R-:W3:Y:S04]  /*67b40*/  LDL.LU R170, [R1+0x28b8] ;  /* 0x0028b80001aa7983 */ /* 0x000ee80000300800 */
[----:B------:R-:W3:Y:S01]  /*67b50*/  LDL.LU R171, [R1+0x28b4] ;  /* 0x0028b40001ab7983 */ /* 0x000ee20000300800 */
[----:B------:R-:W-:-:S03]  /*67b60*/  IMAD.MOV.U32 R71, RZ, RZ, R175 ;  /* 0x000000ffff477224 */ /* 0x000fc600078e00af */
[----:B------:R-:W3:Y:S01]  /*67b70*/  LDL.LU R175, [R1+0x28b0] ;  /* 0x0028b00001af7983 */ /* 0x000ee20000300800 */
[C---:B------:R-:W-:Y:S08]  /*67b80*/  HMMA.1688.F32.TF32 R84, R248.reuse, R50, R84 ;  /* 0x00000032f854723c */ /* 0x040ff00000081054 */
[C---:B------:R-:W-:Y:S08]  /*67b90*/  HMMA.1688.F32.TF32 R80, R248.reuse, R54, R80 ;  /* 0x00000036f850723c */ /* 0x040ff00000081050 */
[C---:B------:R-:W-:Y:S08]  /*67ba0*/  HMMA.1688.F32.TF32 R76, R248.reuse, R58, R76 ;  /* 0x0000003af84c723c */ /* 0x040ff0000008104c */
[----:B------:R-:W-:Y:S08]  /*67bb0*/  HMMA.1688.F32.TF32 R72, R248, R62, R72 ;  /* 0x0000003ef848723c */ /* 0x000ff00000081048 */
[C---:B--2---:R-:W-:Y:S08]  /*67bc0*/  HMMA.1688.F32.TF32 R92, R240.reuse, R30, R156 ;  /* 0x0000001ef05c723c */ /* 0x044ff0000008109c */
[C---:B----4-:R-:W-:Y:S08]  /*67bd0*/  HMMA.1688.F32.TF32 R96, R240.reuse, R26, R152 ;  /* 0x0000001af060723c */ /* 0x050ff00000081098 */
[C---:B---3--:R-:W-:Y:S11]  /*67be0*/  HMMA.1688.F32.TF32 R100, R240.reuse, R34, R160 ;  /* 0x00000022f064723c */ /* 0x048ff600000810a0 */
[----:B------:R-:W-:Y:S04]  /*67bf0*/  @!UPT UIADD3 URZ, URZ, URZ, URZ ;  /* 0x0000003f3f3ff290 */ /* 0x000fe8000fffe03f */
        /* <DEDUP_REMOVED lines=25> */
[----:B------:R-:W-:Y:S08]  /*67d90*/  STL.64 [R1+0x3e8], R102 ;  /* 0x0003e86601007387 */ /* 0x000ff00000100a00 */
[----:B------:R-:W-:Y:S04]  /*67da0*/  STL.64 [R1+0x3c0], R96 ;  /* 0x0003c06001007387 */ /* 0x000fe80000100a00 */
[----:B------:R-:W-:Y:S04]  /*67db0*/  STL.64 [R1+0x3c8], R98 ;  /* 0x0003c86201007387 */ /* 0x000fe80000100a00 */
[----:B------:R-:W-:Y:S04]  /*67dc0*/  STL.64 [R1+0x390], R92 ;  /* 0x0003905c01007387 */ /* 0x000fe80000100a00 */
[----:B------:R1:W-:Y:S02]  /*67dd0*/  STL.64 [R1+0x398], R94 ;  /* 0x0003985e01007387 */ /* 0x0003e40000100a00 */
[C---:B-1----:R-:W-:Y:S08]  /*67de0*/  HMMA.1688.F32.TF32 R92, R248.reuse, R6, R196 ;  /* 0x00000006f85c723c */ /* 0x042ff000000810c4 */
[C---:B------:R-:W-:Y:S08]  /*67df0*/  HMMA.1688.F32.TF32 R100, R248.reuse, R10, R200 ;  /* 0x0000000af864723c */ /* 0x040ff000000810c8 */
[C---:B------:R-:W-:Y:S07]  /*67e00*/  HMMA.1688.F32.TF32 R96, R248.reuse, R14, R204 ;  /* 0x0000000ef860723c */ /* 0x040fee00000810cc */
        /* <DEDUP_REMOVED lines=20> */
[C---:B------:R-:W-:Y:S08]  /*67f50*/  HMMA.1688.F32.TF32 R88, R248.reuse, R46, R88 ;  /* 0x0000002ef858723c */ /* 0x040ff00000081058 */
[C---:B-1----:R-:W-:Y:S01]  /*67f60*/  HMMA.1688.F32.TF32 R92, R248.reuse, R42, R232 ;  /* 0x0000002af85c723c */ /* 0x042fe200000810e8 */
[----:B------:R-:W-:Y:S04]  /*67f70*/  STL.64 [R1+0x180], R100 ;  /* 0x0001806401007387 */ /* 0x000fe80000100a00 */
[----:B------:R-:W-:Y:S04]  /*67f80*/  STL.64 [R1+0x188], R102 ;  /* 0x0001886601007387 */ /* 0x000fe80000100a00 */
[----:B------:R-:W-:Y:S04]  /*67f90*/  STL.64 [R1+0x160], R96 ;  /* 0x0001606001007387 */ /* 0x000fe80000100a00 */
[----:B------:R-:W-:Y:S01]  /*67fa0*/  STL.64 [R1+0x168], R98 ;  /* 0x0001686201007387 */ /* 0x000fe20000100a00 */
[----:B------:R-:W-:Y:S03]  /*67fb0*/  HMMA.1688.F32.TF32 R248, R248, R66, R68 ;  /* 0x00000042f8f8723c */ /* 0x000fe60000081044 */
[----:B------:R-:W-:Y:S04]  /*67fc0*/  LDS R96, [R5+0x8e100] ;  /* 0x08e1000005607984 */ /* 0x000fe80000000800 */
[----:B------:R-:W-:Y:S04]  /*67fd0*/  LDS R98, [R5+0x8f100] ;  /* 0x08f1000005627984 */ /* 0x000fe80000000800 */
        /* <DEDUP_REMOVED lines=10> */
[----:B------:R-:W4:Y:S04]  /*68080*/  LDL.LU R68, [R1+0x900] ;  /* 0x0009000001447983 */ /* 0x000f280000300800 */
[----:B------:R1:W-:Y:S04]  /*68090*/  STL.64 [R1], R72 ;  /* 0x0000004801007387 */ /* 0x0003e80000100a00 */
[----:B------:R1:W-:Y:S04]  /*680a0*/  STL.64 [R1+0x8], R74 ;  /* 0x0000084a01007387 */ /* 0x0003e80000100a00 */
[----:B------:R-:W4:Y:S04]  /*680b0*/  LDL.LU R69, [R1+0x904] ;  /* 0x0009040001457983 */ /* 0x000f280000300800 */
[----:B------:R-:W4:Y:S04]  /*680c0*/  LDL.LU R70, [R1+0x908] ;  /* 0x0009080001467983 */ /* 0x000f280000300800 */
[----:B------:R-:W4:Y:S04]  /*680d0*/  LDL.LU R71, [R1+0x90c] ;  /* 0x00090c0001477983 */ /* 0x000f280000300800 */
[----:B-1----:R-:W4:Y:S04]  /*680e0*/  LDL.LU R84, [R1+0x920] ;  /* 0x0009200001547983 */ /* 0x002f280000300800 */
[----:B------:R-:W4:Y:S04]  /*680f0*/  LDL.LU R85, [R1+0x924] ;  /* 0x0009240001557983 */ /* 0x000f280000300800 */
[----:B--2---:R-:W4:Y:S04]  /*68100*/  LDL.LU R86, [R1+0x928] ;  /* 0x0009280001567983 */ /* 0x004f280000300800 */
[----:B------:R-:W4:Y:S04]  /*68110*/  LDL.LU R87, [R1+0x92c] ;  /* 0x00092c0001577983 */ /* 0x000f280000300800 */
[----:B------:R-:W2:Y:S04]  /*68120*/  LDL.LU R88, [R1+0x8c0] ;  /* 0x0008c00001587983 */ /* 0x000ea80000300800 */
[----:B------:R-:W2:Y:S04]  /*68130*/  LDL.LU R89, [R1+0x8c4] ;  /* 0x0008c40001597983 */ /* 0x000ea80000300800 */
[----:B------:R-:W2:Y:S04]  /*68140*/  LDL.LU R90, [R1+0x8c8] ;  /* 0x0008c800015a7983 */ /* 0x000ea80000300800 */
[----:B------:R-:W2:Y:S04]  /*68150*/  LDL.LU R91, [R1+0x8cc] ;  /* 0x0008cc00015b7983 */ /* 0x000ea80000300800 */
[----:B---3--:R-:W3:Y:S04]  /*68160*/  LDL.LU R76, [R1+0x830] ;  /* 0x00083000014c7983 */ /* 0x008ee80000300800 */
        /* <DEDUP_REMOVED lines=52> */
[----:B------:R-:W-:Y:S04]  /*684b0*/  STL [R1+0x257c], R249 ;  /* 0x00257cf901007387 */ /* 0x000fe80000100800 */
[----:B------:R-:W-:Y:S04]  /*684c0*/  STL [R1+0x2578], R250 ;  /* 0x002578fa01007387 */ /* 0x000fe80000100800 */
[----:B------:R-:W-:Y:S04]  /*684d0*/  STL [R1+0x2574], R251 ;  /* 0x002574fb01007387 */ /* 0x000fe80000100800 */
[----:B------:R-:W-:Y:S04]  /*684e0*/  LDS R97, [R3+0x8e100] ;  /* 0x08e1000003617984 */ /* 0x000fe80000000800 */
[----:B------:R-:W2:Y:S04]  /*684f0*/  LDS R99, [R3+0x8f100] ;  /* 0x08f1000003637984 */ /* 0x000ea80000000800 */
[----:B------:R-:W-:Y:S04]  /*68500*/  LDS R232, [R5+0x8e180] ;  /* 0x08e1800005e87984 */ /* 0x000fe80000000800 */
[----:B------:R-:W-:Y:S04]  /*68510*/  LDS R234, [R5+0x8f180] ;  /* 0x08f1800005ea7984 */ /* 0x000fe80000000800 */
[----:B------:R-:W-:Y:S04]  /*68520*/  LDS R233, [R3+0x8e180] ;  /* 0x08e1800003e97984 */ /* 0x000fe80000000800 */
[----:B------:R-:W-:Y:S01]  /*68530*/  LDS R235, [R3+0x8f180] ;  /* 0x08f1800003eb7984 */ /* 0x000fe20000000800 */
[C---:B--2---:R-:W-:Y:S08]  /*68540*/  HMMA.1688.F32.TF32 R132, R244.reuse, R10, R80 ;  /* 0x0000000af484723c */ /* 0x044ff00000081050 */
[C---:B---3--:R-:W-:Y:S08]  /*68550*/  HMMA.1688.F32.TF32 R136, R244.reuse, R6, R236 ;  /* 0x00000006f488723c */ /* 0x048ff000000810ec */
[C---:B----4-:R-:W-:Y:S11]  /*68560*/  HMMA.1688.F32.TF32 R72, R244.reuse, R14, R72 ;  /* 0x0000000ef448723c */ /* 0x050ff60000081048 */
[----:B------:R-:W-:Y:S04]  /*68570*/  @!UPT UIADD3 URZ, URZ, URZ, URZ ;  /* 0x0000003f3f3ff290 */ /* 0x000fe8000fffe03f */
[----:B------:R-:W-:Y:S04]  /*68580*/  STL.64 [R1+0x150], R136 ;  /* 0x0001508801007387 */ /* 0x000fe80000100a00 */
[----:B------:R-:W-:Y:S04]  /*68590*/  STL.64 [R1+0x158], R138 ;  /* 0x0001588a01007387 */ /* 0x000fe80000100a00 */
[----:B------:R-:W2:Y:S04]  /*685a0*/  LDL.LU R80, [R1+0x940] ;  /* 0x0009400001507983 */ /* 0x000ea80000300800 */
[----:B------:R-:W-:Y:S04]  /*685b0*/  STL.64 [R1+0x140], R132 ;  /* 0x0001408401007387 */ /* 0x000fe80000100a00 */
[----:B------:R2:W-:Y:S02]  /*685c0*/  STL.64 [R1+0x148], R134 ;  /* 0x0001488601007387 */ /* 0x0005e40000100a00 */
[C---:B--2---:R-:W-:Y:S08]  /*685d0*/  HMMA.1688.F32.TF32 R132, R244.reuse, R18, R128 ;  /* 0x00000012f484723c */ /* 0x044ff00000081080 */
[C---:B------:R-:W-:Y:S08]  /*685e0*/  HMMA.1688.F32.TF32 R128, R244.reuse, R22, R124 ;  /* 0x00000016f480723c */ /* 0x040ff0000008107c */
[C---:B------:R-:W-:Y:S08]  /*685f0*/  HMMA.1688.F32.TF32 R124, R244.reuse, R26, R120 ;  /* 0x0000001af47c723c */ /* 0x040ff00000081078 */
[C---:B------:R-:W-:Y:S01]  /*68600*/  HMMA.1688.F32.TF32 R120, R244.reuse, R30, R116 ;  /* 0x0000001ef478723c */ /* 0x040fe20000081074 */
[----:B------:R2:W-:Y:S07]  /*68610*/  STL.64 [R1+0x130], R72 ;  /* 0x0001304801007387 */ /* 0x0005ee0000100a00 */
[C---:B------:R-:W-:Y:S01]  /*68620*/  HMMA.1688.F32.TF32 R116, R244.reuse, R34, R112 ;  /* 0x00000022f474723c */ /* 0x040fe20000081070 */
[----:B------:R3:W-:Y:S04]  /*68630*/  STL.64 [R1+0x138], R74 ;  /* 0x0001384a01007387 */ /* 0x0007e80000100a00 */
[----:B------:R-:W2:Y:S03]  /*68640*/  LDL.LU R81, [R1+0x944] ;  /* 0x0009440001517983 */ /* 0x000ea60000300800 */
[C---:B------:R-:W-:Y:S01]  /*68650*/  HMMA.1688.F32.TF32 R112, R244.reuse, R38, R108 ;  /* 0x00000026f470723c */ /* 0x040fe2000008106c */
[----:B------:R-:W2:Y:S04]  /*68660*/  LDL.LU R82, [R1+0x948] ;  /* 0x0009480001527983 */ /* 0x000ea80000300800 */
[----:B------:R-:W2:Y:S03]  /*68670*/  LDL.LU R83, [R1+0x94c] ;  /* 0x00094c0001537983 */ /* 0x000ea60000300800 */
[C---:B------:R-:W-:Y:S01]  /*68680*/  HMMA.1688.F32.TF32 R108, R244.reuse, R42, R104 ;  /* 0x0000002af46c723c */ /* 0x040fe20000081068 */
[----:B--2---:R-:W2:Y:S04]  /*68690*/  LDL.LU R72, [R1+0x950] ;  /* 0x0009500001487983 */ /* 0x004ea80000300800 */
[----:B------:R-:W2:Y:S03]  /*686a0*/  LDL.LU R73, [R1+0x954] ;  /* 0x0009540001497983 */ /* 0x000ea60000300800 */
[C---:B------:R-:W-:Y:S01]  /*686b0*/  HMMA.1688.F32.TF32 R104, R244.reuse, R46, R100 ;  /* 0x0000002ef468723c */ /* 0x040fe20000081064 */
[----:B---3--:R-:W2:Y:S04]  /*686c0*/  LDL.LU R74, [R1+0x958] ;  /* 0x00095800014a7983 */ /* 0x008ea80000300800 */
[----:B------:R-:W2:Y:S03]  /*686d0*/  LDL.LU R75, [R1+0x95c] ;  /* 0x00095c00014b7983 */ /* 0x000ea60000300800 */
        /* <DEDUP_REMOVED lines=19> */
[----:B------:R-:W-:Y:S04]  /*68810*/  STL.64 [R1+0x98], R102 ;  /* 0x0000986601007387 */ /* 0x000fe80000100a00 */
[----:B------:R-:W3:Y:S04]  /*68820*/  LDL.LU R77, [R1+0x964] ;  /* 0x00096400014d7983 */ /* 0x000ee80000300800 */
[----:B------:R-:W3:Y:S04]  /*68830*/  LDL.LU R78, [R1+0x968] ;  /* 0x00096800014e7983 */ /* 0x000ee80000300800 */
[----:B------:R-:W3:Y:S01]  /*68840*/  LDL.LU R79, [R1+0x96c] ;  /* 0x00096c00014f7983 */ /* 0x000ee20000300800 */
[C---:B------:R-:W-:Y:S03]  /*68850*/  HMMA.1688.F32.TF32 R92, R244.reuse, R54, R92 ;  /* 0x00000036f45c723c */ /* 0x040fe6000008105c */
[----:B------:R-:W-:Y:S04]  /*68860*/  LDS R128, [R252+0x8e100] ;  /* 0x08e10000fc807984 */ /* 0x000fe80000000800 */
[----:B------:R-:W-:Y:S01]  /*68870*/  LDS R130, [R252+0x8f100] ;  /* 0x08f10000fc827984 */ /* 0x000fe20000000800 */
[C---:B------:R-:W-:Y:S03]  /*68880*/  HMMA.1688.F32.TF32 R88, R244.reuse, R58, R88 ;  /* 0x0000003af458723c */ /* 0x040fe60000081058 */
[----:B------:R-:W-:Y:S04]  /*68890*/  LDS R129, [R45+0x8e100] ;  /* 0x08e100002d817984 */ /* 0x000fe80000000800 */
[----:B------:R-:W2:Y:S01]  /*688a0*/  LDS R131, [R45+0x8f100] ;  /* 0x08f100002d837984 */ /* 0x000ea20000000800 */
[C---:B------:R-:W-:Y:S08]  /*688b0*/  HMMA.1688.F32.TF32 R84, R244.reuse, R62, R84 ;  /* 0x0000003ef454723c */ /* 0x040ff00000081054 */
        /* <DEDUP_REMOVED lines=8> */
[----:B------:R-:W2:Y:S04]  /*68940*/  LDL.LU R69, [R1+0x984] ;  /* 0x0009840001457983 */ /* 0x000ea80000300800 */
[----:B------:R-:W2:Y:S04]  /*68950*/  LDL.LU R70, [R1+0x988] ;  /* 0x0009880001467983 */ /* 0x000ea80000300800 */
[----:B------:R-:W2:Y:S04]  /*68960*/  LDL.LU R71, [R1+0x98c] ;  /* 0x00098c0001477983 */ /* 0x000ea80000300800 */
[----:B------:R-:W-:Y:S04]  /*68970*/  STL [R1+0x2590], R244 ;  /* 0x002590f401007387 */ /* 0x000fe80000100800 */
[----:B------:R-:W-:Y:S04]  /*68980*/  STL [R1+0x258c], R245 ;  /* 0x00258cf501007387 */ /* 0x000fe80000100800 */
[----:B------:R-:W-:Y:S04]  /*68990*/  STL [R1+0x2588], R246 ;  /* 0x002588f601007387 */ /* 0x000fe80000100800 */
[----:B------:R-:W-:Y:S04]  /*689a0*/  STL [R1+0x2584], R247 ;  /* 0x002584f701007387 */ /* 0x000fe80000100800 */
[----:B-1----:R-:W2:Y:S02]  /*689b0*/  LDL.LU R84, [R1+0x990] ;  /* 0x0009900001547983 */ /* 0x002ea40000300800 */
[C---:B--2---:R-:W-:Y:S08]  /*689c0*/  HMMA.1688.F32.TF32 R80, R96.reuse, R6, R80 ;  /* 0x000000066050723c */ /* 0x044ff00000081050 */
[C---:B------:R-:W-:Y:S11]  /*689d0*/  HMMA.1688.F32.TF32 R228, R96.reuse, R10, R72 ;  /* 0x0000000a60e4723c */ /* 0x040ff60000081048 */
[----:B------:R-:W-:Y:S04]  /*689e0*/  @!UPT UIADD3 URZ, URZ, URZ, URZ ;  /* 0x0000003f3f3ff290 */ /* 0x000fe8000fffe03f */
[----:B------:R1:W-:Y:S04]  /*689f0*/  STL.64 [R1+0x170], R80 ;  /* 0x0001705001007387 */ /* 0x0003e80000100a00 */
        /* <DEDUP_REMOVED lines=11> */
[----:B------:R-:W-:Y:S01]  /*68ab0*/  STL [R1+0x2594], R231 ;  /* 0x002594e701007387 */ /* 0x000fe20000100800 */
[C---:B---3--:R-:W-:Y:S03]  /*68ac0*/  HMMA.1688.F32.TF32 R224, R96.reuse, R14, R76 ;  /* 0x0000000e60e0723c */ /* 0x048fe6000008104c */
[----:B------:R-:W3:Y:S04]  /*68ad0*/  LDL.LU R76, [R1+0x9c0] ;  /* 0x0009c000014c7983 */ /* 0x000ee80000300800 */
[----:B------:R-:W3:Y:S04]  /*68ae0*/  LDL.LU R77, [R1+0x9c4] ;  /* 0x0009c400014d7983 */ /* 0x000ee80000300800 */
[----:B------:R-:W3:Y:S04]  /*68af0*/  LDL.LU R78, [R1+0x9c8] ;  /* 0x0009c800014e7983 */ /* 0x000ee80000300800 */
[----:B------:R-:W3:Y:S08]  /*68b00*/  LDL.LU R79, [R1+0x9cc] ;  /* 0x0009cc00014f7983 */ /* 0x000ef00000300800 */
[----:B------:R-:W-:Y:S04]  /*68b10*/  STL [R1+0x25b0], R224 ;  /* 0x0025b0e001007387 */ /* 0x000fe80000100800 */
[----:B------:R-:W-:Y:S04]  /*68b20*/  STL [R1+0x25ac], R225 ;  /* 0x0025ace101007387 */ /* 0x000fe80000100800 */
[----:B------:R-:W-:Y:S04]  /*68b30*/  STL [R1+0x25a8], R226 ;  /* 0x0025a8e201007387 */ /* 0x000fe80000100800 */
[----:B------:R-:W-:Y:S04]  /*68b40*/  STL [R1+0x25a4], R227 ;  /* 0x0025a4e301007387 */ /* 0x000fe80000100800 */
[----:B-1----:R-:W3:Y:S04]  /*68b50*/  LDL.LU R80, [R1+0x9d0] ;  /* 0x0009d00001507983 */ /* 0x002ee80000300800 */
[----:B------:R-:W3:Y:S04]  /*68b60*/  LDL.LU R81, [R1+0x9d4] ;  /* 0x0009d40001517983 */ /* 0x000ee80000300800 */
[----:B--2---:R-:W2:Y:S04]  /*68b70*/  LDL.LU R82, [R1+0x9d8] ;  /* 0x0009d80001527983 */ /* 0x004ea80000300800 */
[----:B------:R-:W2:Y:S01]  /*68b80*/  LDL.LU R83, [R1+0x9dc] ;  /* 0x0009dc0001537983 */ /* 0x000ea20000300800 */
[C---:B------:R-:W-:Y:S03]  /*68b90*/  HMMA.1688.F32.TF32 R220, R96.reuse, R18, R68 ;  /* 0x0000001260dc723c */ /* 0x040fe60000081044 */
[----:B------:R-:W2:Y:S04]  /*68ba0*/  LDL.LU R68, [R1+0x9e0] ;  /* 0x0009e00001447983 */ /* 0x000ea80000300800 */
[----:B------:R-:W2:Y:S04]  /*68bb0*/  LDL.LU R69, [R1+0x9e4] ;  /* 0x0009e40001457983 */ /* 0x000ea80000300800 */
[----:B------:R-:W2:Y:S04]  /*68bc0*/  LDL.LU R70, [R1+0x9e8] ;  /* 0x0009e80001467983 */ /* 0x000ea80000300800 */
[----:B------:R-:W2:Y:S08]  /*68bd0*/  LDL.LU R71, [R1+0x9ec] ;  /* 0x0009ec0001477983 */ /* 0x000eb00000300800 */
[----:B------:R1:W-:Y:S04]  /*68be0*/  STL [R1+0x25c0], R220 ;  /* 0x0025c0dc01007387 */ /* 0x0003e80000100800 */
[----:B------:R1:W-:Y:S04]  /*68bf0*/  STL [R1+0x25bc], R221 ;  /* 0x0025bcdd01007387 */ /* 0x0003e80000100800 */
[----:B------:R1:W-:Y:S04]  /*68c00*/  STL [R1+0x25b8], R222 ;  /* 0x0025b8de01007387 */ /* 0x0003e80000100800 */
[----:B------:R1:W-:Y:S01]  /*68c10*/  STL [R1+0x25b4], R223 ;  /* 0x0025b4df01007387 */ /* 0x0003e20000100800 */
[C---:B----4-:R-:W-:Y:S08]  /*68c20*/  HMMA.1688.F32.TF32 R216, R96.reuse, R22, R84 ;  /* 0x0000001660d8723c */ /* 0x050ff00000081054 */
[C---:B------:R-:W-:Y:S11]  /*68c30*/  HMMA.1688.F32.TF32 R212, R96.reuse, R26, R72 ;  /* 0x0000001a60d4723c */ /* 0x040ff60000081048 */
[----:B------:R-:W-:Y:S04]  /*68c40*/  @!UPT UIADD3 URZ, URZ, URZ, URZ ;  /* 0x0000003f3f3ff290 */ /* 0x000fe8000fffe03f */
[----:B------:R4:W-:Y:S04]  /*68c50*/  STL [R1+0x25d0], R216 ;  /* 0x0025d0d801007387 */ /* 0x0009e80000100800 */
[----:B------:R1:W-:Y:S04]  /*68c60*/  STL [R1+0x25cc], R217 ;  /* 0x0025ccd901007387 */ /* 0x0003e80000100800 */
[----:B------:R1:W-:Y:S04]  /*68c70*/  STL [R1+0x25c8], R218 ;  /* 0x0025c8da01007387 */ /* 0x0003e80000100800 */
[----:B------:R1:W-:Y:S04]  /*68c80*/  STL [R1+0x25c4], R219 ;  /* 0x0025c4db01007387 */ /* 0x0003e80000100800 */
[----:B------:R-:W4:Y:S04]  /*68c90*/  LDL.LU R72, [R1+0x9f0] ;  /* 0x0009f00001487983 */ /* 0x000f280000300800 */
[----:B------:R-:W4:Y:S04]  /*68ca0*/  LDL.LU R73, [R1+0x9f4] ;  /* 0x0009f40001497983 */ /* 0x000f280000300800 */
[----:B------:R-:W4:Y:S04]  /*68cb0*/  LDL.LU R74, [R1+0x9f8] ;  /* 0x0009f800014a7983 */ /* 0x000f280000300800 */
[----:B------:R-:W4:Y:S04]  /*68cc0*/  LDL.LU R75, [R1+0x9fc] ;  /* 0x0009fc00014b7983 */ /* 0x000f280000300800 */
[----:B------:R-:W-:Y:S04]  /*68cd0*/  STL [R1+0x25e0], R212 ;  /* 0x0025e0d401007387 */ /* 0x000fe80000100800 */
[----:B------:R-:W-:Y:S01]  /*68ce0*/  STL [R1+0x25dc], R213 ;  /* 0x0025dcd501007387 */ /* 0x000fe20000100800 */
[C---:B---3--:R-:W-:Y:S03]  /*68cf0*/  HMMA.1688.F32.TF32 R208, R96.reuse, R30, R76 ;  /* 0x0000001e60d0723c */ /* 0x048fe6000008104c */
[----:B------:R-:W-:Y:S04]  /*68d00*/  STL [R1+0x25d8], R214 ;  /* 0x0025d8d601007387 */ /* 0x000fe80000100800 */
[----:B------:R-:W-:Y:S04]  /*68d10*/  STL [R1+0x25d4], R215 ;  /* 0x0025d4d701007387 */ /* 0x000fe80000100800 */
[----:B------:R-:W3:Y:S04]  /*68d20*/  LDL.LU R76, [R1+0xa00] ;  /* 0x000a0000014c7983 */ /* 0x000ee80000300800 */
[----:B------:R-:W3:Y:S04]  /*68d30*/  LDL.LU R77, [R1+0xa04] ;  /* 0x000a0400014d7983 */ /* 0x000ee80000300800 */
[----:B------:R-:W3:Y:S04]  /*68d40*/  LDL.LU R78, [R1+0xa08] ;  /* 0x000a0800014e7983 */ /* 0x000ee80000300800 */
[----:B------:R-:W3:Y:S01]  /*68d50*/  LDL.LU R79, [R1+0xa0c] ;  /* 0x000a0c00014f7983 */ /* 0x000ee20000300800 */
[C---:B--2---:R-:W-:Y:S03]  /*68d60*/  HMMA.1688.F32.TF32 R204, R96.reuse, R34, R80 ;  /* 0x0000002260cc723c */ /* 0x044fe60000081050 */
[----:B------:R2:W-:Y:S04]  /*68d70*/  STL [R1+0x25f0], R208 ;  /* 0x0025f0d001007387 */ /* 0x0005e80000100800 */
[----:B------:R1:W-:Y:S04]  /*68d80*/  STL [R1+0x25ec], R209 ;  /* 0x0025ecd101007387 */ /* 0x0003e80000100800 */
[----:B------:R1:W-:Y:S04]  /*68d90*/  STL [R1+0x25e8], R210 ;  /* 0x0025e8d201007387 */ /* 0x0003e80000100800 */
[----:B------:R1:W-:Y:S08]  /*68da0*/  STL [R1+0x25e4], R211 ;  /* 0x0025e4d301007387 */ /* 0x0003f00000100800 */
[----:B------:R1:W-:Y:S04]  /*68db0*/  STL [R1+0x2600], R204 ;  /* 0x002600cc01007387 */ /* 0x0003e80000100800 */
[----:B------:R1:W-:Y:S04]  /*68dc0*/  STL [R1+0x25fc], R205 ;  /* 0x0025fccd01007387 */ /* 0x0003e80000100800 */
[----:B------:R1:W-:Y:S04]  /*68dd0*/  STL [R1+0x25f8], R206 ;  /* 0x0025f8ce01007387 */ /* 0x0003e80000100800 */
[----:B------:R1:W-:Y:S04]  /*68de0*/  STL [R1+0x25f4], R207 ;  /* 0x0025f4cf01007387 */ /* 0x0003e80000100800 */
        /* <DEDUP_REMOVED lines=11> */
[----:B------:R1:W-:Y:S04]  /*68ea0*/  STL [R1+0x2610], R68 ;  /* 0x0026104401007387 */ /* 0x0003e80000100800 */
[----:B------:R1:W-:Y:S04]  /*68eb0*/  STL [R1+0x260c], R69 ;  /* 0x00260c4501007387 */ /* 0x0003e80000100800 */
[----:B------:R1:W-:Y:S04]  /*68ec0*/  STL [R1+0x2608], R70 ;  /* 0x0026084601007387 */ /* 0x0003e80000100800 */
[----:B------:R1:W-:Y:S04]  /*68ed0*/  STL [R1+0x2604], R71 ;  /* 0x0026044701007387 */ /* 0x0003e80000100800 */
[----:B------:R-:W2:Y:S04]  /*68ee0*/  LDL.LU R88, [R1+0xa30] ;  /* 0x000a300001587983 */ /* 0x000ea80000300800 */
[----:B------:R-:W2:Y:S04]  /*68ef0*/  LDL.LU R89, [R1+0xa34] ;  /* 0x000a340001597983 */ /* 0x000ea80000300800 */
[----:B------:R-:W2:Y:S04]  /*68f00*/  LDL.LU R90, [R1+0xa38] ;  /* 0x000a3800015a7983 */ /* 0x000ea80000300800 */
[----:B------:R-:W2:Y:S01]  /*68f10*/  LDL.LU R91, [R1+0xa3c] ;  /* 0x000a3c00015b7983 */ /* 0x000ea20000300800 */
[C---:B----4-:R-:W-:Y:S11]  /*68f20*/  HMMA.1688.F32.TF32 R72, R96.reuse, R42, R72 ;  /* 0x0000002a6048723c */ /* 0x050ff60000081048 */
[----:B------:R-:W-:Y:S11]  /*68f30*/  @!UPT UIADD3 URZ, URZ, URZ, URZ ;  /* 0x0000003f3f3ff290 */ /* 0x000ff6000fffe03f */
[----:B------:R-:W-:Y:S01]  /*68f40*/  @!UPT UIADD3 URZ, URZ, URZ, URZ ;  /* 0x0000003f3f3ff290 */ /* 0x000fe2000fffe03f */
[----:B------:R-:W-:Y:S04]  /*68f50*/  STL [R1+0x2620], R72 ;  /* 0x0026204801007387 */ /* 0x000fe80000100800 */
[----:B------:R-:W-:Y:S04]  /*68f60*/  STL [R1+0x261c], R73 ;  /* 0x00261c4901007387 */ /* 0x000fe80000100800 */
[----:B------:R-:W-:Y:S01]  /*68f70*/  STL [R1+0x2618], R74 ;  /* 0x0026184a01007387 */ /* 0x000fe20000100800 */
[C---:B---3--:R-:W-:Y:S03]  /*68f80*/  HMMA.1688.F32.TF32 R76, R96.reuse, R46, R76 ;  /* 0x0000002e604c723c */ /* 0x048fe6000008104c */
[----:B------:R3:W-:Y:S04]  /*68f90*/  STL [R1+0x2614], R75 ;  /* 0x0026144b01007387 */ /* 0x0007e80000100800 */
        /* <DEDUP_REMOVED lines=8> */
[----:B------:R-:W-:Y:S04]  /*69020*/  STL [R1+0x2630], R76 ;  /* 0x0026304c01007387 */ /* 0x000fe80000100800 */
[----:B------:R-:W-:Y:S04]  /*69030*/  STL [R1+0x262c], R77 ;  /* 0x00262c4d01007387 */ /* 0x000fe80000100800 */
[----:B------:R-:W-:Y:S01]  /*69040*/  STL [R1+0x2628], R78 ;  /* 0x0026284e01007387 */ /* 0x000fe20000100800 */
[C---:B--2---:R-:W-:Y:S03]  /*69050*/  HMMA.1688.F32.TF32 R80, R96.reuse, R50, R80 ;  /* 0x000000326050723c */ /* 0x044fe60000081050 */
[----:B------:R2:W-:Y:S11]  /*69060*/  STL [R1+0x2624], R79 ;  /* 0x0026244f01007387 */ /* 0x0005f60000100800 */
[----:B------:R-:W-:Y:S09]  /*69070*/  @!UPT UIADD3 URZ, URZ, URZ, URZ ;  /* 0x0000003f3f3ff290 */ /* 0x000ff2000fffe03f */
[----:B------:R-:W-:Y:S04]  /*69080*/  STL [R1+0x2640], R80 ;  /* 0x0026405001007387 */ /* 0x000fe80000100800 */
[----:B------:R-:W-:Y:S04]  /*69090*/  STL [R1+0x263c], R81 ;  /* 0x00263c5101007387 */ /* 0x000fe80000100800 */
[----:B------:R-:W-:Y:S04]  /*690a0*/  STL [R1+0x2638], R82 ;  /* 0x0026385201007387 */ /* 0x000fe80000100800 */
[----:B------:R-:W-:Y:S04]  /*690b0*/  STL [R1+0x2634], R83 ;  /* 0x0026345301007387 */ /* 0x000fe80000100800 */
[----:B------:R-:W2:Y:S04]  /*690c0*/  LDL.LU R100, [R1+0xa60] ;  /* 0x000a600001647983 */ /* 0x000ea80000300800 */
[----:B------:R-:W2:Y:S04]  /*690d0*/  LDL.LU R101, [R1+0xa64] ;  /* 0x000a640001657983 */ /* 0x000ea80000300800 */
[----:B------:R-:W2:Y:S04]  /*690e0*/  LDL.LU R102, [R1+0xa68] ;  /* 0x000a680001667983 */ /* 0x000ea80000300800 */
[----:B------:R-:W2:Y:S01]  /*690f0*/  LDL.LU R103, [R1+0xa6c] ;  /* 0x000a6c0001677983 */ /* 0x000ea20000300800 */
[C---:B------:R-:W-:Y:S11]  /*69100*/  HMMA.1688.F32.TF32 R84, R96.reuse, R54, R84 ;  /* 0x000000366054723c */ /* 0x040ff60000081054 */
[----:B------:R-:W-:Y:S11]  /*69110*/  @!UPT UIADD3 URZ, URZ, URZ, URZ ;  /* 0x0000003f3f3ff290 */ /* 0x000ff6000fffe03f */
[----:B------:R-:W-:Y:S01]  /*69120*/  @!UPT UIADD3 URZ, URZ, URZ, URZ ;  /* 0x0000003f3f3ff290 */ /* 0x000fe2000fffe03f */
        /* <DEDUP_REMOVED lines=14> */
[----:B------:R-:W-:Y:S01]  /*69210*/  STL [R1+0x2654], R91 ;  /* 0x0026545b01007387 */ /* 0x000fe20000100800 */
[C---:B----4-:R-:W-:Y:S08]  /*69220*/  HMMA.1688.F32.TF32 R92, R96.reuse, R62, R92 ;  /* 0x0000003e605c723c */ /* 0x050ff0000008105c */
[----:B---3--:R-:W-:Y:S11]  /*69230*/  HMMA.1688.F32.TF32 R96, R96, R66, R108 ;  /* 0x000000426060723c */ /* 0x008ff6000008106c */
[----:B------:R-:W-:Y:S04]  /*69240*/  @!UPT UIADD3 URZ, URZ, URZ, URZ ;  /* 0x0000003f3f3ff290 */ /* 0x000fe8000fffe03f */
[----:B------:R-:W-:Y:S04]  /*69250*/  STL.64 [R1+0x2670], R92 ;  /* 0x0026705c01007387 */ /* 0x000fe80000100a00 */
[----:B------:R-:W-:Y:S04]  /*69260*/  STL [R1+0x2668], R94 ;  /* 0x0026685e01007387 */ /* 0x000fe80000100800 */
[----:B------:R-:W-:Y:S04]  /*69270*/  STL [R1+0x2664], R95 ;  /* 0x0026645f01007387 */ /* 0x000fe80000100800 */
[----:B------:R-:W3:Y:S04]  /*69280*/  LDL.LU R120, [R1+0xa80] ;  /* 0x000a800001787983 */ /* 0x000ee80000300800 */
[----:B------:R-:W3:Y:S04]  /*69290*/  LDL.LU R121, [R1+0xa84] ;  /* 0x000a840001797983 */ /* 0x000ee80000300800 */
[----:B------:R-:W3:Y:S04]  /*692a0*/  LDL.LU R122, [R1+0xa88] ;  /* 0x000a8800017a7983 */ /* 0x000ee80000300800 */
[----:B------:R-:W3:Y:S04]  /*692b0*/  LDL.LU R123, [R1+0xa8c] ;  /* 0x000a8c00017b7983 */ /* 0x000ee80000300800 */
[----:B------:R-:W-:Y:S04]  /*692c0*/  STL [R1+0x2684], R96 ;  /* 0x0026846001007387 */ /* 0x000fe80000100800 */
[----:B------:R-:W-:Y:S04]  /*692d0*/  STL [R1+0x2680], R97 ;  /* 0x0026806101007387 */ /* 0x000fe80000100800 */
[----:B------:R-:W-:Y:S04]  /*692e0*/  STL [R1+0x267c], R98 ;  /* 0x00267c6201007387 */ /* 0x000fe80000100800 */
[----:B------:R-:W-:Y:S01]  /*692f0*/  STL [R1+0x2678], R99 ;  /* 0x0026786301007387 */ /* 0x000fe20000100800 */
[C---:B--2---:R-:W-:Y:S03]  /*69300*/  HMMA.1688.F32.TF32 R132, R128.reuse, R6, R100 ;  /* 0x000000068084723c */ /* 0x044fe60000081064 */
[----:B------:R-:W2:Y:S04]  /*69310*/  LDL.LU R100, [R1+0xa90] ;  /* 0x000a900001647983 */ /* 0x000ea80000300800 */
[----:B------:R-:W2:Y:S04]  /*69320*/  LDL.LU R101, [R1+0xa94] ;  /* 0x000a940001657983 */ /* 0x000ea80000300800 */
[----:B------:R-:W2:Y:S04]  /*69330*/  LDL.LU R102, [R1+0xa98] ;  /* 0x000a980001667983 */ /* 0x000ea80000300800 */
[----:B------:R-:W2:Y:S08]  /*69340*/  LDL.LU R103, [R1+0xa9c] ;  /* 0x000a9c0001677983 */ /* 0x000eb00000300800 */
[----:B------:R-:W-:Y:S04]  /*69350*/  STL [R1+0x2694], R132 ;  /* 0x0026948401007387 */ /* 0x000fe80000100800 */
[----:B------:R-:W-:Y:S04]  /*69360*/  STL [R1+0x2690], R133 ;  /* 0x0026908501007387 */ /* 0x000fe80000100800 */
[----:B------:R-:W-:Y:S04]  /*69370*/  STL [R1+0x268c], R134 ;  /* 0x00268c8601007387 */ /* 0x000fe80000100800 */
[----:B------:R-:W-:Y:S04]  /*69380*/  STL [R1+0x2688], R135 ;  /* 0x0026888701007387 */ /* 0x000fe80000100800 */
        /* <DEDUP_REMOVED lines=17> */
[----:B------:R-:W-:Y:S04]  /*694a0*/  STL [R1+0x26a4], R136 ;  /* 0x0026a48801007387 */ /* 0x000fe80000100800 */
[----:B------:R-:W-:Y:S04]  /*694b0*/  STL [R1+0x26a0], R137 ;  /* 0x0026a08901007387 */ /* 0x000fe80000100800 */
[----:B------:R-:W-:Y:S04]  /*694c0*/  STL [R1+0x269c], R138 ;  /* 0x00269c8a01007387 */ /* 0x000fe80000100800 */
[----:B------:R-:W-:Y:S01]  /*694d0*/  STL [R1+0x2698], R139 ;  /* 0x0026988b01007387 */ /* 0x000fe20000100800 */
[C---:B---3--:R-:W-:Y:S11]  /*694e0*/  HMMA.1688.F32.TF32 R140, R128.reuse, R14, R120 ;  /* 0x0000000e808c723c */ /* 0x048ff60000081078 */
[----:B------:R-:W-:Y:S11]  /*694f0*/  @!UPT UIADD3 URZ, URZ, URZ, URZ ;  /* 0x0000003f3f3ff290 */ /* 0x000ff6000fffe03f */
[----:B------:R-:W-:Y:S01]  /*69500*/  @!UPT UIADD3 URZ, URZ, URZ, URZ ;  /* 0x0000003f3f3ff290 */ /* 0x000fe2000fffe03f */
        /* <DEDUP_REMOVED lines=8> */
[----:B------:R-:W2:Y:S01]  /*69590*/  LDL.LU R103, [R1+0xaec] ;  /* 0x000aec0001677983 */ /* 0x000ea20000300800 */
[C---:B----4-:R-:W-:Y:S07]  /*695a0*/  HMMA.1688.F32.TF32 R148, R128.reuse, R22, R116 ;  /* 0x000000168094723c */ /* 0x050fee0000081074 */
[----:B------:R-:W-:Y:S01]  /*695b0*/  STL [R1+0x26c4], R144 ;  /* 0x0026c49001007387 */ /* 0x000fe20000100800 */
[C---:B------:R-:W-:Y:S03]  /*695c0*/  HMMA.1688.F32.TF32 R152, R128.reuse, R26, R112 ;  /* 0x0000001a8098723c */ /* 0x040fe60000081070 */
[----:B------:R-:W-:Y:S05]  /*695d0*/  STL [R1+0x26c0], R145 ;  /* 0x0026c09101007387 */ /* 0x000fea0000100800 */
[C---:B------:R-:W-:Y:S01]  /*695e0*/  HMMA.1688.F32.TF32 R156, R128.reuse, R30, R108 ;  /* 0x0000001e809c723c */ /* 0x040fe2000008106c */
        /* <DEDUP_REMOVED lines=47> */
[C---:B--2---:R-:W-:Y:S11]  /*698e0*/  HMMA.1688.F32.TF32 R100, R128.reuse, R38, R100 ;  /* 0x000000268064723c */ /* 0x044ff60000081064 */
[----:B------:R-:W-:Y:S11]  /*698f0*/  @!UPT UIADD3 URZ, URZ, URZ, URZ ;  /* 0x0000003f3f3ff290 */ /* 0x000ff6000fffe03f */
[----:B------:R-:W-:Y:S01]  /*69900*/  @!UPT UIADD3 URZ, URZ, URZ, URZ ;  /* 0x0000003f3f3ff290 */ /* 0x000fe2000fffe03f */
        /* <DEDUP_REMOVED lines=9> */
[----:B------:R-:W-:Y:S01]  /*699a0*/  STL [R1+0x271c], R106 ;  /* 0x00271c6a01007387 */ /* 0x000fe20000100800 */
[C---:B------:R-:W-:Y:S03]  /*699b0*/  HMMA.1688.F32.TF32 R112, R128.reuse, R50, R112 ;  /* 0x000000328070723c */ /* 0x040fe60000081070 */
[----:B------:R-:W-:Y:S05]  /*699c0*/  STL [R1+0x2718], R107 ;  /* 0x0027186b01007387 */ /* 0x000fea0000100800 */
[C---:B------:R-:W-:Y:S01]  /*699d0*/  HMMA.1688.F32.TF32 R116, R128.reuse, R54, R116 ;  /* 0x000000368074723c */ /* 0x040fe20000081074 */
[----:B------:R-:W-:Y:S07]  /*699e0*/  STL [R1+0x2734], R108 ;  /* 0x0027346c01007387 */ /* 0x000fee0000100800 */
[C---:B------:R-:W-:Y:S01]  /*699f0*/  HMMA.1688.F32.TF32 R120, R128.reuse, R58, R120 ;  /* 0x0000003a8078723c */ /* 0x040fe20000081078 */
[----:B------:R-:W-:Y:S04]  /*69a00*/  STL [R1+0x2730], R109 ;  /* 0x0027306d01007387 */ /* 0x000fe80000100800 */
[----:B------:R-:W-:Y:S03]  /*69a10*/  STL [R1+0x272c], R110 ;  /* 0x00272c6e01007387 */ /* 0x000fe60000100800 */
        /* <DEDUP_REMOVED lines=51> */
[----:B------:R-:W-:Y:S04]  /*69d50*/  STL [R1+0x2784], R128 ;  /* 0x0027848001007387 */ /* 0x000fe80000100800 */
[----:B------:R-:W-:Y:S04]  /*69d60*/  STL [R1+0x2780], R129 ;  /* 0x0027808101007387 */ /* 0x000fe80000100800 */
[----:B------:R-:W-:Y:S04]  /*69d70*/  STL [R1+0x277c], R130 ;  /* 0x00277c8201007387 */ /* 0x000fe80000100800 */
[----:B------:R-:W-:Y:S01]  /*69d80*/  STL [R1+0x2778], R131 ;  /* 0x0027788301007387 */ /* 0x000fe20000100800 */
[C---:B--2---:R-:W-:Y:S08]  /*69d90*/  HMMA.1688.F32.TF32 R172, R232.reuse, R6, R172 ;  /* 0x00000006e8ac723c */ /* 0x044ff000000810ac */
[C---:B---3--:R-:W-:Y:S11]  /*69da0*/  HMMA.1688.F32.TF32 R176, R232.reuse, R10, R176 ;  /* 0x0000000ae8b0723c */ /* 0x048ff600000810b0 */
[----:B------:R-:W-:Y:S04]  /*69db0*/  @!UPT UIADD3 URZ, URZ, URZ, URZ ;  /* 0x0000003f3f3ff290 */ /* 0x000fe8000fffe03f */
[----:B------:R-:W-:Y:S04]  /*69dc0*/  STL [R1+0x2794], R172 ;  /* 0x002794ac01007387 */ /* 0x000fe80000100800 */
[----:B------:R-:W-:Y:S04]  /*69dd0*/  STL [R1+0x2790], R173 ;  /* 0x002790ad01007387 */ /* 0x000fe80000100800 */
[----:B------:R-:W-:Y:S01]  /*69de0*/  STL [R1+0x278c], R174 ;  /* 0x00278cae01007387 */ /* 0x000fe20000100800 */
[C---:B----4-:R-:W-:Y:S03]  /*69df0*/  HMMA.1688.F32.TF32 R180, R232.reuse, R14, R180 ;  /* 0x0000000ee8b4723c */ /* 0x050fe600000810b4 */
        /* <DEDUP_REMOVED lines=85> */
[C---:B--2---:R-:W-:Y:S08]  /*6a350*/  HMMA.1688.F32.TF32 R200, R232.reuse, R34, R200 ;  /* 0x00000022e8c8723c */ /* 0x044ff000000810c8 */
[C---:B---3--:R-:W-:Y:S11]  /*6a360*/  HMMA.1688.F32.TF32 R164, R232.reuse, R38, R164 ;  /* 0x00000026e8a4723c */ /* 0x048ff600000810a4 */
[----:B------:R-:W-:Y:S04]  /*6a370*/  @!UPT UIADD3 URZ, URZ, URZ, URZ ;  /* 0x0000003f3f3ff290 */ /* 0x000fe8000fffe03f */
[----:B------:R-:W-:Y:S01]  /*6a380*/  STL [R1+0x2804], R200 ;  /* 0x002804c801007387 */ /* 0x000fe20000100800 */
[C---:B----4-:R-:W-:Y:S08]  /*6a390*/  HMMA.1688.F32.TF32 R72, R232.reuse, R50, R204 ;  /* 0x00000032e848723c */ /* 0x050ff000000810cc */
[C---:B------:R-:W-:Y:S01]  /*6a3a0*/  HMMA.1688.F32.TF32 R168, R232.reuse, R42, R168 ;  /* 0x0000002ae8a8723c */ /* 0x040fe200000810a8 */
[----:B------:R-:W-:Y:S07]  /*6a3b0*/  STL [R1+0x2800], R201 ;  /* 0x002800c901007387 */ /* 0x000fee0000100800 */
[C---:B------:R-:W-:Y:S08]  /*6a3c0*/  HMMA.1688.F32.TF32 R76, R232.reuse, R46, R68 ;  /* 0x0000002ee84c723c */ /* 0x040ff00000081044 */
        /* <DEDUP_REMOVED lines=19> */
[----:B-1----:R-:W-:Y:S01]  /*6a500*/  HMMA.1688.F32.TF32 R68, R232, R66, R220 ;  /* 0x00000042e844723c */ /* 0x002fe200000810dc */
[----:B------:R-:W-:Y:S04]  /*6a510*/  LDS R232, [R5+0x8e200] ;  /* 0x08e2000005e87984 */ /* 0x000fe80000000800 */
[----:B------:R-:W-:Y:S04]  /*6a520*/  LDS R234, [R5+0x8f200] ;  /* 0x08f2000005ea7984 */ /* 0x000fe80000000800 */
        /* <DEDUP_REMOVED lines=8> */
[----:B------:R-:W1:Y:S01]  /*6a5b0*/  LDS R235, [R3+0x8f200] ;  /* 0x08f2000003eb7984 */ /* 0x000e620000000800 */
[C---:B--2---:R-:W-:Y:S08]  /*6a5c0*/  HMMA.1688.F32.TF32 R68, R236.reuse, R10, R228 ;  /* 0x0000000aec44723c */ /* 0x044ff000000810e4 */
        /* <DEDUP_REMOVED lines=124> */
[C---:B------:R-:W-:Y:S11]  /*6ad90*/  HMMA.1688.F32.TF32 R100, R236.reuse, R34, R156 ;  /* 0x00000022ec64723c */ /* 0x040ff6000008109c */
[----:B------:R-:W-:Y:S04]  /*6ada0*/  @!UPT UIADD3 URZ, URZ, URZ, URZ ;  /* 0x0000003f3f3ff290 */ /* 0x000fe8000fffe03f */
        /* <DEDUP_REMOVED lines=74> */
[-C--:B--2---:R-:W-:Y:S01]  /*6b250*/  HMMA.1688.F32.TF32 R68, R232, R66.reuse, R240 ;  /* 0x00000042e844723c */ /* 0x084fe200000810f0 */
[----:B------:R-:W-:Y:S04]  /*6b260*/  LDS R240, [R5+0x8e280] ;  /* 0x08e2800005f07984 */ /* 0x000fe80000000800 */
[----:B------:R-:W-:Y:S04]  /*6b270*/  LDS R242, [R5+0x8f280] ;  /* 0x08f2800005f27984 */ /* 0x000fe80000000800 */
        /* <DEDUP_REMOVED lines=34> */
[----:B---3--:R-:W1:Y:S04]  /*6b4a0*/  LDL.LU R68, [R1+0xd10] ;  /* 0x000d100001447983 */ /* 0x008e680000300800 */
[----:B------:R-:W1:Y:S04]  /*6b4b0*/  LDL.LU R69, [R1+0xd14] ;  /* 0x000d140001457983 */ /* 0x000e680000300800 */
[----:B----4-:R-:W1:Y:S04]  /*6b4c0*/  LDL.LU R70, [R1+0xd18] ;  /* 0x000d180001467983 */ /* 0x010e680000300800 */
[----:B------:R-:W1:Y:S04]  /*6b4d0*/  LDL.LU R71, [R1+0xd1c] ;  /* 0x000d1c0001477983 */ /* 0x000e680000300800 */
        /* <DEDUP_REMOVED lines=68> */
[----:B------:R-:W-:Y:S04]  /*6b920*/  LDS R241, [R3+0x8e280] ;  /* 0x08e2800003f17984 */ /* 0x000fe80000000800 */
[----:B------:R-:W2:Y:S04]  /*6b930*/  LDS R243, [R3+0x8f280] ;  /* 0x08f2800003f37984 */ /* 0x000ea80000000800 */
[----:B------:R-:W-:Y:S04]  /*6b940*/  LDS R232, [R252+0x8e280] ;  /* 0x08e28000fce87984 */ /* 0x000fe80000000800 */
[----:B------:R-:W-:Y:S04]  /*6b950*/  LDS R234, [R252+0x8f280] ;  /* 0x08f28000fcea7984 */ /* 0x000fe80000000800 */
[----:B------:R-:W-:Y:S04]  /*6b960*/  LDS R233, [R45+0x8e280] ;  /* 0x08e280002de97984 */ /* 0x000fe80000000800 */
[----:B------:R-:W2:Y:S01]  /*6b970*/  LDS R235, [R45+0x8f280] ;  /* 0x08f280002deb7984 */ /* 0x000ea20000000800 */
[C---:B-1----:R-:W-:Y:S08]  /*6b980*/  HMMA.1688.F32.TF32 R68, R236.reuse, R66, R68 ;  /* 0x00000042ec44723c */ /* 0x042ff00000081044 */
[C---:B---3--:R-:W-:Y:S08]  /*6b990*/  HMMA.1688.F32.TF32 R76, R236.reuse, R58, R76 ;  /* 0x0000003aec4c723c */ /* 0x048ff0000008104c */
[C---:B----4-:R-:W-:Y:S08]  /*6b9a0*/  HMMA.1688.F32.TF32 R80, R236.reuse, R54, R80 ;  /* 0x00000036ec50723c */ /* 0x050ff00000081050 */
[C---:B--2---:R-:W-:Y:S08]  /*6b9b0*/  HMMA.1688.F32.TF32 R84, R236.reuse, R50, R84 ;  /* 0x00000032ec54723c */ /* 0x044ff00000081054 */
[C---:B------:R-:W-:Y:S08]  /*6b9c0*/  HMMA.1688.F32.TF32 R92, R236.reuse, R42, R92 ;  /* 0x0000002aec5c723c */ /* 0x040ff0000008105c */
[C---:B------:R-:W-:Y:S08]  /*6b9d0*/  HMMA.1688.F32.TF32 R96, R236.reuse, R38, R96 ;  /* 0x00000026ec60723c */ /* 0x040ff00000081060 */
[C---:B------:R-:W-:Y:S11]  /*6b9e0*/  HMMA.1688.F32.TF32 R100, R236.reuse, R6, R160 ;  /* 0x00000006ec64723c */ /* 0x040ff600000810a0 */
[----:B------:R-:W-:Y:S11]  /*6b9f0*/  @!UPT UIADD3 URZ, URZ, URZ, URZ ;  /* 0x0000003f3f3ff290 */ /* 0x000ff6000fffe03f */
[----:B------:R-:W-:Y:S01]  /*6ba00*/  @!UPT UIADD3 URZ, URZ, URZ, URZ ;  /* 0x0000003f3f3ff290 */ /* 0x000fe2000fffe03f */
        /* <DEDUP_REMOVED lines=16> */
[C---:B------:R-:W-:Y:S08]  /*6bb10*/  HMMA.1688.F32.TF32 R88, R236.reuse, R46, R88 ;  /* 0x0000002eec58723c */ /* 0x040ff00000081058 */
[C---:B-1----:R-:W-:Y:S01]  /*6bb20*/  HMMA.1688.F32.TF32 R100, R236.reuse, R34, R132 ;  /* 0x00000022ec64723c */ /* 0x042fe20000081084 */
[----:B------:R-:W-:Y:S07]  /*6bb30*/  STL.64 [R1+0x570], R108 ;  /* 0x0005706c01007387 */ /* 0x000fee0000100a00 */
[----:B------:R-:W-:Y:S01]  /*6bb40*/  HMMA.1688.F32.TF32 R72, R236, R62, R72 ;  /* 0x0000003eec48723c */ /* 0x000fe20000081048 */
[----:B------:R-:W-:Y:S04]  /*6bb50*/  STL.64 [R1+0x578], R110 ;  /* 0x0005786e01007387 */ /* 0x000fe80000100a00 */
[----:B------:R-:W-:Y:S04]  /*6bb60*/  STL.64 [R1+0x560], R104 ;  /* 0x0005606801007387 */ /* 0x000fe80000100a00 */
[----:B------:R-:W-:Y:S04]  /*6bb70*/  STL.64 [R1+0x568], R106 ;  /* 0x0005686a01007387 */ /* 0x000fe80000100a00 */
[----:B------:R-:W-:Y:S04]  /*6bb80*/  LDS R236, [R252+0x8e300] ;  /* 0x08e30000fcec7984 */ /* 0x000fe80000000800 */
        /* <DEDUP_REMOVED lines=142> */
[C---:B---3--:R-:W-:Y:S07]  /*6c470*/  HMMA.1688.F32.TF32 R104, R240.reuse, R50, R144 ;  /* 0x00000032f068723c */ /* 0x048fee0000081090 */
        /* <DEDUP_REMOVED lines=11> */
[----:B----4-:R-:W-:Y:S06]  /*6c530*/  HMMA.1688.F32.TF32 R100, R240, R66, R96 ;  /* 0x00000042f064723c */ /* 0x010fec0000081060 */
[----:B------:R-:W-:Y:S04]  /*6c540*/  STL.64 [R1+0x6f0], R108 ;  /* 0x0006f06c01007387 */ /* 0x000fe80000100a00 */
[----:B------:R-:W-:Y:S01]  /*6c550*/  LDS R240, [R5+0x8e300] ;  /* 0x08e3000005f07984 */ /* 0x000fe20000000800 */
[C---:B------:R-:W-:Y:S03]  /*6c560*/  HMMA.1688.F32.TF32 R96, R232.reuse, R6, R92 ;  /* 0x00000006e860723c */ /* 0x040fe6000008105c */
[----:B------:R-:W-:Y:S04]  /*6c570*/  LDS R242, [R5+0x8f300] ;  /* 0x08f3000005f27984 */ /* 0x000fe80000000800 */
[----:B------:R-:W-:Y:S01]  /*6c580*/  LDS R241, [R3+0x8e300] ;  /* 0x08e3000003f17984 */ /* 0x000fe20000000800 */
[C---:B------:R-:W-:Y:S03]  /*6c590*/  HMMA.1688.F32.TF32 R92, R232.reuse, R10, R88 ;  /* 0x0000000ae85c723c */ /* 0x040fe60000081058 */
[----:B------:R-:W1:Y:S05]  /*6c5a0*/  LDS R243, [R3+0x8f300] ;  /* 0x08f3000003f37984 */ /* 0x000e6a0000000800 */
        /* <DEDUP_REMOVED lines=27> */
[C---:B--2---:R-:W-:Y:S08]  /*6c760*/  HMMA.1688.F32.TF32 R68, R232.reuse, R38, R208 ;  /* 0x00000026e844723c */ /* 0x044ff000000810d0 */
[C---:B------:R-:W-:Y:S08]  /*6c770*/  HMMA.1688.F32.TF32 R76, R232.reuse, R42, R212 ;  /* 0x0000002ae84c723c */ /* 0x040ff000000810d4 */
[C---:B------:R-:W-:Y:S07]  /*6c780*/  HMMA.1688.F32.TF32 R72, R232.reuse, R46, R216 ;  /* 0x0000002ee848723c */ /* 0x040fee00000810d8 */
[----:B------:R-:W-:Y:S04]  /*6c790*/  STL.64 [R1+0xab0], R68 ;  /* 0x000ab04401007387 */ /* 0x000fe80000100a00 */
[----:B------:R2:W-:Y:S02]  /*6c7a0*/  STL.64 [R1+0xab8], R70 ;  /* 0x000ab84601007387 */ /* 0x0005e40000100a00 */
[C---:B--2---:R-:W-:Y:S02]  /*6c7b0*/  HMMA.1688.F32.TF32 R68, R232.reuse, R50, R220 ;  /* 0x00000032e844723c */ /* 0x044fe400000810dc */
[----:B------:R-:W-:Y:S04]  /*6c7c0*/  STL.64 [R1+0xac0], R76 ;  /* 0x000ac04c01007387 */ /* 0x000fe80000100a00 */
[----:B------:R-:W-:Y:S04]  /*6c7d0*/  STL.64 [R1+0xac8], R78 ;  /* 0x000ac84e01007387 */ /* 0x000fe80000100a00 */
[----:B------:R-:W-:Y:S04]  /*6c7e0*/  STL.64 [R1+0xad0], R72 ;  /* 0x000ad04801007387 */ /* 0x000fe80000100a00 */
[----:B------:R-:W-:Y:S09]  /*6c7f0*/  STL.64 [R1+0xad8], R74 ;  /* 0x000ad84a01007387 */ /* 0x000ff20000100a00 */
[----:B------:R-:W-:Y:S04]  /*6c800*/  STL.64 [R1+0xae0], R68 ;  /* 0x000ae04401007387 */ /* 0x000fe80000100a00 */
[----:B------:R2:W-:Y:S02]  /*6c810*/  STL.64 [R1+0xae8], R70 ;  /* 0x000ae84601007387 */ /* 0x0005e40000100a00 */
[C---:B--2---:R-:W-:Y:S08]  /*6c820*/  HMMA.1688.F32.TF32 R68, R232.reuse, R54, R224 ;  /* 0x00000036e844723c */ /* 0x044ff000000810e0 */
[C---:B------:R-:W-:Y:S08]  /*6c830*/  HMMA.1688.F32.TF32 R76, R232.reuse, R58, R228 ;  /* 0x0000003ae84c723c */ /* 0x040ff000000810e4 */
[C---:B------:R-:W-:Y:S07]  /*6c840*/  HMMA.1688.F32.TF32 R72, R232.reuse, R62, R244 ;  /* 0x0000003ee848723c */ /* 0x040fee00000810f4 */
[----:B------:R-:W-:Y:S04]  /*6c850*/  STL.64 [R1+0xaf0], R68 ;  /* 0x000af04401007387 */ /* 0x000fe80000100a00 */
[----:B------:R2:W-:Y:S02]  /*6c860*/  STL.64 [R1+0xaf8], R70 ;  /* 0x000af84601007387 */ /* 0x0005e40000100a00 */
[----:B--2---:R-:W-:Y:S02]  /*6c870*/  HMMA.1688.F32.TF32 R68, R232, R66, R248 ;  /* 0x00000042e844723c */ /* 0x004fe400000810f8 */
[----:B------:R-:W-:Y:S04]  /*6c880*/  STL.64 [R1+0xb00], R76 ;  /* 0x000b004c01007387 */ /* 0x000fe80000100a00 */
[----:B------:R-:W-:Y:S04]  /*6c890*/  STL.64 [R1+0xb08], R78 ;  /* 0x000b084e01007387 */ /* 0x000fe80000100a00 */
[----:B------:R2:W-:Y:S04]  /*6c8a0*/  STL.64 [R1+0xb30], R72 ;  /* 0x000b304801007387 */ /* 0x0005e80000100a00 */
[----:B------:R3:W-:Y:S04]  /*6c8b0*/  STL.64 [R1+0xb38], R74 ;  /* 0x000b384a01007387 */ /* 0x0007e80000100a00 */
[----:B------:R-:W-:Y:S04]  /*6c8c0*/  LDS R234, [R5+0x8f380] ;  /* 0x08f3800005ea7984 */ /* 0x000fe80000000800 */
[----:B------:R-:W-:Y:S04]  /*6c8d0*/  LDS R232, [R5+0x8e380] ;  /* 0x08e3800005e87984 */ /* 0x000fe80000000800 */
        /* <DEDUP_REMOVED lines=108> */
[C---:B---3--:R-:W-:Y:S08]  /*6cfa0*/  HMMA.1688.F32.TF32 R76, R240.reuse, R62, R76 ;  /* 0x0000003ef04c723c */ /* 0x048ff0000008104c */
[C---:B--2---:R-:W-:Y:S08]  /*6cfb0*/  HMMA.1688.F32.TF32 R80, R240.reuse, R58, R80 ;  /* 0x0000003af050723c */ /* 0x044ff00000081050 */
        /* <DEDUP_REMOVED lines=25> */
[C---:B------:R-:W-:Y:S01]  /*6d150*/  HMMA.1688.F32.TF32 R84, R240.reuse, R54, R84 ;  /* 0x00000036f054723c */ /* 0x040fe20000081054 */
[----:B------:R-:W-:Y:S07]  /*6d160*/  STL.64 [R1+0x7c0], R108 ;  /* 0x0007c06c01007387 */ /* 0x000fee0000100a00 */
[----:B------:R-:W-:Y:S01]  /*6d170*/  HMMA.1688.F32.TF32 R240, R240, R66, R72 ;  /* 0x00000042f0f0723c */ /* 0x000fe20000081048 */
[----:B------:R-:W-:Y:S04]  /*6d180*/  STL.64 [R1+0x7c8], R110 ;  /* 0x0007c86e01007387 */ /* 0x000fe80000100a00 */
[----:B------:R-:W-:Y:S03]  /*6d190*/  STL.64 [R1+0x7e0], R104 ;  /* 0x0007e06801007387 */ /* 0x000fe60000100a00 */
[C---:B----4-:R-:W-:Y:S01]  /*6d1a0*/  HMMA.1688.F32.TF32 R68, R236.reuse, R6, R68 ;  /* 0x00000006ec44723c */ /* 0x050fe20000081044 */
        /* <DEDUP_REMOVED lines=15> */
[----:B------:R2:W-:Y:S01]  /*6d2a0*/  STL.64 [R1+0x8c8], R78 ;  /* 0x0008c84e01007387 */ /* 0x0005e20000100a00 */
[C---:B------:R-:W-:Y:S03]  /*6d2b0*/  HMMA.1688.F32.TF32 R72, R236.reuse, R14, R208 ;  /* 0x0000000eec48723c */ /* 0x040fe600000810d0 */
[----:B------:R-:W-:Y:S04]  /*6d2c0*/  STL [R1+0x2830], R241 ;  /* 0x002830f101007387 */ /* 0x000fe80000100800 */
[----:B------:R-:W-:Y:S01]  /*6d2d0*/  STL [R1+0x282c], R242 ;  /* 0x00282cf201007387 */ /* 0x000fe20000100800 */
[C---:B--2---:R-:W-:Y:S03]  /*6d2e0*/  HMMA.1688.F32.TF32 R76, R236.reuse, R10, R204 ;  /* 0x0000000aec4c723c */ /* 0x044fe600000810cc */
[----:B------:R-:W-:Y:S04]  /*6d2f0*/  STL [R1+0x2828], R243 ;  /* 0x002828f301007387 */ /* 0x000fe80000100800 */
[----:B------:R-:W-:Y:S04]  /*6d300*/  STL.64 [R1+0xb10], R68 ;  /* 0x000b104401007387 */ /* 0x000fe80000100a00 */
[----:B------:R2:W-:Y:S02]  /*6d310*/  STL.64 [R1+0xb18], R70 ;  /* 0x000b184601007387 */ /* 0x0005e40000100a00 */
[C---:B--2---:R-:W-:Y:S10]  /*6d320*/  HMMA.1688.F32.TF32 R68, R236.reuse, R18, R212 ;  /* 0x00000012ec44723c */ /* 0x044ff400000810d4 */
        /* <DEDUP_REMOVED lines=17> */
[----:B--2---:R-:W-:Y:S07]  /*6d440*/  HMMA.1688.F32.TF32 R68, R236, R42, R248 ;  /* 0x0000002aec44723c */ /* 0x004fee00000810f8 */
        /* <DEDUP_REMOVED lines=107> */
[----:B-1----:R-:W-:Y:S08]  /*6db00*/  HMMA.1688.F32.TF32 R100, R236, R66, R96 ;  /* 0x00000042ec64723c */ /* 0x002ff00000081060 */
        /* <DEDUP_REMOVED lines=16> */
[----:B------:R-:W2:Y:S04]  /*6dc10*/  LDL R5, [R1+0x1930] ;  /* 0x0019300001057983 */ /* 0x000ea80000100800 */
[----:B------:R-:W-:Y:S04]  /*6dc20*/  STL.64 [R1+0x920], R88 ;  /* 0x0009205801007387 */ /* 0x000fe80000100a00 */
[----:B------:R-:W-:Y:S04]  /*6dc30*/  STL.64 [R1+0x928], R90 ;  /* 0x0009285a01007387 */ /* 0x000fe80000100a00 */
[----:B------:R-:W-:Y:S04]  /*6dc40*/  STL.64 [R1+0x940], R84 ;  /* 0x0009405401007387 */ /* 0x000fe80000100a00 */
[----:B------:R-:W-:Y:S04]  /*6dc50*/  STL.64 [R1+0x948], R86 ;  /* 0x0009485601007387 */ /* 0x000fe80000100a00 */
[----:B------:R-:W3:Y:S04]  /*6dc60*/  LDL.LU R4, [R1+0x1924] ;  /* 0x0019240001047983 */ /* 0x000ee80000300800 */
[----:B------:R-:W-:Y:S04]  /*6dc70*/  STL.64 [R1+0x950], R80 ;  /* 0x0009505001007387 */ /* 0x000fe80000100a00 */
[----:B------:R-:W-:Y:S04]  /*6dc80*/  STL.64 [R1+0x958], R82 ;  /* 0x0009585201007387 */ /* 0x000fe80000100a00 */
[----:B------:R-:W3:Y:S04]  /*6dc90*/  LDL.LU R8, [R1+0x2124] ;  /* 0x0021240001087983 */ /* 0x000ee80000300800 */
[----:B------:R-:W-:Y:S04]  /*6dca0*/  STL.64 [R1+0x960], R76 ;  /* 0x0009604c01007387 */ /* 0x000fe80000100a00 */
[----:B------:R-:W-:Y:S04]  /*6dcb0*/  STL.64 [R1+0x968], R78 ;  /* 0x0009684e01007387 */ /* 0x000fe80000100a00 */
[----:B------:R-:W3:Y:S01]  /*6dcc0*/  LDL.LU R9, [R1+0x211c] ;  /* 0x00211c0001097983 */ /* 0x000ee20000300800 */
[C---:B------:R-:W-:Y:S08]  /*6dcd0*/  HMMA.1688.F32.TF32 R72, R232.reuse, R30, R68 ;  /* 0x0000001ee848723c */ /* 0x040ff00000081044 */
[C---:B------:R-:W-:Y:S11]  /*6dce0*/  HMMA.1688.F32.TF32 R68, R232.reuse, R34, R204 ;  /* 0x00000022e844723c */ /* 0x040ff600000810cc */
[----:B------:R-:W-:Y:S04]  /*6dcf0*/  @!UPT UIADD3 URZ, URZ, URZ, URZ ;  /* 0x0000003f3f3ff290 */ /* 0x000fe8000fffe03f */
[----:B------:R-:W-:Y:S04]  /*6dd00*/  STL.64 [R1+0x980], R72 ;  /* 0x0009804801007387 */ /* 0x000fe80000100a00 */
[----:B------:R1:W-:Y:S04]  /*6dd10*/  STL.64 [R1+0x988], R74 ;  /* 0x0009884a01007387 */ /* 0x0003e80000100a00 */
[----:B------:R-:W-:Y:S04]  /*6dd20*/  STL.64 [R1+0x990], R68 ;  /* 0x0009904401007387 */ /* 0x000fe80000100a00 */
[----:B------:R1:W-:Y:S02]  /*6dd30*/  STL.64 [R1+0x998], R70 ;  /* 0x0009984601007387 */ /* 0x0003e40000100a00 */
[C---:B-1----:R-:W-:Y:S08]  /*6dd40*/  HMMA.1688.F32.TF32 R72, R232.reuse, R38, R208 ;  /* 0x00000026e848723c */ /* 0x042ff000000810d0 */
[C---:B------:R-:W-:Y:S08]  /*6dd50*/  HMMA.1688.F32.TF32 R68, R232.reuse, R42, R212 ;  /* 0x0000002ae844723c */ /* 0x040ff000000810d4 */
[C---:B------:R-:W-:Y:S07]  /*6dd60*/  HMMA.1688.F32.TF32 R76, R232.reuse, R46, R216 ;  /* 0x0000002ee84c723c */ /* 0x040fee00000810d8 */
[----:B------:R-:W-:Y:S04]  /*6dd70*/  STL.64 [R1+0x9b0], R72 ;  /* 0x0009b04801007387 */ /* 0x000fe80000100a00 */
[----:B------:R1:W-:Y:S04]  /*6dd80*/  STL.64 [R1+0x9b8], R74 ;  /* 0x0009b84a01007387 */ /* 0x0003e80000100a00 */
[----:B------:R-:W-:Y:S04]  /*6dd90*/  STL.64 [R1+0x9c0], R68 ;  /* 0x0009c04401007387 */ /* 0x000fe80000100a00 */
[----:B------:R1:W-:Y:S02]  /*6dda0*/  STL.64 [R1+0x9c8], R70 ;  /* 0x0009c84601007387 */ /* 0x0003e40000100a00 */
[C---:B-1----:R-:W-:Y:S08]  /*6ddb0*/  HMMA.1688.F32.TF32 R72, R232.reuse, R50, R220 ;  /* 0x00000032e848723c */ /* 0x042ff000000810dc */
[C---:B------:R-:W-:Y:S01]  /*6ddc0*/  HMMA.1688.F32.TF32 R68, R232.reuse, R54, R224 ;  /* 0x00000036e844723c */ /* 0x040fe200000810e0 */
[----:B------:R-:W-:Y:S04]  /*6ddd0*/  STL.64 [R1+0x9d0], R76 ;  /* 0x0009d04c01007387 */ /* 0x000fe80000100a00 */
[----:B------:R-:W-:Y:S10]  /*6dde0*/  STL.64 [R1+0x9d8], R78 ;  /* 0x0009d84e01007387 */ /* 0x000ff40000100a00 */
[----:B------:R-:W-:Y:S04]  /*6ddf0*/  STL.64 [R1+0x9e0], R72 ;  /* 0x0009e04801007387 */ /* 0x000fe80000100a00 */
[----:B------:R1:W-:Y:S04]  /*6de00*/  STL.64 [R1+0x9e8], R74 ;  /* 0x0009e84a01007387 */ /* 0x0003e80000100a00 */
[----:B------:R-:W-:Y:S04]  /*6de10*/  STL.64 [R1+0x9f0], R68 ;  /* 0x0009f04401007387 */ /* 0x000fe80000100a00 */
[----:B------:R1:W-:Y:S02]  /*6de20*/  STL.64 [R1+0x9f8], R70 ;  /* 0x0009f84601007387 */ /* 0x0003e40000100a00 */
[C---:B-1----:R-:W-:Y:S08]  /*6de30*/  HMMA.1688.F32.TF32 R72, R232.reuse, R58, R228 ;  /* 0x0000003ae848723c */ /* 0x042ff000000810e4 */
[C---:B------:R-:W-:Y:S11]  /*6de40*/  HMMA.1688.F32.TF32 R68, R232.reuse, R62, R244 ;  /* 0x0000003ee844723c */ /* 0x040ff600000810f4 */
[----:B------:R-:W-:Y:S04]  /*6de50*/  @!UPT UIADD3 URZ, URZ, URZ, URZ ;  /* 0x0000003f3f3ff290 */ /* 0x000fe8000fffe03f */
[----:B------:R-:W-:Y:S04]  /*6de60*/  STL.64 [R1+0xa00], R72 ;  /* 0x000a004801007387 */ /* 0x000fe80000100a00 */
[----:B------:R-:W-:Y:S04]  /*6de70*/  STL.64 [R1+0xa08], R74 ;  /* 0x000a084a01007387 */ /* 0x000fe80000100a00 */
[----:B------:R-:W-:Y:S04]  /*6de80*/  STL.64 [R1+0xa20], R68 ;  /* 0x000a204401007387 */ /* 0x000fe80000100a00 */
[----:B------:R1:W-:Y:S02]  /*6de90*/  STL.64 [R1+0xa28], R70 ;  /* 0x000a284601007387 */ /* 0x0003e40000100a00 */
[----:B-1----:R-:W-:Y:S01]  /*6dea0*/  HMMA.1688.F32.TF32 R68, R232, R66, R248 ;  /* 0x00000042e844723c */ /* 0x002fe200000810f8 */
[----:B------:R-:W-:Y:S01]  /*6deb0*/  IMAD.MOV.U32 R40, RZ, RZ, 0x3f ;  /* 0x0000003fff287424 */ /* 0x000fe200078e00ff */
[----:B------:R-:W-:Y:S04]  /*6dec0*/  LDS R235, [R45+0x8f380] ;  /* 0x08f380002deb7984 */ /* 0x000fe80000000800 */
[----:B------:R-:W-:Y:S01]  /*6ded0*/  IADD3 R40, R40, c[0x0][0x180], RZ ;  /* 0x0000600028287a10 */ /* 0x000fe20007ffe0ff */
[----:B------:R-:W-:Y:S01]  /*6dee0*/  IMAD.MOV.U32 R41, RZ, RZ, c[0x0][0x180] ;  /* 0x00006000ff297624 */ /* 0x000fe200078e00ff */
[----:B------:R1:W-:Y:S02]  /*6def0*/  LDS R233, [R45+0x8e380] ;  /* 0x08e380002de97984 */ /* 0x0003e40000000800 */
[----:B------:R-:W-:-:S02]  /*6df00*/  SHF.R.S32.HI R12, RZ, 0x1f, R40 ;  /* 0x0000001fff0c7819 */ /* 0x000fc40000011428 */
[----:B------:R-:W1:Y:S02]  /*6df10*/  S2R R61, SR_TID.X ;  /* 0x00000000003d7919 */ /* 0x000e640000002100 */
[----:B------:R-:W-:Y:S02]  /*6df20*/  LEA.HI R12, R12, R40, RZ, 0x6 ;  /* 0x000000280c0c7211 */ /* 0x000fe400078f30ff */
[----:B------:R-:W-:Y:S04]  /*6df30*/  LDS R234, [R252+0x8f380] ;  /* 0x08f38000fcea7984 */ /* 0x000fe80000000800 */
[----:B------:R-:W1:Y:S04]  /*6df40*/  LDS R232, [R252+0x8e380] ;  /* 0x08e38000fce87984 */ /* 0x000e680000000800 */
[----:B------:R-:W-:Y:S04]  /*6df50*/  STL.64 [R1+0xa10], R68 ;  /* 0x000a104401007387 */ /* 0x000fe80000100a00 */
[----:B------:R-:W-:Y:S04]  /*6df60*/  STL.64 [R1+0xa18], R70 ;  /* 0x000a184601007387 */ /* 0x000fe80000100a00 */
[----:B------:R-:W4:Y:S04]  /*6df70*/  LDL.LU R52, [R1+0x2114] ;  /* 0x0021140001347983 */ /* 0x000f280000300800 */
[----:B------:R-:W4:Y:S01]  /*6df80*/  LDL.LU R40, [R1+0x2120] ;  /* 0x0021200001287983 */ /* 0x000f220000300800 */
[----:B------:R-:W-:-:S02]  /*6df90*/  SHF.R.S32.HI R12, RZ, 0x6, R12 ;  /* 0x00000006ff0c7819 */ /* 0x000fc4000001140c */
[----:B------:R-:W-:Y:S01]  /*6dfa0*/  IADD3 R3, R41, -0x100, RZ ;  /* 0xffffff0029037810 */ /* 0x000fe20007ffe0ff */
[----:B------:R-:W4:Y:S01]  /*6dfb0*/  LDL.LU R48, [R1+0x210c] ;  /* 0x00210c0001307983 */ /* 0x000f220000300800 */
[----:B------:R-:W-:-:S03]  /*6dfc0*/  IADD3 R12, R12, -0x4, RZ ;  /* 0xfffffffc0c0c7810 */ /* 0x000fc60007ffe0ff */
[----:B------:R-:W4:Y:S04]  /*6dfd0*/  LDL.LU R41, [R1+0x2118] ;  /* 0x0021180001297983 */ /* 0x000f280000300800 */
[----:B------:R-:W4:Y:S04]  /*6dfe0*/  LDL.LU R53, [R1+0x1d40] ;  /* 0x001d400001357983 */ /* 0x000f280000300800 */
[----:B------:R-:W4:Y:S04]  /*6dff0*/  LDL.LU R49, [R1+0x1d44] ;  /* 0x001d440001317983 */ /* 0x000f280000300800 */
[----:B------:R-:W-:Y:S01]  /*6e000*/  BAR.SYNC.DEFER_BLOCKING 0x0 ;  /* 0x0000000000007b1d */ /* 0x000fe20000010000 */
[----:B--2---:R-:W-:Y:S01]  /*6e010*/  ISETP.GE.AND P1, PT, R5, R12, PT ;  /* 0x0000000c0500720c */ /* 0x004fe20003f26270 */
[----:B------:R-:W-:-:S02]  /*6e020*/  IMAD.MOV.U32 R12, RZ, RZ, c[0x0][0x188] ;  /* 0x00006200ff0c7624 */ /* 0x000fc400078e00ff */
[----:B------:R-:W-:Y:S02]  /*6e030*/  IMAD R3, R5, -0x40, R3 ;  /* 0xffffffc005037824 */ /* 0x000fe400078e0203 */
[----:B------:R-:W-:-:S03]  /*6e040*/  IMAD.SHL.U32 R12, R12, 0x40, RZ ;  /* 0x000000400c0c7824 */ /* 0x000fc600078e00ff */
[----:B------:R-:W-:Y:S01]  /*6e050*/  ISETP.GT.AND P0, PT, R3, RZ, PT ;  /* 0x000000ff0300720c */ /* 0x000fe20003f04270 */
[----:B------:R-:W-:-:S03]  /*6e060*/  IMAD.SHL.U32 R12, R12, 0x4, RZ ;  /* 0x000000040c0c7824 */ /* 0x000fc600078e00ff */
[----:B------:R-:W-:Y:S02]  /*6e070*/  SEL R5, RZ, 0x4, !P0 ;  /* 0x00000004ff057807 */ /* 0x000fe40004000000 */
[----:B---3--:R-:W-:-:S04]  /*6e080*/  IADD3 R4, R4, 0x1, RZ ;  /* 0x0000000104047810 */ /* 0x008fc80007ffe0ff */
[----:B------:R-:W-:-:S04]  /*6e090*/  ISETP.GT.AND P0, PT, R4, 0x3, PT ;  /* 0x000000030400780c */ /* 0x000fc80003f04270 */
[----:B------:R-:W-:Y:S02]  /*6e0a0*/  SEL R99, R4, RZ, !P0 ;  /* 0x000000ff04637207 */ /* 0x000fe40004000000 */
[----:B------:R-:W-:-:S05]  /*6e0b0*/  IADD3 R8, P3, R8, R12, RZ ;  /* 0x0000000c08087210 */ /* 0x000fca0007f7e0ff */
[----:B------:R2:W-:Y:S01]  /*6e0c0*/  STL [R1+0x2124], R8 ;  /* 0x0021240801007387 */ /* 0x0005e20000100800 */
[----:B------:R-:W-:-:S03]  /*6e0d0*/  IMAD.X R9, R9, 0x1, R0, P3 ;  /* 0x0000000109097824 */ /* 0x000fc600018e0600 */
[----:B------:R-:W-:Y:S04]  /*6e0e0*/  STL [R1+0x1924], R99 ;  /* 0x0019246301007387 */ /* 0x000fe80000100800 */
[----:B------:R3:W-:Y:S04]  /*6e0f0*/  STL [R1+0x211c], R9 ;  /* 0x00211c0901007387 */ /* 0x0007e80000100800 */
[----:B-1----:R-:W4:Y:S04]  /*6e100*/  LDL.LU R45, [R1+0x2104] ;  /* 0x00210400012d7983 */ /* 0x002f280000300800 */
[----:B------:R-:W4:Y:S01]  /*6e110*/  LDL.LU R44, [R1+0x2110] ;  /* 0x00211000012c7983 */ /* 0x000f220000300800 */
[----:B------:R-:W-:-:S02]  /*6e120*/  LOP3.LUT R57, R61, 0x7f, RZ, 0xc0, !PT ;  /* 0x0000007f3d397812 */ /* 0x000fc400078ec0ff */
[----:B------:R-:W-:-:S03]  /*6e130*/  SEL R5, R5, RZ, !P1 ;  /* 0x000000ff05057207 */ /* 0x000fc60004800000 */
[----:B------:R-:W-:Y:S01]  /*6e140*/  IMAD.SHL.U32 R56, R57, 0x4, RZ ;  /* 0x0000000439387824 */ /* 0x000fe200078e00ff */
[----:B------:R-:W-:-:S03]  /*6e150*/  ISETP.NE.U32.AND P2, PT, R5, RZ, PT ;  /* 0x000000ff0500720c */ /* 0x000fc60003f45070 */
[----:B------:R-:W-:-:S05]  /*6e160*/  IMAD R4, R99, 0x10000, R56 ;  /* 0x0001000063047824 */ /* 0x000fca00078e0238 */
[----:B------:R-:W-:-:S05]  /*6e170*/  IADD3 R5, R4, 0x100000, RZ ;  /* 0x0010000004057810 */ /* 0x000fca0007ffe0ff */
[----:B------:R-:W-:Y:S01]  /*6e180*/  @!PT LDS RZ, [RZ] ;  /* 0x00000000fffff984 */ /* 0x000fe20000000800 */
[----:B------:R-:W-:Y:S01]  /*6e190*/  @!PT LDS RZ, [RZ] ;  /* 0x00000000fffff984 */ /* 0x000fe20000000800 */
[----:B------:R-:W-:Y:S01]  /*6e1a0*/  @!PT LDS RZ, [RZ] ;  /* 0x00000000fffff984 */ /* 0x000fe20000000800 */
[----:B------:R2:W-:Y:S01]  /*6e1b0*/  LDGSTS.E [R5+-0x80000], [R8.64], P2 ;  /* 0x8000000008057fae */ /* 0x0005e20009121844 */
[----:B----4-:R-:W-:-:S05]  /*6e1c0*/  IADD3 R40, P0, R40, R12, RZ ;  /* 0x0000000c28287210 */ /* 0x010fca0007f1e0ff */
[----:B------:R-:W-:Y:S01]  /*6e1d0*/  IMAD.X R52, R52, 0x1, R0, P0 ;  /* 0x0000000134347824 */ /* 0x000fe200000e0600 */
[----:B------:R-:W-:Y:S01]  /*6e1e0*/  STL [R1+0x2120], R40 ;  /* 0x0021202801007387 */ /* 0x000fe20000100800 */
[----:B--2---:R-:W-:Y:S02]  /*6e1f0*/  IMAD.MOV.U32 R8, RZ, RZ, R40 ;  /* 0x000000ffff087224 */ /* 0x004fe400078e0028 */
[----:B---3--:R-:W-:Y:S01]  /*6e200*/  IMAD.MOV.U32 R9, RZ, RZ, R52 ;  /* 0x000000ffff097224 */ /* 0x008fe200078e0034 */
[----:B------:R1:W-:Y:S01]  /*6e210*/  STL [R1+0x2114], R52 ;  /* 0x0021143401007387 */ /* 0x0003e20000100800 */
[----:B------:R-:W-:-:S03]  /*6e220*/  ISETP.GT.AND P0, PT, R3, 0x4, PT ;  /* 0x000000040300780c */ /* 0x000fc60003f04270 */
[----:B------:R2:W-:Y:S04]  /*6e230*/  LDGSTS.E [R5+-0x7fe00], [R8.64], P2 ;  /* 0x8020000008057fae */ /* 0x0005e80009121844 */
[----:B-1----:R-:W3:Y:S04]  /*6e240*/  LDL.LU R52, [R1+0x1d60] ;  /* 0x001d600001347983 */ /* 0x002ee80000300800 */
[----:B------:R-:W4:Y:S01]  /*6e250*/  LDL.LU R40, [R1+0x1d64] ;  /* 0x001d640001287983 */ /* 0x000f220000300800 */
[----:B--2---:R-:W-:Y:S02]  /*6e260*/  SEL R5, RZ, 0x4, !P0 ;  /* 0x00000004ff057807 */ /* 0x004fe40004000000 */
[----:B------:R-:W-:-:S02]  /*6e270*/  IADD3 R41, P2, R41, R12, RZ ;  /* 0x0000000c29297210 */ /* 0x000fc40007f5e0ff */
[----:B------:R-:W-:-:S04]  /*6e280*/  SEL R5, R5, RZ, !P1 ;  /* 0x000000ff05057207 */ /* 0x000fc80004800000 */
[----:B------:R-:W-:Y:S01]  /*6e290*/  ISETP.NE.U32.AND P0, PT, R5, RZ, PT ;  /* 0x000000ff0500720c */ /* 0x000fe20003f05070 */
[----:B------:R-:W-:Y:S01]  /*6e2a0*/  IMAD.X R48, R48, 0x1, R0, P2 ;  /* 0x0000000130307824 */ /* 0x000fe200010e0600 */
[----:B------:R-:W-:Y:S01]  /*6e2b0*/  IADD3 R49, P2, R49, R12, RZ ;  /* 0x0000000c31317210 */ /* 0x000fe20007f5e0ff */
[----:B------:R-:W-:Y:S01]  /*6e2c0*/  STL [R1+0x2118], R41 ;  /* 0x0021182901007387 */ /* 0x000fe20000100800 */
[----:B------:R-:W-:Y:S01]  /*6e2d0*/  IADD3 R5, R4, 0x100000, RZ ;  /* 0x0010000004057810 */ /* 0x000fe20007ffe0ff */
[----:B------:R-:W-:Y:S02]  /*6e2e0*/  IMAD.MOV.U32 R9, RZ, RZ, R48 ;  /* 0x000000ffff097224 */ /* 0x000fe400078e0030 */
[----:B------:R1:W-:Y:S01]  /*6e2f0*/  STL [R1+0x210c], R48 ;  /* 0x00210c3001007387 */ /* 0x0003e20000100800 */
[----:B------:R-:W-:Y:S02]  /*6e300*/  IMAD.MOV.U32 R8, RZ, RZ, R41 ;  /* 0x000000ffff087224 */ /* 0x000fe400078e0029 */
[----:B------:R-:W-:-:S03]  /*6e310*/  IMAD.X R53, R53, 0x1, R0, P2 ;  /* 0x0000000135357824 */ /* 0x000fc600010e0600 */
[----:B------:R2:W-:Y:S04]  /*6e320*/  LDGSTS.E [R5+-0x7f000], [R8.64], P0 ;  /* 0x8100000008057fae */ /* 0x0005e80008121844 */
[----:B-1----:R-:W3:Y:S04]  /*6e330*/  LDL.LU R48, [R1+0x20fc] ;  /* 0x0020fc0001307983 */ /* 0x002ee80000300800 */
[----:B------:R-:W3:Y:S04]  /*6e340*/  LDL.LU R41, [R1+0x2108] ;  /* 0x0021080001297983 */ /* 0x000ee80000300800 */
[----:B------:R-:W-:Y:S01]  /*6e350*/  STL [R1+0x1d44], R49 ;  /* 0x001d443101007387 */ /* 0x000fe20000100800 */
[----:B--2---:R-:W-:-:S02]  /*6e360*/  IMAD.MOV.U32 R9, RZ, RZ, R53 ;  /* 0x000000ffff097224 */ /* 0x004fc400078e0035 */
[----:B------:R-:W-:Y:S01]  /*6e370*/  IMAD.MOV.U32 R8, RZ, RZ, R49 ;  /* 0x000000ffff087224 */ /* 0x000fe200078e0031 */
[----:B------:R1:W-:Y:S04]  /*6e380*/  STL [R1+0x1d40], R53 ;  /* 0x001d403501007387 */ /* 0x0003e80000100800 */
[----:B------:R2:W-:Y:S04]  /*6e390*/  LDGSTS.E [R5+-0x7ee00], [R8.64], P0 ;  /* 0x8120000008057fae */ /* 0x0005e80008121844 */
[----:B-1----:R-:W3:Y:S04]  /*6e3a0*/  LDL.LU R53, [R1+0x1d80] ;  /* 0x001d800001357983 */ /* 0x002ee80000300800 */
[----:B------:R-:W3:Y:S01]  /*6e3b0*/  LDL.LU R49, [R1+0x1d84] ;  /* 0x001d840001317983 */ /* 0x000ee20000300800 */
[----:B------:R-:W-:-:S05]  /*6e3c0*/  IADD3 R44, P2, R44, R12, RZ ;  /* 0x0000000c2c2c7210 */ /* 0x000fca0007f5e0ff */
[----:B------:R-:W-:Y:S01]  /*6e3d0*/  IMAD.X R45, R45, 0x1, R0, P2 ;  /* 0x000000012d2d7824 */ /* 0x000fe200010e0600 */
[----:B------:R-:W-:Y:S01]  /*6e3e0*/  STL [R1+0x2110], R44 ;  /* 0x0021102c01007387 */ /* 0x000fe20000100800 */
[----:B--2---:R-:W-:Y:S02]  /*6e3f0*/  IMAD.MOV.U32 R8, RZ, RZ, R44 ;  /* 0x000000ffff087224 */ /* 0x004fe400078e002c */
[----:B------:R-:W-:Y:S01]  /*6e400*/  IMAD.MOV.U32 R9, RZ, RZ, R45 ;  /* 0x000000ffff097224 */ /* 0x000fe200078e002d */
[----:B------:R1:W-:Y:S04]  /*6e410*/  STL [R1+0x2104], R45 ;  /* 0x0021042d01007387 */ /* 0x0003e80000100800 */
[----:B-1----:R-:W2:Y:S04]  /*6e420*/  LDL.LU R45, [R1+0x20f4] ;  /* 0x0020f400012d7983 */ /* 0x002ea80000300800 */
[----:B------:R-:W2:Y:S01]  /*6e430*/  LDL.LU R44, [R1+0x2100] ;  /* 0x00210000012c7983 */ /* 0x000ea20000300800 */
[----:B------:R-:W-:-:S04]  /*6e440*/  ISETP.GT.AND P0, PT, R3, 0x8, PT ;  /* 0x000000080300780c */ /* 0x000fc80003f04270 */
[----:B------:R-:W-:-:S04]  /*6e450*/  SEL R5, RZ, 0x4, !P0 ;  /* 0x00000004ff057807 */ /* 0x000fc80004000000 */
[----:B------:R-:W-:-:S04]  /*6e460*/  SEL R5, R5, RZ, !P1 ;  /* 0x000000ff05057207 */ /* 0x000fc80004800000 */
[----:B------:R-:W-:Y:S02]  /*6e470*/  ISETP.NE.U32.AND P0, PT, R5, RZ, PT ;  /* 0x000000ff0500720c */ /* 0x000fe40003f05070 */
[----:B------:R-:W-:-:S11]  /*6e480*/  IADD3 R5, R4, 0x100000, RZ ;  /* 0x0010000004057810 */ /* 0x000fd60007ffe0ff */
[----:B------:R1:W-:Y:S01]  /*6e490*/  LDGSTS.E [R5+-0x7e000], [R8.64], P0 ;  /* 0x8200000008057fae */ /* 0x0003e20008121844 */
[----:B----4-:R-:W-:-:S05]  /*6e4a0*/  IADD3 R40, P2, R40, R12, RZ ;  /* 0x0000000c28287210 */ /* 0x010fca0007f5e0ff */
[----:B---3--:R-:W-:Y:S01]  /*6e4b0*/  IMAD.X R52, R52, 0x1, R0, P2 ;  /* 0x0000000134347824 */ /* 0x008fe200010e0600 */
[----:B------:R-:W-:Y:S01]  /*6e4c0*/  STL [R1+0x1d64], R40 ;  /* 0x001d642801007387 */ /* 0x000fe20000100800 */
[----:B-1----:R-:W-:Y:S02]  /*6e4d0*/  IMAD.MOV.U32 R8, RZ, RZ, R40 ;  /* 0x000000ffff087224 */ /* 0x002fe400078e0028 */
[----:B------:R-:W-:Y:S01]  /*6e4e0*/  IMAD.MOV.U32 R9, RZ, RZ, R52 ;  /* 0x000000ffff097224 */ /* 0x000fe200078e0034 */
[----:B------:R1:W-:Y:S04]  /*6e4f0*/  STL [R1+0x1d60], R52 ;  /* 0x001d603401007387 */ /* 0x0003e80000100800 */
[----:B------:R3:W-:Y:S01]  /*6e500*/  LDGSTS.E [R5+-0x7de00], [R8.64], P0 ;  /* 0x8220000008057fae */ /* 0x0007e20008121844 */
[----:B------:R-:W-:-:S03]  /*6e510*/  ISETP.GT.AND P0, PT, R3, 0xc, PT ;  /* 0x0000000c0300780c */ /* 0x000fc60003f04270 */
[----:B-1----:R-:W4:Y:S04]  /*6e520*/  LDL.LU R52, [R1+0x1da0] ;  /* 0x001da00001347983 */ /* 0x002f280000300800 */
[----:B------:R-:W4:Y:S01]  /*6e530*/  LDL.LU R40, [R1+0x1da4] ;  /* 0x001da40001287983 */ /* 0x000f220000300800 */
[----:B---3--:R-:W-:-:S04]  /*6e540*/  SEL R5, RZ, 0x4, !P0 ;  /* 0x00000004ff057807 */ /* 0x008fc80004000000 */
[----:B------:R-:W-:Y:S02]  /*6e550*/  SEL R5, R5, RZ, !P1 ;  /* 0x000000ff05057207 */ /* 0x000fe40004800000 */
[----:B------:R-:W-:Y:S02]  /*6e560*/  IADD3 R41, P2, R41, R12, RZ ;  /* 0x0000000c29297210 */ /* 0x000fe40007f5e0ff */
[----:B------:R-:W-:-:S03]  /*6e570*/  ISETP.NE.U32.AND P0, PT, R5, RZ, PT ;  /* 0x000000ff0500720c */ /* 0x000fc60003f05070 */
[----:B------:R-:W-:Y:S01]  /*6e580*/  IMAD.X R48, R48, 0x1, R0, P2 ;  /* 0x0000000130307824 */ /* 0x000fe200010e0600 */
[----:B------:R-:W-:Y:S01]  /*6e590*/  STL [R1+0x2108], R41 ;  /* 0x0021082901007387 */ /* 0x000fe20000100800 */
[----:B------:R-:W-:Y:S01]  /*6e5a0*/  IADD3 R5, R4, 0x100000, RZ ;  /* 0x0010000004057810 */ /* 0x000fe20007ffe0ff */
[----:B------:R-:W-:Y:S02]  /*6e5b0*/  IMAD.MOV.U32 R8, RZ, RZ, R41 ;  /* 0x000000ffff087224 */ /* 0x000fe400078e0029 */
[----:B------:R1:W-:Y:S01]  /*6e5c0*/  STL [R1+0x20fc], R48 ;  /* 0x0020fc3001007387 */ /* 0x0003e20000100800 */
[----:B------:R-:W-:-:S05]  /*6e5d0*/  IMAD.MOV.U32 R9, RZ, RZ, R48 ;  /* 0x000000ffff097224 */ /* 0x000fca00078e0030 */
[----:B------:R3:W-:Y:S04]  /*6e5e0*/  LDGSTS.E [R5+-0x7d000], [R8.64], P0 ;  /* 0x8300000008057fae */ /* 0x0007e80008121844 */
[----:B-1----:R-:W4:Y:S01]  /*6e5f0*/  LDL.LU R48, [R1+0x20ec] ;  /* 0x0020ec0001307983 */ /* 0x002f220000300800 */
[----:B------:R-:W-:-:S03]  /*6e600*/  IADD3 R49, P2, R49, R12, RZ ;  /* 0x0000000c31317210 */ /* 0x000fc60007f5e0ff */
[----:B------:R-:W4:Y:S02]  /*6e610*/  LDL.LU R41, [R1+0x20f8] ;  /* 0x0020f80001297983 */ /* 0x000f240000300800 */
[----:B------:R-:W-:Y:S02]  /*6e620*/  IMAD.X R53, R53, 0x1, R0, P2 ;  /* 0x0000000135357824 */ /* 0x000fe400010e0600 */
[----:B------:R-:W-:Y:S01]  /*6e630*/  STL [R1+0x1d84], R49 ;  /* 0x001d843101007387 */ /* 0x000fe20000100800 */
[----:B---3--:R-:W-:Y:S02]  /*6e640*/  IMAD.MOV.U32 R8, RZ, RZ, R49 ;  /* 0x000000ffff087224 */ /* 0x008fe400078e0031 */
[----:B------:R-:W-:Y:S01]  /*6e650*/  IMAD.MOV.U32 R9, RZ, RZ, R53 ;  /* 0x000000ffff097224 */ /* 0x000fe200078e0035 */
[----:B------:R1:W-:Y:S04]  /*6e660*/  STL [R1+0x1d80], R53 ;  /* 0x001d803501007387 */ /* 0x0003e80000100800 */
[----:B------:R3:W-:Y:S04]  /*6e670*/  LDGSTS.E [R5+-0x7ce00], [R8.64], P0 ;  /* 0x8320000008057fae */ /* 0x0007e80008121844 */
[----:B-1----:R-:W4:Y:S04]  /*6e680*/  LDL.LU R53, [R1+0x1dc0] ;  /* 0x001dc00001357983 */ /* 0x002f280000300800 */
[----:B------:R-:W4:Y:S01]  /*6e690*/  LDL.LU R49, [R1+0x1dc4] ;  /* 0x001dc40001317983 */ /* 0x000f220000300800 */
[----:B--2---:R-:W-:-:S05]  /*6e6a0*/  IADD3 R44, P2, R44, R12, RZ ;  /* 0x0000000c2c2c7210 */ /* 0x004fca0007f5e0ff */
[----:B------:R-:W-:Y:S01]  /*6e6b0*/  IMAD.X R45, R45, 0x1, R0, P2 ;  /* 0x000000012d2d7824 */ /* 0x000fe200010e0600 */
[----:B------:R-:W-:Y:S01]  /*6e6c0*/  STL [R1+0x2100], R44 ;  /* 0x0021002c01007387 */ /* 0x000fe20000100800 */
[----:B---3--:R-:W-:Y:S02]  /*6e6d0*/  IMAD.MOV.U32 R8, RZ, RZ, R44 ;  /* 0x000000ffff087224 */ /* 0x008fe400078e002c */
[----:B------:R-:W-:Y:S01]  /*6e6e0*/  IMAD.MOV.U32 R9, RZ, RZ, R45 ;  /* 0x000000ffff097224 */ /* 0x000fe200078e002d */
[----:B------:R1:W-:Y:S04]  /*6e6f0*/  STL [R1+0x20f4], R45 ;  /* 0x0020f42d01007387 */ /* 0x0003e80000100800 */
[----:B-1----:R-:W3:Y:S04]  /*6e700*/  LDL.LU R45, [R1+0x20e4] ;  /* 0x0020e400012d7983 */ /* 0x002ee80000300800 */
[----:B------:R-:W3:Y:S01]  /*6e710*/  LDL.LU R44, [R1+0x20f0] ;  /* 0x0020f000012c7983 */ /* 0x000ee20000300800 */
[----:B------:R-:W-:-:S04]  /*6e720*/  ISETP.GT.AND P0, PT, R3, 0x10, PT ;  /* 0x000000100300780c */ /* 0x000fc80003f04270 */
[----:B------:R-:W-:-:S04]  /*6e730*/  SEL R5, RZ, 0x4, !P0 ;  /* 0x00000004ff057807 */ /* 0x000fc80004000000 */
[----:B------:R-:W-:-:S04]  /*6e740*/  SEL R5, R5, RZ, !P1 ;  /* 0x000000ff05057207 */ /* 0x000fc80004800000 */
[----:B------:R-:W-:Y:S02]  /*6e750*/  ISETP.NE.U32.AND P0, PT, R5, RZ, PT ;  /* 0x000000ff0500720c */ /* 0x000fe40003f05070 */
[----:B------:R-:W-:-:S11]  /*6e760*/  IADD3 R5, R4, 0x100000, RZ ;  /* 0x0010000004057810 */ /* 0x000fd60007ffe0ff */
[----:B------:R1:W-:Y:S01]  /*6e770*/  LDGSTS.E [R5+-0x7c000], [R8.64], P0 ;  /* 0x8400000008057fae */ /* 0x0003e20008121844 */
[----:B----4-:R-:W-:-:S04]  /*6e780*/  IADD3 R40, P2, R40, R12, RZ ;  /* 0x0000000c28287210 */ /* 0x010fc80007f5e0ff */
[----:B------:R-:W-:Y:S01]  /*6e790*/  IADD3.X R52, R52, R0, RZ, P2, !PT ;  /* 0x0000000034347210 */ /* 0x000fe200017fe4ff */
[----:B------:R-:W-:Y:S01]  /*6e7a0*/  STL [R1+0x1da4], R40 ;  /* 0x001da42801007387 */ /* 0x000fe20000100800 */
[----:B-1----:R-:W-:-:S03]  /*6e7b0*/  IMAD.MOV.U32 R8, RZ, RZ, R40 ;  /* 0x000000ffff087224 */ /* 0x002fc600078e0028 */
[----:B------:R1:W-:Y:S01]  /*6e7c0*/  STL [R1+0x1da0], R52 ;  /* 0x001da03401007387 */ /* 0x0003e20000100800 */
[----:B------:R-:W-:-:S05]  /*6e7d0*/  IMAD.MOV.U32 R9, RZ, RZ, R52 ;  /* 0x000000ffff097224 */ /* 0x000fca00078e0034 */
[----:B------:R4:W-:Y:S04]  /*6e7e0*/  LDGSTS.E [R5+-0x7be00], [R8.64], P0 ;  /* 0x8420000008057fae */ /* 0x0009e80008121844 */
[----:B-1----:R-:W2:Y:S04]  /*6e7f0*/  LDL.LU R52, [R1+0x1de0] ;  /* 0x001de00001347983 */ /* 0x002ea80000300800 */
[----:B------:R-:W2:Y:S01]  /*6e800*/  LDL.LU R40, [R1+0x1de4] ;  /* 0x001de40001287983 */ /* 0x000ea20000300800 */
[----:B------:R-:W-:-:S04]  /*6e810*/  ISETP.GT.AND P0, PT, R3, 0x14, PT ;  /* 0x000000140300780c */ /* 0x000fc80003f04270 */
[----:B----4-:R-:W-:-:S04]  /*6e820*/  SEL R5, RZ, 0x4, !P0 ;  /* 0x00000004ff057807 */ /* 0x010fc80004000000 */
        /* <DEDUP_REMOVED lines=9> */
[----:B------:R4:W-:Y:S01]  /*6e8c0*/  LDGSTS.E [R5+-0x7b000], [R8.64], P0 ;  /* 0x8500000008057fae */ /* 0x0009e20008121844 */
[----:B------:R-:W-:-:S03]  /*6e8d0*/  IADD3 R49, P2, R49, R12, RZ ;  /* 0x0000000c31317210 */ /* 0x000fc60007f5e0ff */
[----:B-1----:R-:W2:Y:S04]  /*6e8e0*/  LDL.LU R48, [R1+0x20dc] ;  /* 0x0020dc0001307983 */ /* 0x002ea80000300800 */
[----:B------:R-:W2:Y:S01]  /*6e8f0*/  LDL.LU R41, [R1+0x20e8] ;  /* 0x0020e80001297983 */ /* 0x000ea20000300800 */
[----:B------:R-:W-:-:S03]  /*6e900*/  IMAD.X R53, R53, 0x1, R0, P2 ;  /* 0x0000000135357824 */ /* 0x000fc600010e0600 */
[----:B------:R-:W-:Y:S01]  /*6e910*/  STL [R1+0x1dc4], R49 ;  /* 0x001dc43101007387 */ /* 0x000fe20000100800 */
[----:B----4-:R-:W-:Y:S02]  /*6e920*/  IMAD.MOV.U32 R9, RZ, RZ, R53 ;  /* 0x000000ffff097224 */ /* 0x010fe400078e0035 */
[----:B------:R-:W-:Y:S01]  /*6e930*/  IMAD.MOV.U32 R8, RZ, RZ, R49 ;  /* 0x000000ffff087224 */ /* 0x000fe200078e0031 */
[----:B------:R1:W-:Y:S04]  /*6e940*/  STL [R1+0x1dc0], R53 ;  /* 0x001dc03501007387 */ /* 0x0003e80000100800 */
[----:B------:R4:W-:Y:S04]  /*6e950*/  LDGSTS.E [R5+-0x7ae00], [R8.64], P0 ;  /* 0x8520000008057fae */ /* 0x0009e80008121844 */
[----:B-1----:R-:W2:Y:S04]  /*6e960*/  LDL.LU R53, [R1+0x1e00] ;  /* 0x001e000001357983 */ /* 0x002ea80000300800 */
[----:B------:R-:W2:Y:S01]  /*6e970*/  LDL.LU R49, [R1+0x1e04] ;  /* 0x001e040001317983 */ /* 0x000ea20000300800 */
[----:B---3--:R-:W-:-:S05]  /*6e980*/  IADD3 R44, P2, R44, R12, RZ ;  /* 0x0000000c2c2c7210 */ /* 0x008fca0007f5e0ff */
[----:B------:R-:W-:Y:S01]  /*6e990*/  IMAD.X R45, R45, 0x1, R0, P2 ;  /* 0x000000012d2d7824 */ /* 0x000fe200010e0600 */
[----:B------:R-:W-:Y:S01]  /*6e9a0*/  STL [R1+0x20f0], R44 ;  /* 0x0020f02c01007387 */ /* 0x000fe20000100800 */
[----:B----4-:R-:W-:Y:S02]  /*6e9b0*/  IMAD.MOV.U32 R8, RZ, RZ, R44 ;  /* 0x000000ffff087224 */ /* 0x010fe400078e002c */
[----:B------:R-:W-:Y:S01]  /*6e9c0*/  IMAD.MOV.U32 R9, RZ, RZ, R45 ;  /* 0x000000ffff097224 */ /* 0x000fe200078e002d */
[----:B------:R1:W-:Y:S04]  /*6e9d0*/  STL [R1+0x20e4], R45 ;  /* 0x0020e42d01007387 */ /* 0x0003e80000100800 */
[----:B-1----:R-:W4:Y:S04]  /*6e9e0*/  LDL.LU R45, [R1+0x20d4] ;  /* 0x0020d400012d7983 */ /* 0x002f280000300800 */
[----:B------:R-:W4:Y:S01]  /*6e9f0*/  LDL.LU R44, [R1+0x20e0] ;  /* 0x0020e000012c7983 */ /* 0x000f220000300800 */
[----:B------:R-:W-:-:S04]  /*6ea00*/  ISETP.GT.AND P0, PT, R3, 0x18, PT ;  /* 0x000000180300780c */ /* 0x000fc80003f04270 */
[----:B------:R-:W-:-:S04]  /*6ea10*/  SEL R5, RZ, 0x4, !P0 ;  /* 0x00000004ff057807 */ /* 0x000fc80004000000 */
[----:B------:R-:W-:-:S04]  /*6ea20*/  SEL R5, R5, RZ, !P1 ;  /* 0x000000ff05057207 */ /* 0x000fc80004800000 */
[----:B------:R-:W-:Y:S02]  /*6ea30*/  ISETP.NE.U32.AND P0, PT, R5, RZ, PT ;  /* 0x000000ff0500720c */ /* 0x000fe40003f05070 */
[----:B------:R-:W-:-:S11]  /*6ea40*/  IADD3 R5, R4, 0x100000, RZ ;  /* 0x0010000004057810 */ /* 0x000fd60007ffe0ff */
[----:B------:R1:W-:Y:S01]  /*6ea50*/  LDGSTS.E [R5+-0x7a000], [R8.64], P0 ;  /* 0x8600000008057fae */ /* 0x0003e20008121844 */
[----:B--2---:R-:W-:-:S05]  /*6ea60*/  IADD3 R40, P2, R40, R12, RZ ;  /* 0x0000000c28287210 */ /* 0x004fca0007f5e0ff */
[----:B------:R-:W-:Y:S01]  /*6ea70*/  IMAD.X R52, R52, 0x1, R0, P2 ;  /* 0x0000000134347824 */ /* 0x000fe200010e0600 */
[----:B------:R-:W-:Y:S01]  /*6ea80*/  STL [R1+0x1de4], R40 ;  /* 0x001de42801007387 */ /* 0x000fe20000100800 */
[----:B-1----:R-:W-:Y:S02]  /*6ea90*/  IMAD.MOV.U32 R8, RZ, RZ, R40 ;  /* 0x000000ffff087224 */ /* 0x002fe400078e0028 */
[----:B------:R-:W-:Y:S01]  /*6eaa0*/  IMAD.MOV.U32 R9, RZ, RZ, R52 ;  /* 0x000000ffff097224 */ /* 0x000fe200078e0034 */
[----:B------:R1:W-:Y:S04]  /*6eab0*/  STL [R1+0x1de0], R52 ;  /* 0x001de03401007387 */ /* 0x0003e80000100800 */
[----:B------:R2:W-:Y:S01]  /*6eac0*/  LDGSTS.E [R5+-0x79e00], [R8.64], P0 ;  /* 0x8620000008057fae */ /* 0x0005e20008121844 */
[----:B------:R-:W-:-:S03]  /*6ead0*/  ISETP.GT.AND P0, PT, R3, 0x1c, PT ;  /* 0x0000001c0300780c */ /* 0x000fc60003f04270 */
[----:B-1----:R-:W3:Y:S04]  /*6eae0*/  LDL.LU R52, [R1+0x1e20] ;  /* 0x001e200001347983 */ /* 0x002ee80000300800 */
[----:B------:R-:W3:Y:S01]  /*6eaf0*/  LDL.LU R40, [R1+0x1e24] ;  /* 0x001e240001287983 */ /* 0x000ee20000300800 */
[----:B--2---:R-:W-:-:S04]  /*6eb00*/  SEL R5, RZ, 0x4, !P0 ;  /* 0x00000004ff057807 */ /* 0x004fc80004000000 */
        /* <DEDUP_REMOVED lines=10> */
[----:B-1----:R-:W3:Y:S01]  /*6ebb0*/  LDL.LU R48, [R1+0x20cc] ;  /* 0x0020cc0001307983 */ /* 0x002ee20000300800 */
[----:B------:R-:W-:-:S03]  /*6ebc0*/  IADD3 R49, P2, R49, R12, RZ ;  /* 0x0000000c31317210 */ /* 0x000fc60007f5e0ff */
[----:B------:R-:W3:Y:S02]  /*6ebd0*/  LDL.LU R41, [R1+0x20d8] ;  /* 0x0020d80001297983 */ /* 0x000ee40000300800 */
[----:B------:R-:W-:Y:S02]  /*6ebe0*/  IMAD.X R53, R53, 0x1, R0, P2 ;  /* 0x0000000135357824 */ /* 0x000fe400010e0600 */
[----:B------:R-:W-:Y:S01]  /*6ebf0*/  STL [R1+0x1e04], R49 ;  /* 0x001e043101007387 */ /* 0x000fe20000100800 */
[----:B--2---:R-:W-:Y:S02]  /*6ec00*/  IMAD.MOV.U32 R8, RZ, RZ, R49 ;  /* 0x000000ffff087224 */ /* 0x004fe400078e0031 */
[----:B------:R-:W-:Y:S01]  /*6ec10*/  IMAD.MOV.U32 R9, RZ, RZ, R53 ;  /* 0x000000ffff097224 */ /* 0x000fe200078e0035 */
[----:B------:R1:W-:Y:S04]  /*6ec20*/  STL [R1+0x1e00], R53 ;  /* 0x001e003501007387 */ /* 0x0003e80000100800 */
[----:B------:R2:W-:Y:S04]  /*6ec30*/  LDGSTS.E [R5+-0x78e00], [R8.64], P0 ;  /* 0x8720000008057fae */ /* 0x0005e80008121844 */
[----:B-1----:R-:W3:Y:S04]  /*6ec40*/  LDL.LU R53, [R1+0x1e40] ;  /* 0x001e400001357983 */ /* 0x002ee80000300800 */
[----:B------:R-:W3:Y:S01]  /*6ec50*/  LDL.LU R49, [R1+0x1e44] ;  /* 0x001e440001317983 */ /* 0x000ee20000300800 */
[----:B----4-:R-:W-:-:S05]  /*6ec60*/  IADD3 R44, P2, R44, R12, RZ ;  /* 0x0000000c2c2c7210 */ /* 0x010fca0007f5e0ff */
[----:B------:R-:W-:Y:S01]  /*6ec70*/  IMAD.X R45, R45, 0x1, R0, P2 ;  /* 0x000000012d2d7824 */ /* 0x000fe200010e0600 */
[----:B------:R-:W-:Y:S01]  /*6ec80*/  STL [R1+0x20e0], R44 ;  /* 0x0020e02c01007387 */ /* 0x000fe20000100800 */
[----:B--2---:R-:W-:Y:S02]  /*6ec90*/  IMAD.MOV.U32 R8, RZ, RZ, R44 ;  /* 0x000000ffff087224 */ /* 0x004fe400078e002c */
        /* <DEDUP_REMOVED lines=10> */
[----:B---3--:R-:W-:-:S05]  /*6ed40*/  IADD3 R40, P2, R40, R12, RZ ;  /* 0x0000000c28287210 */ /* 0x008fca0007f5e0ff */
[----:B------:R-:W-:Y:S01]  /*6ed50*/  IMAD.X R52, R52, 0x1, R0, P2 ;  /* 0x0000000134347824 */ /* 0x000fe200010e0600 */
[----:B------:R-:W-:Y:S01]  /*6ed60*/  STL [R1+0x1e24], R40 ;  /* 0x001e242801007387 */ /* 0x000fe20000100800 */
[----:B-1----:R-:W-:Y:S02]  /*6ed70*/  IMAD.MOV.U32 R8, RZ, RZ, R40 ;  /* 0x000000ffff087224 */ /* 0x002fe400078e0028 */
[----:B------:R-:W-:Y:S01]  /*6ed80*/  IMAD.MOV.U32 R9, RZ, RZ, R52 ;  /* 0x000000ffff097224 */ /* 0x000fe200078e0034 */
[----:B------:R1:W-:Y:S04]  /*6ed90*/  STL [R1+0x1e20], R52 ;  /* 0x001e203401007387 */ /* 0x0003e80000100800 */
[----:B------:R3:W-:Y:S01]  /*6eda0*/  LDGSTS.E [R5+-0x77e00], [R8.64], P0 ;  /* 0x8820000008057fae */ /* 0x0007e20008121844 */
[----:B------:R-:W-:-:S03]  /*6edb0*/  ISETP.GT.AND P0, PT, R3, 0x24, PT ;  /* 0x000000240300780c */ /* 0x000fc60003f04270 */
[----:B-1----:R-:W2:Y:S04]  /*6edc0*/  LDL.LU R52, [R1+0x1e60] ;  /* 0x001e600001347983 */ /* 0x002ea80000300800 */
[----:B------:R-:W2:Y:S01]  /*6edd0*/  LDL.LU R40, [R1+0x1e64] ;  /* 0x001e640001287983 */ /* 0x000ea20000300800 */
        /* <DEDUP_REMOVED lines=11> */
[----:B-1----:R-:W2:Y:S01]  /*6ee90*/  LDL.LU R48, [R1+0x20bc] ;  /* 0x0020bc0001307983 */ /* 0x002ea20000300800 */
[----:B------:R-:W-:-:S03]  /*6eea0*/  IADD3 R49, P2, R49, R12, RZ ;  /* 0x0000000c31317210 */ /* 0x000fc60007f5e0ff */
[----:B------:R-:W2:Y:S02]  /*6eeb0*/  LDL.LU R41, [R1+0x20c8] ;  /* 0x0020c80001297983 */ /* 0x000ea40000300800 */
[----:B------:R-:W-:Y:S02]  /*6eec0*/  IMAD.X R53, R53, 0x1, R0, P2 ;  /* 0x0000000135357824 */ /* 0x000fe400010e0600 */
[----:B------:R-:W-:Y:S01]  /*6eed0*/  STL [R1+0x1e44], R49 ;  /* 0x001e443101007387 */ /* 0x000fe20000100800 */
[----:B---3--:R-:W-:Y:S02]  /*6eee0*/  IMAD.MOV.U32 R8, RZ, RZ, R49 ;  /* 0x000000ffff087224 */ /* 0x008fe400078e0031 */
[----:B------:R-:W-:Y:S01]  /*6eef0*/  IMAD.MOV.U32 R9, RZ, RZ, R53 ;  /* 0x000000ffff097224 */ /* 0x000fe200078e0035 */
[----:B------:R1:W-:Y:S04]  /*6ef00*/  STL [R1+0x1e40], R53 ;  /* 0x001e403501007387 */ /* 0x0003e80000100800 */
[----:B------:R3:W-:Y:S04]  /*6ef10*/  LDGSTS.E [R5+-0x76e00], [R8.64], P0 ;  /* 0x8920000008057fae */ /* 0x0007e80008121844 */
[----:B-1----:R-:W2:Y:S04]  /*6ef20*/  LDL.LU R53, [R1+0x1e80] ;  /* 0x001e800001357983 */ /* 0x002ea80000300800 */
[----:B------:R-:W2:Y:S01]  /*6ef30*/  LDL.LU R49, [R1+0x1e84] ;  /* 0x001e840001317983 */ /* 0x000ea20000300800 */
[----:B----4-:R-:W-:-:S05]  /*6ef40*/  IADD3 R44, P2, R44, R12, RZ ;  /* 0x0000000c2c2c7210 */ /* 0x010fca0007f5e0ff */
[----:B------:R-:W-:Y:S01]  /*6ef50*/  IMAD.X R45, R45, 0x1, R0, P2 ;  /* 0x000000012d2d7824 */ /* 0x000fe200010e0600 */
[----:B------:R-:W-:Y:S01]  /*6ef60*/  STL [R1+0x20d0], R44 ;  /* 0x0020d02c01007387 */ /* 0x000fe20000100800 */
[----:B---3--:R-:W-:Y:S02]  /*6ef70*/  IMAD.MOV.U32 R8, RZ, RZ, R44 ;  /* 0x000000ffff087224 */ /* 0x008fe400078e002c */
        /* <DEDUP_REMOVED lines=128> */
[----:B--2---:R-:W-:Y:S01]  /*6f780*/  IADD3 R8, R4, 0x100000, RZ ;  /* 0x0010000004087810 */ /* 0x004fe20007ffe0ff */
[----:B------:R-:W-:Y:S02]  /*6f790*/  IMAD.MOV.U32 R4, RZ, RZ, R49 ;  /* 0x000000ffff047224 */ /* 0x000fe400078e0031 */
[----:B------:R1:W-:Y:S01]  /*6f7a0*/  STL [R1+0x1f00], R53 ;  /* 0x001f003501007387 */ /* 0x0003e20000100800 */
[----:B------:R-:W-:-:S05]  /*6f7b0*/  IMAD.MOV.U32 R5, RZ, RZ, R53 ;  /* 0x000000ffff057224 */ /* 0x000fca00078e0035 */
        /* <DEDUP_REMOVED lines=11> */
[----:B------:R-:W-:-:S02]  /*6f870*/  LOP3.LUT R61, R61, 0x7f, RZ, 0xc0, !PT ;  /* 0x0000007f3d3d7812 */ /* 0x000fc400078ec0ff */
[----:B------:R-:W-:-:S03]  /*6f880*/  ISETP.GT.AND P0, PT, R3, 0x1, PT ;  /* 0x000000010300780c */ /* 0x000fc60003f04270 */
[----:B------:R-:W-:Y:S01]  /*6f890*/  IMAD.SHL.U32 R61, R61, 0x4, RZ ;  /* 0x000000043d3d7824 */ /* 0x000fe200078e00ff */
[----:B------:R-:W-:-:S04]  /*6f8a0*/  SEL R4, RZ, 0x4, !P0 ;  /* 0x00000004ff047807 */ /* 0x000fc80004000000 */
[----:B------:R-:W-:Y:S02]  /*6f8b0*/  SEL R4, R4, RZ, !P1 ;  /* 0x000000ff04047207 */ /* 0x000fe40004800000 */
[----:B------:R-:W-:Y:S02]  /*6f8c0*/  LOP3.LUT R60, R61, 0x20, RZ, 0x3c, !PT ;  /* 0x000000203d3c7812 */ /* 0x000fe400078e3cff */
[----:B------:R-:W-:-:S03]  /*6f8d0*/  ISETP.NE.U32.AND P0, PT, R4, RZ, PT ;  /* 0x000000ff0400720c */ /* 0x000fc60003f05070 */
[----:B------:R-:W-:-:S05]  /*6f8e0*/  IMAD R4, R99, 0x10000, R60 ;  /* 0x0001000063047824 */ /* 0x000fca00078e023c */
[----:B------:R-:W-:-:S05]  /*6f8f0*/  IADD3 R5, R4, 0x100000, RZ ;  /* 0x0010000004057810 */ /* 0x000fca0007ffe0ff */
        /* <DEDUP_REMOVED lines=104> */
[----:B------:R-:W-:-:S04]  /*6ff80*/  SEL R5, R5, RZ, !P1 ;  /* 0x000000ff05057207 */ /* 0x000fc80004800000 */
[----:B------:R-:W-:Y:S02]  /*6ff90*/  ISETP.NE.U32.AND P0, PT, R5, RZ, PT ;  /* 0x000000ff0500720c */ /* 0x000fe40003f05070 */
[----:B------:R-:W-:-:S05]  /*6ffa0*/  IADD3 R41, P2, R41, R12, RZ ;  /* 0x0000000c29297210 */ /* 0x000fca0007f5e0ff */
        /* <DEDUP_REMOVED lines=9> */
[----:B------:R-:W2:Y:S01]  /*70040*/  LDL.LU R41, [R1+0x2068] ;  /* 0x0020680001297983 */ /* 0x000ea20000300800 */
[----:B------:R-:W-:-:S03]  /*70050*/  IADD3.X R53, R53, R0, RZ, P2, !PT ;  /* 0x0000000035357210 */ /* 0x000fc600017fe4ff */
        /* <DEDUP_REMOVED lines=246> */
[----:B------:R-:W-:Y:S01]  /*70fc0*/  ISETP.GT.AND P0, PT, R3, 0x2, PT ;  /* 0x000000020300780c */ /* 0x000fe20003f04270 */
[----:B------:R-:W-:-:S03]  /*70fd0*/  IMAD.SHL.U32 R57, R57, 0x4, RZ ;  /* 0x0000000439397824 */ /* 0x000fc600078e00ff */
[----:B------:R-:W-:Y:S02]  /*70fe0*/  SEL R4, RZ, 0x4, !P0 ;  /* 0x00000004ff047807 */ /* 0x000fe40004000000 */
[----:B------:R-:W-:Y:S02]  /*70ff0*/  LOP3.LUT R57, R57, 0x40, RZ, 0x3c, !PT ;  /* 0x0000004039397812 */ /* 0x000fe400078e3cff */
[----:B------:R-:W-:-:S04]  /*71000*/  SEL R4, R4, RZ, !P1 ;  /* 0x000000ff04047207 */ /* 0x000fc80004800000 */
[----:B------:R-:W-:Y:S01]  /*71010*/  ISETP.NE.U32.AND P0, PT, R4, RZ, PT ;  /* 0x000000ff0400720c */ /* 0x000fe20003f05070 */
[----:B------:R-:W-:-:S05]  /*71020*/  IMAD R4, R99, 0x10000, R57 ;  /* 0x0001000063047824 */ /* 0x000fca00078e0239 */
[----:B------:R-:W-:-:S07]  /*71030*/  IADD3 R5, R4, 0x100000, RZ ;  /* 0x0010000004057810 */ /* 0x000fce0007ffe0ff */
        /* <DEDUP_REMOVED lines=139> */
[----:B--2---:R-:W-:-:S04]  /*718f0*/  IADD3 R40, P2, R40, R12, RZ ;  /* 0x0000000c28287210 */ /* 0x004fc80007f5e0ff */
[----:B------:R-:W-:Y:S01]  /*71900*/  IADD3.X R52, R52, R0, RZ, P2, !PT ;  /* 0x0000000034347210 */ /* 0x000fe200017fe4ff */
[----:B------:R-:W-:Y:S01]  /*71910*/  STL [R1+0x1df4], R40 ;  /* 0x001df42801007387 */ /* 0x000fe20000100800 */
[----:B-1----:R-:W-:-:S03]  /*71920*/  IMAD.MOV.U32 R8, RZ, RZ, R40 ;  /* 0x000000ffff087224 */ /* 0x002fc600078e0028 */
        /* <DEDUP_REMOVED lines=212> */
[----:B------:R-:W3:Y:S04]  /*72670*/  LDL.LU R49, [R1+0x1d5c] ;  /* 0x001d5c0001317983 */ /* 0x000ee80000300800 */
[----:B------:R-:W-:Y:S01]  /*72680*/  STL [R1+0x2880], R99 ;  /* 0x0028806301007387 */ /* 0x000fe20000100800 */
        /* <DEDUP_REMOVED lines=41> */
[----:B------:R1:W-:Y:S01]  /*72920*/  STL [R1+0x1d5c], R49 ;  /* 0x001d5c3101007387 */ /* 0x0003e20000100800 */
[----:B---3--:R-:W-:-:S03]  /*72930*/  IMAD.MOV.U32 R8, RZ, RZ, R49 ;  /* 0x000000ffff087224 */ /* 0x008fc600078e0031 */
[----:B------:R-:W-:Y:S04]  /*72940*/  STL [R1+0x1d58], R53 ;  /* 0x001d583501007387 */ /* 0x000fe80000100800 */
[----:B------:R-:W3:Y:S04]  /*72950*/  LDL.LU R56, [R1+0x1d98] ;  /* 0x001d980001387983 */ /* 0x000ee80000300800 */
[----:B-1----:R-:W3:Y:S01]  /*72960*/  LDL.LU R49, [R1+0x1d9c] ;  /* 0x001d9c0001317983 */ /* 0x002ee20000300800 */
[----:B------:R-:W-:-:S05]  /*72970*/  IMAD.MOV.U32 R9, RZ, RZ, R53 ;  /* 0x000000ffff097224 */ /* 0x000fca00078e0035 */
[----:B------:R1:W-:Y:S01]  /*72980*/  LDGSTS.E [R5+-0x7e200], [R8.64], P0 ;  /* 0x81e0000008057fae */ /* 0x0003e20008121844 */
[----:B----4-:R-:W-:-:S05]  /*72990*/  IADD3 R44, P2, R44, R12, RZ ;  /* 0x0000000c2c2c7210 */ /* 0x010fca0007f5e0ff */
[----:B------:R-:W-:Y:S01]  /*729a0*/  IMAD.X R45, R45, 0x1, R0, P2 ;  /* 0x000000012d2d7824 */ /* 0x000fe200010e0600 */
[----:B------:R-:W-:Y:S01]  /*729b0*/  STL [R1+0x1f90], R44 ;  /* 0x001f902c01007387 */ /* 0x000fe20000100800 */
[----:B-1----:R-:W-:Y:S02]  /*729c0*/  IMAD.MOV.U32 R8, RZ, RZ, R44 ;  /* 0x000000ffff087224 */ /* 0x002fe400078e002c */
        /* <DEDUP_REMOVED lines=10> */
[----:B--2---:R-:W-:-:S05]  /*72a70*/  IADD3 R40, P2, R40, R12, RZ ;  /* 0x0000000c28287210 */ /* 0x004fca0007f5e0ff */
[----:B------:R-:W-:Y:S02]  /*72a80*/  IMAD.X R52, R52, 0x1, R0, P2 ;  /* 0x0000000134347824 */ /* 0x000fe400010e0600 */
[----:B-1----:R-:W-:Y:S02]  /*72a90*/  IMAD.MOV.U32 R8, RZ, RZ, R40 ;  /* 0x000000ffff087224 */ /* 0x002fe400078e0028 */
[----:B------:R-:W-:-:S05]  /*72aa0*/  IMAD.MOV.U32 R9, RZ, RZ, R52 ;  /* 0x000000ffff097224 */ /* 0x000fca00078e0034 */
[----:B------:R1:W-:Y:S01]  /*72ab0*/  LDGSTS.E [R5+-0x7d200], [R8.64], P0 ;  /* 0x82e0000008057fae */ /* 0x0003e20008121844 */
[----:B------:R-:W-:-:S03]  /*72ac0*/  ISETP.GT.AND P0, PT, R3, 0xf, PT ;  /* 0x0000000f0300780c */ /* 0x000fc60003f04270 */
[----:B------:R-:W-:Y:S04]  /*72ad0*/  STL [R1+0x1d7c], R40 ;  /* 0x001d7c2801007387 */ /* 0x000fe80000100800 */
[----:B------:R2:W-:Y:S01]  /*72ae0*/  STL [R1+0x1d78], R52 ;  /* 0x001d783401007387 */ /* 0x0005e20000100800 */
[----:B-1----:R-:W-:-:S03]  /*72af0*/  SEL R5, RZ, 0x4, !P0 ;  /* 0x00000004ff057807 */ /* 0x002fc60004000000 */
[----:B------:R-:W4:Y:S01]  /*72b00*/  LDL.LU R53, [R1+0x1db8] ;  /* 0x001db80001357983 */ /* 0x000f220000300800 */
[----:B------:R-:W-:-:S03]  /*72b10*/  SEL R5, R5, RZ, !P1 ;  /* 0x000000ff05057207 */ /* 0x000fc60004800000 */
[----:B--2---:R-:W2:Y:S01]  /*72b20*/  LDL.LU R52, [R1+0x1dbc] ;  /* 0x001dbc0001347983 */ /* 0x004ea20000300800 */
[----:B------:R-:W-:Y:S02]  /*72b30*/  ISETP.NE.U32.AND P0, PT, R5, RZ, PT ;  /* 0x000000ff0500720c */ /* 0x000fe40003f05070 */
[----:B------:R-:W-:Y:S01]  /*72b40*/  IADD3 R41, P2, R41, R12, RZ ;  /* 0x0000000c29297210 */ /* 0x000fe20007f5e0ff */
[----:B------:R-:W4:Y:S04]  /*72b50*/  LDL.LU R40, [R1+0x1f78] ;  /* 0x001f780001287983 */ /* 0x000f280000300800 */
[----:B------:R-:W-:Y:S01]  /*72b60*/  IMAD.X R48, R48, 0x1, R0, P2 ;  /* 0x0000000130307824 */ /* 0x000fe200010e0600 */
[----:B------:R1:W-:Y:S01]  /*72b70*/  STL [R1+0x1f88], R41 ;  /* 0x001f882901007387 */ /* 0x0003e20000100800 */
[----:B------:R-:W-:Y:S01]  /*72b80*/  IADD3 R5, R4, 0x100000, RZ ;  /* 0x0010000004057810 */ /* 0x000fe20007ffe0ff */
[----:B------:R-:W-:-:S02]  /*72b90*/  IMAD.MOV.U32 R8, RZ, RZ, R41 ;  /* 0x000000ffff087224 */ /* 0x000fc400078e0029 */
[----:B------:R3:W-:Y:S01]  /*72ba0*/  STL [R1+0x1f7c], R48 ;  /* 0x001f7c3001007387 */ /* 0x0007e20000100800 */
[----:B------:R-:W-:Y:S01]  /*72bb0*/  IMAD.MOV.U32 R9, RZ, RZ, R48 ;  /* 0x000000ffff097224 */ /* 0x000fe200078e0030 */
[----:B---3--:R-:W-:Y:S02]  /*72bc0*/  IADD3 R49, P2, R49, R12, RZ ;  /* 0x0000000c31317210 */ /* 0x008fe40007f5e0ff */
[----:B-1----:R-:W3:Y:S03]  /*72bd0*/  LDL.LU R41, [R1+0x1f6c] ;  /* 0x001f6c0001297983 */ /* 0x002ee60000300800 */
[----:B------:R-:W-:Y:S01]  /*72be0*/  IMAD.X R56, R56, 0x1, R0, P2 ;  /* 0x0000000138387824 */ /* 0x000fe200010e0600 */
[----:B------:R-:W3:Y:S04]  /*72bf0*/  LDL.LU R48, [R1+0x1ddc] ;  /* 0x001ddc0001307983 */ /* 0x000ee80000300800 */
[----:B------:R1:W-:Y:S04]  /*72c00*/  LDGSTS.E [R5+-0x7c400], [R8.64], P0 ;  /* 0x83c0000008057fae */ /* 0x0003e80008121844 */
[----:B------:R1:W-:Y:S04]  /*72c10*/  STL [R1+0x1d9c], R49 ;  /* 0x001d9c3101007387 */ /* 0x0003e80000100800 */
[----:B------:R-:W-:Y:S01]  /*72c20*/  STL [R1+0x1d98], R56 ;  /* 0x001d983801007387 */ /* 0x000fe20000100800 */
[----:B-1----:R-:W-:-:S03]  /*72c30*/  IMAD.MOV.U32 R8, RZ, RZ, R49 ;  /* 0x000000ffff087224 */ /* 0x002fc600078e0031 */
[----:B------:R-:W3:Y:S01]  /*72c40*/  LDL.LU R49, [R1+0x1dd8] ;  /* 0x001dd80001317983 */ /* 0x000ee20000300800 */
[----:B------:R-:W-:-:S05]  /*72c50*/  IMAD.MOV.U32 R9, RZ, RZ, R56 ;  /* 0x000000ffff097224 */ /* 0x000fca00078e0038 */
[----:B------:R1:W-:Y:S01]  /*72c60*/  LDGSTS.E [R5+-0x7c200], [R8.64], P0 ;  /* 0x83e0000008057fae */ /* 0x0003e20008121844 */
[----:B------:R-:W-:-:S05]  /*72c70*/  IADD3 R44, P2, R44, R12, RZ ;  /* 0x0000000c2c2c7210 */ /* 0x000fca0007f5e0ff */
        /* <DEDUP_REMOVED lines=14> */
[----:B----4-:R-:W-:Y:S01]  /*72d60*/  IMAD.X R53, R53, 0x1, R0, P2 ;  /* 0x0000000135357824 */ /* 0x010fe200010e0600 */
[-C--:B------:R-:W-:Y:S01]  /*72d70*/  IADD3 R40, P2, R40, R12.reuse, RZ ;  /* 0x0000000c28287210 */ /* 0x080fe20007f5e0ff */
[----:B-1----:R-:W-:Y:S02]  /*72d80*/  IMAD.MOV.U32 R8, RZ, RZ, R52 ;  /* 0x000000ffff087224 */ /* 0x002fe400078e0034 */
[----:B------:R-:W-:Y:S01]  /*72d90*/  IMAD.MOV.U32 R9, RZ, RZ, R53 ;  /* 0x000000ffff097224 */ /* 0x000fe200078e0035 */
[----:B------:R-:W-:Y:S04]  /*72da0*/  STL [R1+0x1dbc], R52 ;  /* 0x001dbc3401007387 */ /* 0x000fe80000100800 */
[----:B------:R-:W-:Y:S04]  /*72db0*/  STL [R1+0x1db8], R53 ;  /* 0x001db83501007387 */ /* 0x000fe80000100800 */
[----:B------:R1:W-:Y:S01]  /*72dc0*/  LDGSTS.E [R5+-0x7b200], [R8.64], P0 ;  /* 0x84e0000008057fae */ /* 0x0003e20008121844 */
[----:B---3--:R-:W-:Y:S01]  /*72dd0*/  IMAD.X R41, R41, 0x1, R0, P2 ;  /* 0x0000000129297824 */ /* 0x008fe200010e0600 */
[----:B------:R-:W-:-:S02]  /*72de0*/  IADD3 R48, P2, R48, R12, RZ ;  /* 0x0000000c30307210 */ /* 0x000fc40007f5e0ff */
[----:B------:R-:W-:Y:S01]  /*72df0*/  STL [R1+0x1f78], R40 ;  /* 0x001f782801007387 */ /* 0x000fe20000100800 */
[----:B------:R-:W-:Y:S01]  /*72e00*/  ISETP.GT.AND P0, PT, R3, 0x17, PT ;  /* 0x000000170300780c */ /* 0x000fe20003f04270 */
[----:B-1----:R-:W-:Y:S02]  /*72e10*/  IMAD.MOV.U32 R9, RZ, RZ, R41 ;  /* 0x000000ffff097224 */ /* 0x002fe400078e0029 */
[----:B------:R1:W-:Y:S01]  /*72e20*/  STL [R1+0x1f6c], R41 ;  /* 0x001f6c2901007387 */ /* 0x0003e20000100800 */
[----:B------:R-:W-:Y:S01]  /*72e30*/  IMAD.MOV.U32 R8, RZ, RZ, R40 ;  /* 0x000000ffff087224 */ /* 0x000fe200078e0028 */
[----:B------:R-:W-:Y:S02]  /*72e40*/  SEL R5, RZ, 0x4, !P0 ;  /* 0x00000004ff057807 */ /* 0x000fe40004000000 */
[----:B-1----:R-:W2:Y:S01]  /*72e50*/  LDL.LU R41, [R1+0x1df8] ;  /* 0x001df80001297983 */ /* 0x002ea20000300800 */
[----:B------:R-:W-:-:S03]  /*72e60*/  IMAD.X R49, R49, 0x1, R0, P2 ;  /* 0x0000000131317824 */ /* 0x000fc600010e0600 */
[----:B------:R-:W3:Y:S04]  /*72e70*/  LDL.LU R40, [R1+0x1dfc] ;  /* 0x001dfc0001287983 */ /* 0x000ee80000300800 */
[----:B------:R-:W-:Y:S01]  /*72e80*/  STL [R1+0x1ddc], R48 ;  /* 0x001ddc3001007387 */ /* 0x000fe20000100800 */
[----:B------:R-:W-:-:S03]  /*72e90*/  SEL R5, R5, RZ, !P1 ;  /* 0x000000ff05057207 */ /* 0x000fc60004800000 */
[----:B------:R1:W-:Y:S04]  /*72ea0*/  STL [R1+0x1dd8], R49 ;  /* 0x001dd83101007387 */ /* 0x0003e80000100800 */
[----:B------:R-:W4:Y:S04]  /*72eb0*/  LDL.LU R228, [R1+0x14b0] ;  /* 0x0014b00001e47983 */ /* 0x000f280000300800 */
[----:B------:R-:W4:Y:S04]  /*72ec0*/  LDL.LU R229, [R1+0x14b4] ;  /* 0x0014b40001e57983 */ /* 0x000f280000300800 */
[----:B------:R-:W4:Y:S01]  /*72ed0*/  LDL.LU R230, [R1+0x14b8] ;  /* 0x0014b80001e67983 */ /* 0x000f220000300800 */
[----:B------:R-:W-:-:S03]  /*72ee0*/  ISETP.NE.U32.AND P0, PT, R5, RZ, PT ;  /* 0x000000ff0500720c */ /* 0x000fc60003f05070 */
[----:B------:R-:W4:Y:S01]  /*72ef0*/  LDL.LU R231, [R1+0x14bc] ;  /* 0x0014bc0001e77983 */ /* 0x000f220000300800 */
[----:B------:R-:W-:-:S09]  /*72f00*/  IADD3 R5, R4, 0x100000, RZ ;  /* 0x0010000004057810 */ /* 0x000fd20007ffe0ff */
[----:B------:R1:W-:Y:S02]  /*72f10*/  LDGSTS.E [R5+-0x7a400], [R8.64], P0 ;  /* 0x85c0000008057fae */ /* 0x0003e40008121844 */
[----:B-1----:R-:W-:Y:S02]  /*72f20*/  IMAD.MOV.U32 R9, RZ, RZ, R49 ;  /* 0x000000ffff097224 */ /* 0x002fe400078e0031 */
[----:B------:R-:W-:Y:S01]  /*72f30*/  IMAD.MOV.U32 R8, RZ, RZ, R48 ;  /* 0x000000ffff087224 */ /* 0x000fe200078e0030 */
[----:B------:R-:W4:Y:S04]  /*72f40*/  LDL.LU R49, [R1+0x1f5c] ;  /* 0x001f5c0001317983 */ /* 0x000f280000300800 */
[----:B------:R-:W4:Y:S04]  /*72f50*/  LDL.LU R48, [R1+0x1f68] ;  /* 0x001f680001307983 */ /* 0x000f280000300800 */
[----:B------:R1:W-:Y:S01]  /*72f60*/  LDGSTS.E [R5+-0x7a200], [R8.64], P0 ;  /* 0x85e0000008057fae */ /* 0x0003e20008121844 */
[----:B------:R-:W-:-:S05]  /*72f70*/  IADD3 R44, P2, R44, R12, RZ ;  /* 0x0000000c2c2c7210 */ /* 0x000fca0007f5e0ff */
[----:B------:R-:W-:Y:S01]  /*72f80*/  IMAD.X R45, R45, 0x1, R0, P2 ;  /* 0x000000012d2d7824 */ /* 0x000fe200010e0600 */
[----:B------:R-:W-:Y:S04]  /*72f90*/  STL [R1+0x1f70], R44 ;  /* 0x001f702c01007387 */ /* 0x000fe80000100800 */
[----:B------:R1:W-:Y:S04]  /*72fa0*/  STL [R1+0x1f64], R45 ;  /* 0x001f642d01007387 */ /* 0x0003e80000100800 */
        /* <DEDUP_REMOVED lines=8> */
[----:B-1----:R-:W-:-:S02]  /*73030*/  IMAD.MOV.U32 R9, RZ, RZ, R45 ;  /* 0x000000ffff097224 */ /* 0x002fc400078e002d */
[----:B------:R-:W-:Y:S01]  /*73040*/  IMAD.MOV.U32 R8, RZ, RZ, R44 ;  /* 0x000000ffff087224 */ /* 0x000fe200078e002c */
[----:B------:R-:W4:Y:S04]  /*73050*/  LDL.LU R45, [R1+0x1e18] ;  /* 0x001e1800012d7983 */ /* 0x000f280000300800 */
        /* <DEDUP_REMOVED lines=8> */
[----:B--2---:R-:W-:Y:S01]  /*730e0*/  IMAD.X R41, R41, 0x1, R0, P2 ;  /* 0x0000000129297824 */ /* 0x004fe200010e0600 */
[----:B------:R-:W-:Y:S01]  /*730f0*/  STL [R1+0x1dfc], R40 ;  /* 0x001dfc2801007387 */ /* 0x000fe20000100800 */
[----:B----4-:R-:W-:Y:S03]  /*73100*/  HMMA.1688.F32.TF32 R68, R232, R6, R228 ;  /* 0x00000006e844723c */ /* 0x010fe600000810e4 */
[----:B------:R2:W-:Y:S01]  /*73110*/  STL [R1+0x1df8], R41 ;  /* 0x001df82901007387 */ /* 0x0005e20000100800 */
[----:B-1----:R-:W-:-:S03]  /*73120*/  IMAD.MOV.U32 R9, RZ, RZ, R41 ;  /* 0x000000ffff097224 */ /* 0x002fc600078e0029 */
[----:B------:R-:W3:Y:S01]  /*73130*/  LDL.LU R248, [R1+0x1480] ;  /* 0x0014800001f87983 */ /* 0x000ee20000300800 */
[----:B------:R-:W-:-:S03]  /*73140*/  IMAD.MOV.U32 R8, RZ, RZ, R40 ;  /* 0x000000ffff087224 */ /* 0x000fc600078e0028 */
[----:B------:R-:W3:Y:S04]  /*73150*/  LDL.LU R249, [R1+0x1484] ;  /* 0x0014840001f97983 */ /* 0x000ee80000300800 */
[----:B------:R-:W3:Y:S04]  /*73160*/  LDL.LU R250, [R1+0x1488] ;  /* 0x0014880001fa7983 */ /* 0x000ee80000300800 */
[----:B------:R-:W3:Y:S04]  /*73170*/  LDL.LU R251, [R1+0x148c] ;  /* 0x00148c0001fb7983 */ /* 0x000ee80000300800 */
[----:B--2---:R-:W2:Y:S04]  /*73180*/  LDL.LU R41, [R1+0x1f54] ;  /* 0x001f540001297983 */ /* 0x004ea80000300800 */
[----:B------:R-:W4:Y:S04]  /*73190*/  LDL.LU R40, [R1+0x1f60] ;  /* 0x001f600001287983 */ /* 0x000f280000300800 */
[----:B------:R-:W-:Y:S04]  /*731a0*/  STL.64 [R1+0xc80], R68 ;  /* 0x000c804401007387 */ /* 0x000fe80000100a00 */
[----:B------:R1:W-:Y:S01]  /*731b0*/  STL.64 [R1+0xc88], R70 ;  /* 0x000c884601007387 */ /* 0x0003e20000100a00 */
[----:B------:R-:W-:-:S03]  /*731c0*/  IADD3 R48, P2, R48, R12, RZ ;  /* 0x0000000c30307210 */ /* 0x000fc60007f5e0ff */
[----:B------:R1:W-:Y:S02]  /*731d0*/  LDGSTS.E [R5+-0x79200], [R8.64], P0 ;  /* 0x86e0000008057fae */ /* 0x0003e40008121844 */
[--C-:B------:R-:W-:Y:S02]  /*731e0*/  IMAD.X R49, R49, 0x1, R0.reuse, P2 ;  /* 0x0000000131317824 */ /* 0x100fe400010e0600 */
[----:B------:R-:W-:Y:S04]  /*731f0*/  STL [R1+0x1f68], R48 ;  /* 0x001f683001007387 */ /* 0x000fe80000100800 */
[----:B------:R-:W-:Y:S04]  /*73200*/  STL [R1+0x1f5c], R49 ;  /* 0x001f5c3101007387 */ /* 0x000fe80000100800 */
[----:B------:R-:W2:Y:S04]  /*73210*/  LDL.LU R228, [R1+0x1470] ;  /* 0x0014700001e47983 */ /* 0x000ea80000300800 */
[----:B------:R-:W2:Y:S04]  /*73220*/  LDL.LU R229, [R1+0x1474] ;  /* 0x0014740001e57983 */ /* 0x000ea80000300800 */
[----:B------:R-:W2:Y:S04]  /*73230*/  LDL.LU R230, [R1+0x1478] ;  /* 0x0014780001e67983 */ /* 0x000ea80000300800 */
[----:B------:R-:W2:Y:S01]  /*73240*/  LDL.LU R231, [R1+0x147c] ;  /* 0x00147c0001e77983 */ /* 0x000ea20000300800 */
[C---:B-1----:R-:W-:Y:S03]  /*73250*/  HMMA.1688.F32.TF32 R68, R232.reuse, R10, R224 ;  /* 0x0000000ae844723c */ /* 0x042fe600000810e0 */
[----:B------:R-:W2:Y:S04]  /*73260*/  LDL.LU R9, [R1+0x1e38] ;  /* 0x001e380001097983 */ /* 0x000ea80000300800 */
[----:B------:R-:W2:Y:S11]  /*73270*/  LDL.LU R8, [R1+0x1e3c] ;  /* 0x001e3c0001087983 */ /* 0x000eb60000300800 */
[----:B------:R-:W-:Y:S05]  /*73280*/  @!UPT UIADD3 URZ, URZ, URZ, URZ ;  /* 0x0000003f3f3ff290 */ /* 0x000fea000fffe03f */
[----:B------:R-:W-:Y:S04]  /*73290*/  STL.64 [R1+0xc70], R68 ;  /* 0x000c704401007387 */ /* 0x000fe80000100a00 */
[----:B------:R1:W-:Y:S01]  /*732a0*/  STL.64 [R1+0xc78], R70 ;  /* 0x000c784601007387 */ /* 0x0003e20000100a00 */
[----:B------:R-:W-:Y:S01]  /*732b0*/  IADD3 R44, P2, R44, R12, RZ ;  /* 0x0000000c2c2c7210 */ /* 0x000fe20007f5e0ff */
[----:B-1----:R-:W-:Y:S04]  /*732c0*/  HMMA.1688.F32.TF32 R68, R232, R14, R244 ;  /* 0x0000000ee844723c */ /* 0x002fe800000810f4 */
[----:B------:R-:W-:Y:S01]  /*732d0*/  IMAD.X R45, R45, 0x1, R0, P2 ;  /* 0x000000012d2d7824 */ /* 0x000fe200010e0600 */
[----:B------:R-:W-:Y:S04]  /*732e0*/  STL [R1+0x1e1c], R44 ;  /* 0x001e1c2c01007387 */ /* 0x000fe80000100800 */
[----:B------:R-:W-:Y:S04]  /*732f0*/  STL [R1+0x1e18], R45 ;  /* 0x001e182d01007387 */ /* 0x000fe80000100800 */
[----:B------:R-:W2:Y:S10]  /*73300*/  LDL.LU R244, [R1+0x1460] ;  /* 0x0014600001f47983 */ /* 0x000eb40000300800 */
[----:B------:R-:W-:Y:S04]  /*73310*/  STL.64 [R1+0xd30], R68 ;  /* 0x000d304401007387 */ /* 0x000fe80000100a00 */
[----:B------:R3:W-:Y:S04]  /*73320*/  STL.64 [R1+0xd38], R70 ;  /* 0x000d384601007387 */ /* 0x0007e80000100a00 */
[----:B------:R-:W2:Y:S04]  /*73330*/  LDL.LU R245, [R1+0x1464] ;  /* 0x0014640001f57983 */ /* 0x000ea80000300800 */
[----:B------:R-:W2:Y:S04]  /*73340*/  LDL.LU R246, [R1+0x1468] ;  /* 0x0014680001f67983 */ /* 0x000ea80000300800 */
[----:B------:R-:W2:Y:S01]  /*73350*/  LDL.LU R247, [R1+0x146c] ;  /* 0x00146c0001f77983 */ /* 0x000ea20000300800 */
[----:B------:R-:W-:-:S04]  /*73360*/  ISETP.GT.AND P0, PT, R3, 0x1f, PT ;  /* 0x0000001f0300780c */ /* 0x000fc80003f04270 */
[----:B------:R-:W-:-:S04]  /*73370*/  SEL R5, RZ, 0x4, !P0 ;  /* 0x00000004ff057807 */ /* 0x000fc80004000000 */
[----:B------:R-:W-:-:S04]  /*73380*/  SEL R5, R5, RZ, !P1 ;  /* 0x000000ff05057207 */ /* 0x000fc80004800000 */
[----:B------:R-:W-:Y:S01]  /*73390*/  ISETP.NE.U32.AND P0, PT, R5, RZ, PT ;  /* 0x000000ff0500720c */ /* 0x000fe20003f05070 */
[----:B------:R-:W-:Y:S01]  /*733a0*/  IMAD.MOV.U32 R6, RZ, RZ, R48 ;  /* 0x000000ffff067224 */ /* 0x000fe200078e0030 */
[----:B------:R-:W-:Y:S01]  /*733b0*/  IADD3 R5, R4, 0x100000, RZ ;  /* 0x0010000004057810 */ /* 0x000fe20007ffe0ff */
[----:B------:R-:W-:-:S10]  /*733c0*/  IMAD.MOV.U32 R7, RZ, RZ, R49 ;  /* 0x000000ffff077224 */ /* 0x000fd400078e0031 */
[----:B------:R1:W-:Y:S02]  /*733d0*/  LDGSTS.E [R5+-0x78400], [R6.64], P0 ;  /* 0x87c0000006057fae */ /* 0x0003e40008121844 */
[----:B-1----:R-:W-:Y:S01]  /*733e0*/  MOV R6, R44 ;  /* 0x0000002c00067202 */ /* 0x002fe20000000f00 */
[----:B------:R-:W-:-:S05]  /*733f0*/  IMAD.MOV.U32 R7, RZ, RZ, R45 ;  /* 0x000000ffff077224 */ /* 0x000fca00078e002d */
[----:B------:R1:W-:Y:S01]  /*73400*/  LDGSTS.E [R5+-0x78200], [R6.64], P0 ;  /* 0x87e0000006057fae */ /* 0x0003e20008121844 */
[----:B------:R-:W-:Y:S01]  /*73410*/  ISETP.GT.AND P0, PT, R3, 0x23, PT ;  /* 0x000000230300780c */ /* 0x000fe20003f04270 */
[----:B------:R-:W-:-:S03]  /*73420*/  IMAD.MOV.U32 R226, RZ, RZ, R2 ;  /* 0x000000ffffe27224 */ /* 0x000fc600078e0002 */
[----:B-1----:R-:W-:-:S04]  /*73430*/  SEL R5, RZ, 0x4, !P0 ;  /* 0x00000004ff057807 */ /* 0x002fc80004000000 */
[----:B------:R-:W-:Y:S01]  /*73440*/  SEL R5, R5, RZ, !P1 ;  /* 0x000000ff05057207 */ /* 0x000fe20004800000 */
[----:B------:R-:W-:-:S03]  /*73450*/  IMAD.MOV.U32 R227, RZ, RZ, R13 ;  /* 0x000000ffffe37224 */ /* 0x000fc600078e000d */
[----:B------:R-:W-:Y:S02]  /*73460*/  ISETP.NE.U32.AND P0, PT, R5, RZ, PT ;  /* 0x000000ff0500720c */ /* 0x000fe40003f05070 */
[----:B------:R-:W-:Y:S01]  /*73470*/  IADD3 R5, R4, 0x100000, RZ ;  /* 0x0010000004057810 */ /* 0x000fe20007ffe0ff */
[C---:B---3--:R-:W-:Y:S01]  /*73480*/  HMMA.1688.F32.TF32 R68, R232.reuse, R18, R248 ;  /* 0x00000012e844723c */ /* 0x048fe200000810f8 */
[----:B------:R-:W3:Y:S01]  /*73490*/  LDL.LU R248, [R1+0x1450] ;  /* 0x0014500001f87983 */ /* 0x000ee20000300800 */
[----:B----4-:R-:W-:Y:S11]  /*734a0*/  IADD3 R40, P2, R40, R12, RZ ;  /* 0x0000000c28287210 */ /* 0x010ff60007f5e0ff */
[----:B------:R-:W-:Y:S10]  /*734b0*/  @!UPT UIADD3 URZ, URZ, URZ, URZ ;  /* 0x0000003f3f3ff290 */ /* 0x000ff4000fffe03f */
[----:B------:R-:W-:Y:S04]  /*734c0*/  STL.64 [R1+0xd20], R68 ;  /* 0x000d204401007387 */ /* 0x000fe80000100a00 */
[----:B------:R2:W-:Y:S04]  /*734d0*/  STL.64 [R1+0xd28], R70 ;  /* 0x000d284601007387 */ /* 0x0005e80000100a00 */
[----:B------:R-:W3:Y:S04]  /*734e0*/  LDL.LU R249, [R1+0x1454] ;  /* 0x0014540001f97983 */ /* 0x000ee80000300800 */
[----:B------:R-:W3:Y:S04]  /*734f0*/  LDL.LU R250, [R1+0x1458] ;  /* 0x0014580001fa7983 */ /* 0x000ee80000300800 */
[----:B------:R-:W3:Y:S01]  /*73500*/  LDL.LU R251, [R1+0x145c] ;  /* 0x00145c0001fb7983 */ /* 0x000ee20000300800 */
[----:B--2---:R-:W-:Y:S01]  /*73510*/  HMMA.1688.F32.TF32 R68, R232, R22, R228 ;  /* 0x00000016e844723c */ /* 0x004fe200000810e4 */
[----:B------:R-:W-:-:S02]  /*73520*/  IMAD.X R41, R41, 0x1, R0, P2 ;  /* 0x0000000129297824 */ /* 0x000fc400010e0600 */
[----:B------:R-:W-:Y:S04]  /*73530*/  STL [R1+0x1f60], R40 ;  /* 0x001f602801007387 */ /* 0x000fe80000100800 */
[----:B------:R-:W-:Y:S04]  /*73540*/  STL [R1+0x1f54], R41 ;  /* 0x001f542901007387 */ /* 0x000fe80000100800 */
[----:B------:R-:W2:Y:S04]  /*73550*/  LDL.LU R11, [R1+0x1f4c] ;  /* 0x001f4c00010b7983 */ /* 0x000ea80000300800 */
[----:B------:R-:W4:Y:S04]  /*73560*/  LDL.LU R10, [R1+0x1f58] ;  /* 0x001f5800010a7983 */ /* 0x000f280000300800 */
[----:B------:R-:W2:Y:S04]  /*73570*/  LDL.LU R224, [R1+0x1440] ;  /* 0x0014400001e07983 */ /* 0x000ea80000300800 */
[----:B------:R-:W-:Y:S04]  /*73580*/  STL.64 [R1+0xd10], R68 ;  /* 0x000d104401007387 */ /* 0x000fe80000100a00 */
[----:B------:R1:W-:Y:S04]  /*73590*/  STL.64 [R1+0xd18], R70 ;  /* 0x000d184601007387 */ /* 0x0003e80000100a00 */
[----:B------:R-:W2:Y:S01]  /*735a0*/  LDL.LU R225, [R1+0x1444] ;  /* 0x0014440001e17983 */ /* 0x000ea20000300800 */
[----:B------:R-:W-:-:S03]  /*735b0*/  IADD3 R8, P2, R8, R12, RZ ;  /* 0x0000000c08087210 */ /* 0x000fc60007f5e0ff */
[----:B------:R-:W2:Y:S02]  /*735c0*/  LDL.LU R2, [R1+0x28a8] ;  /* 0x0028a80001027983 */ /* 0x000ea40000300800 */
[----:B------:R-:W-:Y:S02]  /*735d0*/  IMAD.X R9, R9, 0x1, R0, P2 ;  /* 0x0000000109097824 */ /* 0x000fe400010e0600 */
[----:B------:R1:W-:Y:S04]  /*735e0*/  STL [R1+0x1e3c], R8 ;  /* 0x001e3c0801007387 */ /* 0x0003e80000100800 */
[----:B------:R1:W-:Y:S04]  /*735f0*/  STL [R1+0x1e38], R9 ;  /* 0x001e380901007387 */ /* 0x0003e80000100800 */
[----:B------:R-:W2:Y:S04]  /*73600*/  LDL.LU R18, [R1+0x1e58] ;  /* 0x001e580001127983 */ /* 0x000ea80000300800 */
[----:B------:R-:W2:Y:S01]  /*73610*/  LDL.LU R13, [R1+0x1e5c] ;  /* 0x001e5c00010d7983 */ /* 0x000ea20000300800 */
[----:B------:R-:W-:-:S02]  /*73620*/  IMAD.MOV.U32 R6, RZ, RZ, R40 ;  /* 0x000000ffff067224 */ /* 0x000fc400078e0028 */
[----:B------:R-:W-:-:S05]  /*73630*/  IMAD.MOV.U32 R7, RZ, RZ, R41 ;  /* 0x000000ffff077224 */ /* 0x000fca00078e0029 */
[----:B------:R1:W-:Y:S02]  /*73640*/  LDGSTS.E [R5+-0x77400], [R6.64], P0 ;  /* 0x88c0000006057fae */ /* 0x0003e40008121844 */
[----:B-1----:R-:W-:Y:S01]  /*73650*/  HMMA.1688.F32.TF32 R68, R232, R26, R244 ;  /* 0x0000001ae844723c */ /* 0x002fe200000810f4 */
[----:B------:R-:W-:Y:S02]  /*73660*/  IMAD.MOV.U32 R6, RZ, RZ, R8 ;  /* 0x000000ffff067224 */ /* 0x000fe400078e0008 */
[----:B------:R-:W-:-:S04]  /*73670*/  IMAD.MOV.U32 R7, RZ, RZ, R9 ;  /* 0x000000ffff077224 */ /* 0x000fc800078e0009 */
[----:B------:R-:W-:Y:S01]  /*73680*/  IMAD.MOV.U32 R246, RZ, RZ, R25 ;  /* 0x000000fffff67224 */ /* 0x000fe200078e0019 */
[----:B------:R1:W-:Y:S11]  /*73690*/  LDGSTS.E [R5+-0x77200], [R6.64], P0 ;  /* 0x88e0000006057fae */ /* 0x0003f60008121844 */
[----:B------:R-:W-:Y:S04]  /*736a0*/  @!UPT UIADD3 URZ, URZ, URZ, URZ ;  /* 0x0000003f3f3ff290 */ /* 0x000fe8000fffe03f */
[----:B------:R-:W-:Y:S04]  /*736b0*/  STL.64 [R1+0xd00], R68 ;  /* 0x000d004401007387 */ /* 0x000fe80000100a00 */
[----:B------:R-:W-:Y:S04]  /*736c0*/  STL.64 [R1+0xd08], R70 ;  /* 0x000d084601007387 */ /* 0x000fe80000100a00 */
[----:B------:R-:W2:Y:S04]  /*736d0*/  LDL.LU R8, [R1+0x1f50] ;  /* 0x001f500001087983 */ /* 0x000ea80000300800 */
[----:B------:R-:W2:Y:S01]  /*736e0*/  LDL.LU R9, [R1+0x1f44] ;  /* 0x001f440001097983 */ /* 0x000ea20000300800 */
[----:B------:R-:W-:-:S02]  /*736f0*/  IMAD.MOV.U32 R247, RZ, RZ, R24 ;  /* 0x000000fffff77224 */ /* 0x000fc400078e0018 */
[----:B------:R-:W-:Y:S02]  /*73700*/  IMAD.MOV.U32 R228, RZ, RZ, R37 ;  /* 0x000000ffffe47224 */ /* 0x000fe400078e0025 */
[----:B------:R-:W-:Y:S02]  /*73710*/  IMAD.MOV.U32 R229, RZ, RZ, R36 ;  /* 0x000000ffffe57224 */ /* 0x000fe400078e0024 */
[----:B------:R-:W-:Y:S02]  /*73720*/  IMAD.MOV.U32 R230, RZ, RZ, R33 ;  /* 0x000000ffffe67224 */ /* 0x000fe400078e0021 */
[----:B------:R-:W-:Y:S01]  /*73730*/  IMAD.MOV.U32 R231, RZ, RZ, R32 ;  /* 0x000000ffffe77224 */ /* 0x000fe200078e0020 */
[----:B------:R-:W-:Y:S01]  /*73740*/  ISETP.GT.AND P0, PT, R3, 0x27, PT ;  /* 0x000000270300780c */ /* 0x000fe20003f04270 */
[----:B------:R-:W-:Y:S02]  /*73750*/  IMAD.MOV.U32 R244, RZ, RZ, R29 ;  /* 0x000000fffff47224 */ /* 0x000fe400078e001d */
[----:B------:R-:W-:Y:S01]  /*73760*/  IMAD.MOV.U32 R245, RZ, RZ, R28 ;  /* 0x000000fffff57224 */ /* 0x000fe200078e001c */
[----:B-1----:R-:W-:-:S04]  /*73770*/  SEL R5, RZ, 0x4, !P0 ;  /* 0x00000004ff057807 */ /* 0x002fc80004000000 */
[----:B------:R-:W-:-:S04]  /*73780*/  SEL R5, R5, RZ, !P1 ;  /* 0x000000ff05057207 */ /* 0x000fc80004800000 */
[----:B------:R-:W-:Y:S02]  /*73790*/  ISETP.NE.U32.AND P0, PT, R5, RZ, PT ;  /* 0x000000ff0500720c */ /* 0x000fe40003f05070 */
[----:B------:R-:W-:Y:S01]  /*737a0*/  IADD3 R5, R4, 0x100000, RZ ;  /* 0x0010000004057810 */ /* 0x000fe20007ffe0ff */
[----:B---3--:R-:W-:Y:S07]  /*737b0*/  HMMA.1688.F32.TF32 R24, R232, R30, R248 ;  /* 0x0000001ee818723c */ /* 0x008fee00000810f8 */
[----:B------:R-:W-:-:S02]  /*737c0*/  IMAD.MOV.U32 R248, RZ, RZ, R21 ;  /* 0x000000fffff87224 */ /* 0x000fc400078e0015 */
[----:B------:R-:W-:Y:S01]  /*737d0*/  IMAD.MOV.U32 R249, RZ, RZ, R20 ;  /* 0x000000fffff97224 */ /* 0x000fe200078e0014 */
[----:B------:R-:W-:Y:S01]  /*737e0*/  HMMA.1688.F32.TF32 R28, R232, R42, R244 ;  /* 0x0000002ae81c723c */ /* 0x000fe200000810f4 */
[----:B----4-:R-:W-:Y:S11]  /*737f0*/  IADD3 R10, P2, R10, R12, RZ ;  /* 0x0000000c0a0a7210 */ /* 0x010ff60007f5e0ff */
[----:B------:R-:W-:Y:S01]  /*73800*/  @!UPT UIADD3 URZ, URZ, URZ, URZ ;  /* 0x0000003f3f3ff290 */ /* 0x000fe2000fffe03f */
[----:B------:R-:W-:Y:S01]  /*73810*/  STL.64 [R1+0xcf0], R24 ;  /* 0x000cf01801007387 */ /* 0x000fe20000100a00 */
[----:B--2---:R-:W-:-:S03]  /*73820*/  IMAD.X R11, R11, 0x1, R0, P2 ;  /* 0x000000010b0b7824 */ /* 0x004fc600010e0600 */
[----:B------:R1:W-:Y:S01]  /*73830*/  STL.64 [R1+0xcf8], R26 ;  /* 0x000cf81a01007387 */ /* 0x0003e20000100a00 */
[----:B------:R-:W-:Y:S03]  /*73840*/  HMMA.1688.F32.TF32 R20, R232, R34, R224 ;  /* 0x00000022e814723c */ /* 0x000fe600000810e0 */
[----:B------:R-:W-:Y:S01]  /*73850*/  STL [R1+0x1f58], R10 ;  /* 0x001f580a01007387 */ /* 0x000fe20000100800 */
[----:B------:R-:W-:-:S04]  /*73860*/  IMAD.MOV.U32 R6, RZ, RZ, R10 ;  /* 0x000000ffff067224 */ /* 0x000fc800078e000a */
[----:B-1----:R-:W-:Y:S01]  /*73870*/  HMMA.1688.F32.TF32 R24, R232, R38, R228 ;  /* 0x00000026e818723c */ /* 0x002fe200000810e4 */
[----:B------:R1:W-:Y:S01]  /*73880*/  STL [R1+0x1f4c], R11 ;  /* 0x001f4c0b01007387 */ /* 0x0003e20000100800 */
[----:B------:R-:W-:Y:S02]  /*73890*/  IMAD.MOV.U32 R7, RZ, RZ, R11 ;  /* 0x000000ffff077224 */ /* 0x000fe400078e000b */
[----:B------:R-:W-:Y:S02]  /*738a0*/  IMAD.MOV.U32 R250, RZ, RZ, R17 ;  /* 0x000000fffffa7224 */ /* 0x000fe400078e0011 */
[----:B------:R-:W-:Y:S01]  /*738b0*/  IMAD.MOV.U32 R251, RZ, RZ, R16 ;  /* 0x000000fffffb7224 */ /* 0x000fe200078e0010 */
[----:B------:R2:W-:Y:S04]  /*738c0*/  LDGSTS.E [R5+-0x76400], [R6.64], P0 ;  /* 0x89c0000006057fae */ /* 0x0005e80008121844 */
[----:B-1----:R-:W3:Y:S01]  /*738d0*/  LDL.LU.64 R10, [R1+0x1d20] ;  /* 0x001d2000010a7983 */ /* 0x002ee20000300a00 */
[----:B------:R-:W-:-:S03]  /*738e0*/  IADD3 R13, P2, R13, R12, RZ ;  /* 0x0000000c0d0d7210 */ /* 0x000fc60007f5e0ff */
[----:B------:R-:W4:Y:S02]  /*738f0*/  LDL.LU.64 R16, [R1+0x1d18] ;  /* 0x001d180001107983 */ /* 0x000f240000300a00 */
[----:B------:R-:W-:Y:S02]  /*73900*/  IMAD.X R18, R18, 0x1, R0, P2 ;  /* 0x0000000112127824 */ /* 0x000fe400010e0600 */
[----:B------:R-:W4:Y:S04]  /*73910*/  LDL.LU.64 R14, [R1+0x1d10] ;  /* 0x001d1000010e7983 */ /* 0x000f280000300a00 */
[----:B------:R1:W-:Y:S01]  /*73920*/  STL.64 [R1+0xce0], R20 ;  /* 0x000ce01401007387 */ /* 0x0003e20000100a00 */
[----:B--2---:R-:W-:-:S03]  /*73930*/  IMAD.MOV.U32 R7, RZ, RZ, R18 ;  /* 0x000000ffff077224 */ /* 0x004fc600078e0012 */
[----:B------:R-:W-:Y:S04]  /*73940*/  STL.64 [R1+0xce8], R22 ;  /* 0x000ce81601007387 */ /* 0x000fe80000100a00 */
[----:B------:R-:W-:Y:S04]  /*73950*/  STL [R1+0x1e5c], R13 ;  /* 0x001e5c0d01007387 */ /* 0x000fe80000100800 */
[----:B------:R2:W-:Y:S04]  /*73960*/  STL [R1+0x1e58], R18 ;  /* 0x001e581201007387 */ /* 0x0005e80000100800 */
[----:B-1----:R-:W4:Y:S04]  /*73970*/  LDL.LU.64 R20, [R1+0x1d08] ;  /* 0x001d080001147983 */ /* 0x002f280000300a00 */
[----:B--2---:R-:W2:Y:S04]  /*73980*/  LDL.LU.64 R18, [R1+0x1d00] ;  /* 0x001d000001127983 */ /* 0x004ea80000300a00 */
[----:B------:R1:W-:Y:S04]  /*73990*/  STL.64 [R1+0xcd0], R24 ;  /* 0x000cd01801007387 */ /* 0x0003e80000100a00 */
[----:B------:R-:W-:Y:S04]  /*739a0*/  STL.64 [R1+0xcd8], R26 ;  /* 0x000cd81a01007387 */ /* 0x000fe80000100a00 */
[----:B-1----:R-:W2:Y:S04]  /*739b0*/  LDL.LU.64 R24, [R1+0x1cf8] ;  /* 0x001cf80001187983 */ /* 0x002ea80000300a00 */
[----:B------:R1:W-:Y:S01]  /*739c0*/  STL.64 [R1+0xcc0], R28 ;  /* 0x000cc01c01007387 */ /* 0x0003e20000100a00 */
[----:B------:R-:W-:-:S03]  /*739d0*/  IADD3 R8, P2, R8, R12, RZ ;  /* 0x0000000c08087210 */ /* 0x000fc60007f5e0ff */
[----:B------:R-:W-:Y:S04]  /*739e0*/  STL.64 [R1+0xcc8], R30 ;  /* 0x000cc81e01007387 */ /* 0x000fe80000100a00 */
[----:B------:R-:W2:Y:S01]  /*739f0*/  LDL.LU.64 R22, [R1+0x1cf0] ;  /* 0x001cf00001167983 */ /* 0x000ea20000300a00 */
[----:B------:R-:W-:-:S03]  /*73a00*/  IMAD.X R9, R9, 0x1, R0, P2 ;  /* 0x0000000109097824 */ /* 0x000fc600010e0600 */
[----:B------:R-:W-:Y:S04]  /*73a10*/  STL [R1+0x1f50], R8 ;  /* 0x001f500801007387 */ /* 0x000fe80000100800 */
[----:B------:R-:W-:Y:S04]  /*73a20*/  STL [R1+0x1f44], R9 ;  /* 0x001f440901007387 */ /* 0x000fe80000100800 */
[----:B-1----:R-:W2:Y:S01]  /*73a30*/  LDL.LU.64 R28, [R1+0x1ce8] ;  /* 0x001ce800011c7983 */ /* 0x002ea20000300a00 */
[----:B------:R-:W-:Y:S01]  /*73a40*/  IMAD.MOV.U32 R99, RZ, RZ, c[0x0][0x18c] ;  /* 0x00006300ff637624 */ /* 0x000fe200078e00ff */
[----:B------:R-:W-:Y:S01]  /*73a50*/  HMMA.1688.F32.TF32 R32, R232, R46, R248 ;  /* 0x0000002ee820723c */ /* 0x000fe200000810f8 */
[----:B------:R-:W-:Y:S01]  /*73a60*/  IMAD.MOV.U32 R6, RZ, RZ, R13 ;  /* 0x000000ffff067224 */ /* 0x000fe200078e000d */
[----:B------:R-:W2:Y:S01]  /*73a70*/  LDL.LU.64 R26, [R1+0x1ce0] ;  /* 0x001ce000011a7983 */ /* 0x000ea20000300a00 */
[----:B------:R-:W-:-:S03]  /*73a80*/  IMAD.SHL.U32 R99, R99, 0x40, RZ ;  /* 0x0000004063637824 */ /* 0x000fc600078e00ff */
[----:B------:R1:W-:Y:S01]  /*73a90*/  LDGSTS.E [R5+-0x76200], [R6.64], P0 ;  /* 0x89e0000006057fae */ /* 0x0003e20008121844 */
[----:B------:R-:W-:Y:S01]  /*73aa0*/  IMAD.SHL.U32 R99, R99, 0x4, RZ ;  /* 0x0000000463637824 */ /* 0x000fe200078e00ff */
[----:B------:R-:W-:Y:S01]  /*73ab0*/  ISETP.GT.AND P0, PT, R3, 0x2b, PT ;  /* 0x0000002b0300780c */ /* 0x000fe20003f04270 */
[----:B-1----:R-:W-:-:S03]  /*73ac0*/  IMAD.MOV.U32 R7, RZ, RZ, R9 ;  /* 0x000000ffff077224 */ /* 0x002fc600078e0009 */
[----:B------:R-:W-:Y:S01]  /*73ad0*/  SEL R5, RZ, 0x4, !P0 ;  /* 0x00000004ff057807 */ /* 0x000fe20004000000 */
[----:B------:R-:W-:-:S03]  /*73ae0*/  IMAD.MOV.U32 R6, RZ, RZ, R8 ;  /* 0x000000ffff067224 */ /* 0x000fc600078e0008 */
[----:B------:R-:W-:-:S07]  /*73af0*/  SEL R5, R5, RZ, !P1 ;  /* 0x000000ff05057207 */ /* 0x000fce0004800000 */
[----:B------:R1:W-:Y:S01]  /*73b00*/  STL.64 [R1+0xcb0], R32 ;  /* 0x000cb02001007387 */ /* 0x0003e20000100a00 */
[----:B------:R-:W-:-:S03]  /*73b10*/  ISETP.NE.U32.AND P0, PT, R5, RZ, PT ;  /* 0x000000ff0500720c */ /* 0x000fc60003f05070 */
[----:B------:R3:W-:Y:S01]  /*73b20*/  STL.64 [R1+0xcb8], R34 ;  /* 0x000cb82201007387 */ /* 0x0007e20000100a00 */
[----:B------:R-:W-:-:S03]  /*73b30*/  IADD3 R5, R4, 0x100000, RZ ;  /* 0x0010000004057810 */ /* 0x000fc60007ffe0ff */
[----:B-1----:R-:W2:Y:S04]  /*73b40*/  LDL.LU.64 R32, [R1+0x1cd8] ;  /* 0x001cd80001207983 */ /* 0x002ea80000300a00 */
[----:B------:R-:W2:Y:S04]  /*73b50*/  LDL.LU.64 R30, [R1+0x1cd0] ;  /* 0x001cd000011e7983 */ /* 0x000ea80000300a00 */
[----:B------:R1:W-:Y:S01]  /*73b60*/  LDGSTS.E [R5+-0x75400], [R6.64], P0 ;  /* 0x8ac0000006057fae */ /* 0x0003e20008121844 */
[----:B---3--:R-:W-:-:S05]  /*73b70*/  IADD3 R9, P2, R10, R99, RZ ;  /* 0x000000630a097210 */ /* 0x008fca0007f5e0ff */
[----:B------:R-:W-:Y:S01]  /*73b80*/  IMAD.X R8, R11, 0x1, R2, P2 ;  /* 0x000000010b087824 */ /* 0x000fe200010e0602 */
[-C--:B----4-:R-:W-:Y:S02]  /*73b90*/  IADD3 R11, P2, R16, R99.reuse, RZ ;  /* 0x00000063100b7210 */ /* 0x090fe40007f5e0ff */
[----:B------:R-:W-:-:S03]  /*73ba0*/  IADD3 R13, P3, R14, R99, RZ ;  /* 0x000000630e0d7210 */ /* 0x000fc60007f7e0ff */
[--C-:B------:R-:W-:Y:S02]  /*73bb0*/  IMAD.X R10, R17, 0x1, R2.reuse, P2 ;  /* 0x00000001110a7824 */ /* 0x100fe400010e0602 */
[----:B------:R-:W-:Y:S01]  /*73bc0*/  IMAD.X R12, R15, 0x1, R2, P3 ;  /* 0x000000010f0c7824 */ /* 0x000fe200018e0602 */
[----:B------:R-:W-:Y:S04]  /*73bd0*/  STL [R1+0x2884], R13 ;  /* 0x0028840d01007387 */ /* 0x000fe80000100800 */
[----:B------:R-:W-:Y:S04]  /*73be0*/  STL.64 [R1+0x2878], R10 ;  /* 0x0028780a01007387 */ /* 0x000fe80000100a00 */
[----:B------:R-:W-:Y:S04]  /*73bf0*/  STL.64 [R1+0x2870], R8 ;  /* 0x0028700801007387 */ /* 0x000fe80000100a00 */
[----:B------:R-:W3:Y:S01]  /*73c00*/  LDL.LU.64 R36, [R1+0x1cc8] ;  /* 0x001cc80001247983 */ /* 0x000ee20000300a00 */
[----:B------:R-:W-:-:S03]  /*73c10*/  IADD3 R15, P2, R20, R99, RZ ;  /* 0x00000063140f7210 */ /* 0x000fc60007f5e0ff */
[----:B------:R-:W4:Y:S01]  /*73c20*/  LDL.LU.64 R34, [R1+0x1cc0] ;  /* 0x001cc00001227983 */ /* 0x000f220000300a00 */
[-C--:B--2---:R-:W-:Y:S01]  /*73c30*/  IADD3 R17, P3, R18, R99.reuse, RZ ;  /* 0x0000006312117210 */ /* 0x084fe20007f7e0ff */
[--C-:B------:R-:W-:Y:S02]  /*73c40*/  IMAD.X R14, R21, 0x1, R2.reuse, P2 ;  /* 0x00000001150e7824 */ /* 0x100fe400010e0602 */
[----:B------:R-:W2:Y:S02]  /*73c50*/  LDL.LU.64 R38, [R1+0x1cb8] ;  /* 0x001cb80001267983 */ /* 0x000ea40000300a00 */
[----:B------:R-:W-:Y:S02]  /*73c60*/  IMAD.X R16, R19, 0x1, R2, P3 ;  /* 0x0000000113107824 */ /* 0x000fe400018e0602 */
[----:B-1----:R-:W2:Y:S01]  /*73c70*/  LDL.LU.64 R6, [R1+0x1cb0] ;  /* 0x001cb00001067983 */ /* 0x002ea20000300a00 */
[----:B------:R-:W-:-:S05]  /*73c80*/  IADD3 R19, P2, R24, R99, RZ ;  /* 0x0000006318137210 */ /* 0x000fca0007f5e0ff */
[----:B------:R-:W-:Y:S01]  /*73c90*/  IMAD.X R18, R25, 0x1, R2, P2 ;  /* 0x0000000119127824 */ /* 0x000fe200010e0602 */
[----:B------:R-:W-:-:S05]  /*73ca0*/  IADD3 R21, P3, R22, R99, RZ ;  /* 0x0000006316157210 */ /* 0x000fca0007f7e0ff */
[----:B------:R-:W-:Y:S01]  /*73cb0*/  IMAD.X R20, R23, 0x1, R2, P3 ;  /* 0x0000000117147824 */ /* 0x000fe200018e0602 */
[----:B------:R1:W-:Y:S01]  /*73cc0*/  STL.64 [R1+0x2890], R18 ;  /* 0x0028901201007387 */ /* 0x0003e20000100a00 */
[----:B------:R-:W-:-:S03]  /*73cd0*/  IADD3 R23, P2, R28, R99, RZ ;  /* 0x000000631c177210 */ /* 0x000fc60007f5e0ff */
[----:B------:R-:W-:Y:S02]  /*73ce0*/  STL.64 [R1+0x2888], R16 ;  /* 0x0028881001007387 */ /* 0x000fe40000100a00 */
[----:B------:R-:W-:Y:S02]  /*73cf0*/  IMAD.X R22, R29, 0x1, R2, P2 ;  /* 0x000000011d167824 */ /* 0x000fe400010e0602 */
[----:B------:R-:W2:Y:S04]  /*73d00*/  LDL.LU.64 R42, [R1+0x1ca8] ;  /* 0x001ca800012a7983 */ /* 0x000ea80000300a00 */
[----:B-1----:R-:W2:Y:S04]  /*73d10*/  LDL.LU.64 R18, [R1+0x1ca0] ;  /* 0x001ca00001127983 */ /* 0x002ea80000300a00 */
[----:B------:R-:W-:Y:S04]  /*73d20*/  STL.64 [R1+0x28a0], R22 ;  /* 0x0028a01601007387 */ /* 0x000fe80000100a00 */
[----:B------:R1:W-:Y:S04]  /*73d30*/  STL.64 [R1+0x2898], R20 ;  /* 0x0028981401007387 */ /* 0x0003e80000100a00 */
[----:B------:R-:W2:Y:S04]  /*73d40*/  LDL.LU.64 R46, [R1+0x1c98] ;  /* 0x001c9800012e7983 */ /* 0x000ea80000300a00 */
[----:B-1----:R-:W2:Y:S04]  /*73d50*/  LDL.LU.64 R20, [R1+0x1c90] ;  /* 0x001c900001147983 */ /* 0x002ea80000300a00 */
[----:B------:R-:W2:Y:S04]  /*73d60*/  LDL.LU.64 R16, [R1+0x1c88] ;  /* 0x001c880001107983 */ /* 0x000ea80000300a00 */
[----:B------:R-:W2:Y:S04]  /*73d70*/  LDL.LU.64 R52, [R1+0x1c80] ;  /* 0x001c800001347983 */ /* 0x000ea80000300a00 */
[----:B------:R-:W2:Y:S04]  /*73d80*/  LDL.LU.64 R10, [R1+0x1c78] ;  /* 0x001c7800010a7983 */ /* 0x000ea80000300a00 */
[----:B------:R-:W2:Y:S01]  /*73d90*/  LDL.LU.64 R8, [R1+0x1c70] ;  /* 0x001c700001087983 */ /* 0x000ea20000300a00 */
[----:B------:R-:W-:-:S03]  /*73da0*/  IADD3 R25, P3, R26, R99, RZ ;  /* 0x000000631a197210 */ /* 0x000fc60007f7e0ff */
[----:B------:R-:W2:Y:S02]  /*73db0*/  LDL.LU.64 R76, [R1+0x1c68] ;  /* 0x001c6800014c7983 */ /* 0x000ea40000300a00 */
[----:B------:R-:W-:Y:S01]  /*73dc0*/  IMAD.X R24, R27, 0x1, R2, P3 ;  /* 0x000000011b187824 */ /* 0x000fe200018e0602 */
[-C--:B------:R-:W-:Y:S01]  /*73dd0*/  IADD3 R27, P2, R32, R99.reuse, RZ ;  /* 0x00000063201b7210 */ /* 0x080fe20007f5e0ff */
[----:B------:R-:W2:Y:S01]  /*73de0*/  LDL.LU.64 R74, [R1+0x1c60] ;  /* 0x001c6000014a7983 */ /* 0x000ea20000300a00 */
[----:B------:R-:W-:-:S03]  /*73df0*/  IADD3 R29, P3, R30, R99, RZ ;  /* 0x000000631e1d7210 */ /* 0x000fc60007f7e0ff */
[--C-:B------:R-:W-:Y:S01]  /*73e00*/  IMAD.X R26, R33, 0x1, R2.reuse, P2 ;  /* 0x00000001211a7824 */ /* 0x100fe200010e0602 */
[----:B------:R-:W2:Y:S01]  /*73e10*/  LDL.LU.64 R72, [R1+0x1c58] ;  /* 0x001c580001487983 */ /* 0x000ea20000300a00 */
[----:B------:R-:W-:Y:S01]  /*73e20*/  IMAD.X R28, R31, 0x1, R2, P3 ;  /* 0x000000011f1c7824 */ /* 0x000fe200018e0602 */
[-C--:B---3--:R-:W-:Y:S02]  /*73e30*/  IADD3 R31, P2, R36, R99.reuse, RZ ;  /* 0x00000063241f7210 */ /* 0x088fe40007f5e0ff */
[----:B----4-:R-:W-:-:S03]  /*73e40*/  IADD3 R33, P3, R34, R99, RZ ;  /* 0x0000006322217210 */ /* 0x010fc60007f7e0ff */
[--C-:B------:R-:W-:Y:S02]  /*73e50*/  IMAD.X R30, R37, 0x1, R2.reuse, P2 ;  /* 0x00000001251e7824 */ /* 0x100fe400010e0602 */
[----:B------:R-:W-:Y:S01]  /*73e60*/  IMAD.X R32, R35, 0x1, R2, P3 ;  /* 0x0000000123207824 */ /* 0x000fe200018e0602 */
[-C--:B--2---:R-:W-:Y:S02]  /*73e70*/  IADD3 R35, P2, R38, R99.reuse, RZ ;  /* 0x0000006326237210 */ /* 0x084fe40007f5e0ff */
[----:B------:R-:W-:-:S03]  /*73e80*/  IADD3 R37, P3, R6, R99, RZ ;  /* 0x0000006306257210 */ /* 0x000fc60007f7e0ff */
[--C-:B------:R-:W-:Y:S02]  /*73e90*/  IMAD.X R34, R39, 0x1, R2.reuse, P2 ;  /* 0x0000000127227824 */ /* 0x100fe400010e0602 */
[----:B------:R-:W-:Y:S02]  /*73ea0*/  IMAD.X R36, R7, 0x1, R2, P3 ;  /* 0x0000000107247824 */ /* 0x000fe400018e0602 */
[----:B------:R-:W2:Y:S04]  /*73eb0*/  LDL.LU.64 R6, [R1+0x1c50] ;  /* 0x001c500001067983 */ /* 0x000ea80000300a00 */
[----:B------:R-:W3:Y:S04]  /*73ec0*/  LDL.LU.64 R70, [R1+0x1c48] ;  /* 0x001c480001467983 */ /* 0x000ee80000300a00 */
[----:B------:R-:W4:Y:S04]  /*73ed0*/  LDL.LU.64 R68, [R1+0x1c40] ;  /* 0x001c400001447983 */ /* 0x000f280000300a00 */
[----:B------:R-:W4:Y:S01]  /*73ee0*/  LDL.LU.64 R22, [R1+0x1c38] ;  /* 0x001c380001167983 */ /* 0x000f220000300a00 */
[----:B------:R-:W-:-:S02]  /*73ef0*/  IADD3 R39, P2, R42, R99, RZ ;  /* 0x000000632a277210 */ /* 0x000fc40007f5e0ff */
[----:B------:R-:W-:-:S03]  /*73f00*/  IADD3 R41, P3, R18, R99, RZ ;  /* 0x0000006312297210 */ /* 0x000fc60007f7e0ff */
[--C-:B------:R-:W-:Y:S02]  /*73f10*/  IMAD.X R38, R43, 0x1, R2.reuse, P2 ;  /* 0x000000012b267824 */ /* 0x100fe400010e0602 */
[----:B------:R-:W-:Y:S02]  /*73f20*/  IMAD.X R40, R19, 0x1, R2, P3 ;  /* 0x0000000113287824 */ /* 0x000fe400018e0602 */
[----:B------:R-:W4:Y:S01]  /*73f30*/  LDL.LU.64 R18, [R1+0x1c30] ;  /* 0x001c300001127983 */ /* 0x000f220000300a00 */
[-C--:B------:R-:W-:Y:S02]  /*73f40*/  IADD3 R43, P2, R46, R99.reuse, RZ ;  /* 0x000000632e2b7210 */ /* 0x080fe40007f5e0ff */
[----:B------:R-:W-:-:S03]  /*73f50*/  IADD3 R45, P3, R20, R99, RZ ;  /* 0x00000063142d7210 */ /* 0x000fc60007f7e0ff */
[--C-:B------:R-:W-:Y:S01]  /*73f60*/  IMAD.X R42, R47, 0x1, R2.reuse, P2 ;  /* 0x000000012f2a7824 */ /* 0x100fe200010e0602 */
[-C--:B------:R-:W-:Y:S01]  /*73f70*/  IADD3 R47, P2, R16, R99.reuse, RZ ;  /* 0x00000063102f7210 */ /* 0x080fe20007f5e0ff */
[--C-:B------:R-:W-:Y:S02]  /*73f80*/  IMAD.X R44, R21, 0x1, R2.reuse, P3 ;  /* 0x00000001152c7824 */ /* 0x100fe400018e0602 */
[----:B------:R-:W4:Y:S01]  /*73f90*/  LDL.LU.64 R20, [R1+0x1978] ;  /* 0x0019780001147983 */ /* 0x000f220000300a00 */
[-C--:B------:R-:W-:Y:S01]  /*73fa0*/  IADD3 R49, P3, R52, R99.reuse, RZ ;  /* 0x0000006334317210 */ /* 0x080fe20007f7e0ff */
[--C-:B------:R-:W-:Y:S02]  /*73fb0*/  IMAD.X R46, R17, 0x1, R2.reuse, P2 ;  /* 0x00000001112e7824 */ /* 0x100fe400010e0602 */
[----:B------:R-:W4:Y:S02]  /*73fc0*/  LDL.LU.64 R16, [R1+0x1938] ;  /* 0x0019380001107983 */ /* 0x000f240000300a00 */
[----:B------:R-:W-:Y:S01]  /*73fd0*/  IMAD.X R48, R53, 0x1, R2, P3 ;  /* 0x0000000135307824 */ /* 0x000fe200018e0602 */
[----:B------:R-:W-:-:S02]  /*73fe0*/  IADD3 R53, P2, R10, R99, RZ ;  /* 0x000000630a357210 */ /* 0x000fc40007f5e0ff */
[----:B------:R-:W-:-:S03]  /*73ff0*/  IADD3 R57, P3, R8, R99, RZ ;  /* 0x0000006308397210 */ /* 0x000fc60007f7e0ff */
[--C-:B------:R-:W-:Y:S02]  /*74000*/  IMAD.X R52, R11, 0x1, R2.reuse, P2 ;  /* 0x000000010b347824 */ /* 0x100fe400010e0602 */
[----:B------:R-:W-:Y:S01]  /*74010*/  IMAD.X R56, R9, 0x1, R2, P3 ;  /* 0x0000000109387824 */ /* 0x000fe200018e0602 */
[----:B------:R-:W4:Y:S04]  /*74020*/  LDL.LU.64 R10, [R1+0x1c28] ;  /* 0x001c2800010a7983 */ /* 0x000f280000300a00 */
[----:B------:R-:W4:Y:S01]  /*74030*/  LDL.LU.64 R8, [R1+0x1980] ;  /* 0x0019800001087983 */ /* 0x000f220000300a00 */
[-C--:B------:R-:W-:Y:S02]  /*74040*/  IADD3 R61, P2, R76, R99.reuse, RZ ;  /* 0x000000634c3d7210 */ /* 0x080fe40007f5e0ff */
[----:B------:R-:W-:-:S03]  /*74050*/  IADD3 R65, P3, R74, R99, RZ ;  /* 0x000000634a417210 */ /* 0x000fc60007f7e0ff */
[--C-:B------:R-:W-:Y:S01]  /*74060*/  IMAD.X R60, R77, 0x1, R2.reuse, P2 ;  /* 0x000000014d3c7824 */ /* 0x100fe200010e0602 */
[----:B------:R-:W-:Y:S01]  /*74070*/  IADD3 R237, P2, R72, R99, RZ ;  /* 0x0000006348ed7210 */ /* 0x000fe20007f5e0ff */
[----:B------:R-:W-:-:S04]  /*74080*/  IMAD.X R64, R75, 0x1, R2, P3 ;  /* 0x000000014b407824 */ /* 0x000fc800018e0602 */
[----:B------:R-:W-:Y:S02]  /*74090*/  IMAD.X R236, R73, 0x1, R2, P2 ;  /* 0x0000000149ec7824 */ /* 0x000fe400010e0602 */
[----:B------:R-:W4:Y:S01]  /*740a0*/  LDL.LU.64 R72, [R1+0x1940] ;  /* 0x0019400001487983 */ /* 0x000f220000300a00 */
[-C--:B--2---:R-:W-:Y:S02]  /*740b0*/  IADD3 R239, P3, R6, R99.reuse, RZ ;  /* 0x0000006306ef7210 */ /* 0x084fe40007f7e0ff */
[----:B---3--:R-:W-:-:S03]  /*740c0*/  IADD3 R13, P2, R70, R99, RZ ;  /* 0x00000063460d7210 */ /* 0x008fc60007f5e0ff */
[--C-:B------:R-:W-:Y:S02]  /*740d0*/  IMAD.X R238, R7, 0x1, R2.reuse, P3 ;  /* 0x0000000107ee7824 */ /* 0x100fe400018e0602 */
[----:B------:R-:W2:Y:S01]  /*740e0*/  LDL.LU.64 R6, [R1+0x1c20] ;  /* 0x001c200001067983 */ /* 0x000ea20000300a00 */
[-C--:B----4-:R-:W-:Y:S01]  /*740f0*/  IADD3 R5, P3, R68, R99.reuse, RZ ;  /* 0x0000006344057210 */ /* 0x090fe20007f7e0ff */
[--C-:B------:R-:W-:Y:S02]  /*74100*/  IMAD.X R252, R71, 0x1, R2.reuse, P2 ;  /* 0x0000000147fc7824 */ /* 0x100fe400010e0602 */
[----:B------:R1:W-:Y:S04]  /*74110*/  STL [R1+0x850], R13 ;  /* 0x0008500d01007387 */ /* 0x0003e80000100800 */
[----:B------:R3:W-:Y:S01]  /*74120*/  STL [R1+0x858], R5 ;  /* 0x0008580501007387 */ /* 0x0007e20000100800 */
[----:B-1----:R-:W-:Y:S01]  /*74130*/  IMAD.X R13, R69, 0x1, R2, P3 ;  /* 0x00000001450d7824 */ /* 0x002fe200018e0602 */
[----:B---3--:R-:W-:-:S04]  /*74140*/  IADD3 R5, P2, R22, R99, RZ ;  /* 0x0000006316057210 */ /* 0x008fc80007f5e0ff */
[----:B------:R1:W-:Y:S04]  /*74150*/  STL [R1+0x854], R13 ;  /* 0x0008540d01007387 */ /* 0x0003e80000100800 */
[----:B------:R3:W-:Y:S01]  /*74160*/  STL [R1+0xba4], R5 ;  /* 0x000ba40501007387 */ /* 0x0007e20000100800 */
[----:B-1----:R-:W-:Y:S01]  /*74170*/  IMAD.X R13, R23, 0x1, R2, P2 ;  /* 0x00000001170d7824 */ /* 0x002fe200010e0602 */
[----:B------:R-:W-:-:S05]  /*74180*/  IADD3 R68, P3, R18, R99, RZ ;  /* 0x0000006312447210 */ /* 0x000fca0007f7e0ff */
[----:B------:R-:W-:Y:S01]  /*74190*/  STL [R1+0xbac], R68 ;  /* 0x000bac4401007387 */ /* 0x000fe20000100800 */
[----:B---3--:R-:W-:-:S03]  /*741a0*/  IMAD.X R5, R19, 0x1, R2, P3 ;  /* 0x0000000113057824 */ /* 0x008fc600018e0602 */
[----:B------:R-:W3:Y:S04]  /*741b0*/  LDL.LU.64 R70, [R1+0x1988] ;  /* 0x0019880001467983 */ /* 0x000ee80000300a00 */
[----:B------:R-:W-:Y:S04]  /*741c0*/  STL [R1+0xba0], R13 ;  /* 0x000ba00d01007387 */ /* 0x000fe80000100800 */
[----:B------:R-:W2:Y:S01]  /*741d0*/  LDL.LU.64 R18, [R1+0x1948] ;  /* 0x0019480001127983 */ /* 0x000ea20000300a00 */
[-C--:B------:R-:W-:Y:S02]  /*741e0*/  IADD3 R92, P2, R20, R99.reuse, RZ ;  /* 0x00000063145c7210 */ /* 0x080fe40007f5e0ff */
[----:B------:R-:W-:Y:S01]  /*741f0*/  IADD3 R95, P3, R16, R99, RZ ;  /* 0x00000063105f7210 */ /* 0x000fe20007f7e0ff */
[----:B------:R1:W-:Y:S02]  /*74200*/  STL [R1+0xba8], R5 ;  /* 0x000ba80501007387 */ /* 0x0003e40000100800 */
[----:B------:R-:W-:-:S02]  /*74210*/  IMAD.X R93, R21, 0x1, R2, P2 ;  /* 0x00000001155d7824 */ /* 0x000fc400010e0602 */
[----:B------:R-:W-:Y:S01]  /*74220*/  STL [R1+0x2838], R92 ;  /* 0x0028385c01007387 */ /* 0x000fe20000100800 */
[----:B------:R-:W-:-:S03]  /*74230*/  IMAD.X R94, R17, 0x1, R2, P3 ;  /* 0x00000001115e7824 */ /* 0x000fc600018e0602 */
[----:B------:R-:W-:Y:S01]  /*74240*/  STL [R1+0x283c], R95 ;  /* 0x00283c5f01007387 */ /* 0x000fe20000100800 */
[----:B-1----:R-:W-:-:S03]  /*74250*/  IADD3 R5, P2, R10, R99, RZ ;  /* 0x000000630a057210 */ /* 0x002fc60007f5e0ff */
[----:B------:R-:W2:Y:S01]  /*74260*/  LDL.LU.64 R22, [R1+0x1c18] ;  /* 0x001c180001167983 */ /* 0x000ea20000300a00 */
[----:B------:R-:W-:-:S03]  /*74270*/  IADD3 R126, P3, R8, R99, RZ ;  /* 0x00000063087e7210 */ /* 0x000fc60007f7e0ff */
[----:B------:R-:W2:Y:S04]  /*74280*/  LDL.LU.64 R20, [R1+0x1990] ;  /* 0x0019900001147983 */ /* 0x000ea80000300a00 */
[----:B------:R-:W-:Y:S04]  /*74290*/  STL [R1+0x2840], R93 ;  /* 0x0028405d01007387 */ /* 0x000fe80000100800 */
[----:B------:R-:W-:Y:S04]  /*742a0*/  STL [R1+0x2844], R94 ;  /* 0x0028445e01007387 */ /* 0x000fe80000100800 */
[----:B------:R-:W-:Y:S04]  /*742b0*/  STL [R1+0x2848], R126 ;  /* 0x0028487e01007387 */ /* 0x000fe80000100800 */
[----:B------:R1:W-:Y:S01]  /*742c0*/  STL [R1+0xbb4], R5 ;  /* 0x000bb40501007387 */ /* 0x0003e20000100800 */
[----:B------:R-:W-:-:S03]  /*742d0*/  IMAD.X R125, R9, 0x1, R2, P3 ;  /* 0x00000001097d7824 */ /* 0x000fc600018e0602 */
[----:B------:R-:W2:Y:S01]  /*742e0*/  LDL.LU.64 R16, [R1+0x1950] ;  /* 0x0019500001107983 */ /* 0x000ea20000300a00 */
[----:B-1----:R-:W-:-:S05]  /*742f0*/  IMAD.X R5, R11, 0x1, R2, P2 ;  /* 0x000000010b057824 */ /* 0x002fca00010e0602 */
[----:B------:R2:W-:Y:S04]  /*74300*/  STL [R1+0xbb0], R5 ;  /* 0x000bb00501007387 */ /* 0x0005e80000100800 */
[----:B------:R-:W2:Y:S01]  /*74310*/  LDL.LU.64 R8, [R1+0x1c10] ;  /* 0x001c100001087983 */ /* 0x000ea20000300a00 */
[----:B------:R-:W-:-:S03]  /*74320*/  IADD3 R89, P2, R72, R99, RZ ;  /* 0x0000006348597210 */ /* 0x000fc60007f5e0ff */
[----:B------:R-:W-:Y:S02]  /*74330*/  STL [R1+0x284c], R125 ;  /* 0x00284c7d01007387 */ /* 0x000fe40000100800 */
[----:B------:R-:W-:Y:S02]  /*74340*/  IMAD.X R88, R73, 0x1, R2, P2 ;  /* 0x0000000149587824 */ /* 0x000fe400010e0602 */
[----:B------:R-:W-:Y:S04]  /*74350*/  STL [R1+0x2850], R89 ;  /* 0x0028505901007387 */ /* 0x000fe80000100800 */
[----:B------:R-:W2:Y:S04]  /*74360*/  LDL.LU.64 R68, [R1+0x1998] ;  /* 0x0019980001447983 */ /* 0x000ea80000300a00 */
[----:B------:R-:W2:Y:S02]  /*74370*/  LDL.LU.64 R10, [R1+0x1958] ;  /* 0x00195800010a7983 */ /* 0x000ea40000300a00 */
[----:B--2---:R-:W-:-:S05]  /*74380*/  IADD3 R5, P3, R6, R99, RZ ;  /* 0x0000006306057210 */ /* 0x004fca0007f7e0ff */
[----:B------:R1:W-:Y:S04]  /*74390*/  STL [R1+0xbbc], R5 ;  /* 0x000bbc0501007387 */ /* 0x0003e80000100800 */
[----:B------:R2:W-:Y:S04]  /*743a0*/  STL [R1+0x2854], R88 ;  /* 0x0028545801007387 */ /* 0x0005e80000100800 */
[----:B------:R-:W4:Y:S01]  /*743b0*/  LDL.LU.64 R76, [R1+0x1c08] ;  /* 0x001c0800014c7983 */ /* 0x000f220000300a00 */
[----:B-1----:R-:W-:-:S03]  /*743c0*/  IMAD.X R5, R7, 0x1, R2, P3 ;  /* 0x0000000107057824 */ /* 0x002fc600018e0602 */
[----:B------:R-:W4:Y:S04]  /*743d0*/  LDL.LU.64 R6, [R1+0x19a0] ;  /* 0x0019a00001067983 */ /* 0x000f280000300a00 */
[----:B------:R-:W-:Y:S01]  /*743e0*/  STL [R1+0xbb8], R5 ;  /* 0x000bb80501007387 */ /* 0x000fe20000100800 */
[-C--:B---3--:R-:W-:Y:S02]  /*743f0*/  IADD3 R120, P2, R70, R99.reuse, RZ ;  /* 0x0000006346787210 */ /* 0x088fe40007f5e0ff */
[----:B--2---:R-:W-:-:S03]  /*74400*/  IADD3 R91, P3, R18, R99, RZ ;  /* 0x00000063125b7210 */ /* 0x004fc60007f7e0ff */
[----:B------:R1:W-:Y:S02]  /*74410*/  STL [R1+0x2858], R120 ;  /* 0x0028587801007387 */ /* 0x0003e40000100800 */
[--C-:B------:R-:W-:Y:S02]  /*74420*/  IMAD.X R90, R19, 0x1, R2.reuse, P3 ;  /* 0x00000001135a7824 */ /* 0x100fe400018e0602 */
[----:B------:R-:W2:Y:S04]  /*74430*/  LDL.LU.64 R74, [R1+0x1960] ;  /* 0x00196000014a7983 */ /* 0x000ea80000300a00 */
[----:B------:R-:W3:Y:S01]  /*74440*/  LDL.LU.64 R18, [R1+0x1c00] ;  /* 0x001c000001127983 */ /* 0x000ee20000300a00 */
[----:B------:R-:W-:-:S03]  /*74450*/  IMAD.X R127, R71, 0x1, R2, P2 ;  /* 0x00000001477f7824 */ /* 0x000fc600010e0602 */
[----:B------:R-:W-:Y:S04]  /*74460*/  STL.64 [R1+0x2860], R90 ;  /* 0x0028605a01007387 */ /* 0x000fe80000100a00 */
[----:B------:R-:W3:Y:S01]  /*74470*/  LDL.LU.64 R72, [R1+0x19a8] ;  /* 0x0019a80001487983 */ /* 0x000ee20000300a00 */
[----:B------:R-:W-:-:S03]  /*74480*/  IADD3 R88, P2, R22, R99, RZ ;  /* 0x0000006316587210 */ /* 0x000fc60007f5e0ff */
[----:B------:R-:W3:Y:S01]  /*74490*/  LDL.LU.64 R70, [R1+0x1968] ;  /* 0x0019680001467983 */ /* 0x000ee20000300a00 */
[-C--:B------:R-:W-:Y:S01]  /*744a0*/  IADD3 R122, P3, R20, R99.reuse, RZ ;  /* 0x00000063147a7210 */ /* 0x080fe20007f7e0ff */
[--C-:B-1----:R-:W-:Y:S02]  /*744b0*/  IMAD.X R120, R23, 0x1, R2.reuse, P2 ;  /* 0x0000000117787824 */ /* 0x102fe400010e0602 */
[----:B------:R-:W3:Y:S02]  /*744c0*/  LDL.LU.64 R22, [R1+0x1bf8] ;  /* 0x001bf80001167983 */ /* 0x000ee40000300a00 */
[----:B------:R-:W-:Y:S02]  /*744d0*/  IMAD.X R121, R21, 0x1, R2, P3 ;  /* 0x0000000115797824 */ /* 0x000fe400018e0602 */
[----:B------:R-:W3:Y:S04]  /*744e0*/  LDL.LU.64 R20, [R1+0x19b0] ;  /* 0x0019b00001147983 */ /* 0x000ee80000300a00 */
[----:B------:R1:W-:Y:S01]  /*744f0*/  STL.64 [R1+0x2868], R120 ;  /* 0x0028687801007387 */ /* 0x0003e20000100a00 */
[----:B------:R-:W-:-:S05]  /*74500*/  IADD3 R85, P2, R16, R99, RZ ;  /* 0x0000006310557210 */ /* 0x000fca0007f5e0ff */
[----:B------:R-:W-:Y:S02]  /*74510*/  IMAD.X R84, R17, 0x1, R2, P2 ;  /* 0x0000000111547824 */ /* 0x000fe400010e0602 */
[----:B------:R-:W3:Y:S01]  /*74520*/  LDL.LU.64 R16, [R1+0x1970] ;  /* 0x0019700001107983 */ /* 0x000ee20000300a00 */
[----:B------:R-:W-:-:S05]  /*74530*/  IADD3 R125, P3, R8, R99, RZ ;  /* 0x00000063087d7210 */ /* 0x000fca0007f7e0ff */
[----:B------:R-:W-:Y:S02]  /*74540*/  IMAD.X R89, R9, 0x1, R2, P3 ;  /* 0x0000000109597824 */ /* 0x000fe400018e0602 */
[----:B------:R-:W3:Y:S01]  /*74550*/  LDL.LU.64 R8, [R1+0x1bf0] ;  /* 0x001bf00001087983 */ /* 0x000ee20000300a00 */
[-C--:B------:R-:W-:Y:S02]  /*74560*/  IADD3 R116, P2, R68, R99.reuse, RZ ;  /* 0x0000006344747210 */ /* 0x080fe40007f5e0ff */
[----:B------:R-:W-:-:S03]  /*74570*/  IADD3 R87, P3, R10, R99, RZ ;  /* 0x000000630a577210 */ /* 0x000fc60007f7e0ff */
[--C-:B------:R-:W-:Y:S02]  /*74580*/  IMAD.X R123, R69, 0x1, R2.reuse, P2 ;  /* 0x00000001457b7824 */ /* 0x100fe400010e0602 */
[----:B------:R-:W3:Y:S01]  /*74590*/  LDL.LU.64 R68, [R1+0x19b8] ;  /* 0x0019b80001447983 */ /* 0x000ee20000300a00 */
[----:B------:R-:W-:-:S03]  /*745a0*/  IMAD.X R86, R11, 0x1, R2, P3 ;  /* 0x000000010b567824 */ /* 0x000fc600018e0602 */
[----:B------:R-:W3:Y:S04]  /*745b0*/  LDL.LU.64 R10, [R1+0x1be8] ;  /* 0x001be800010a7983 */ /* 0x000ee80000300a00 */
[----:B------:R-:W3:Y:S01]  /*745c0*/  LDL.LU.64 R78, [R1+0x1be0] ;  /* 0x001be000014e7983 */ /* 0x000ee20000300a00 */
[-C--:B----4-:R-:W-:Y:S02]  /*745d0*/  IADD3 R94, P2, R76, R99.reuse, RZ ;  /* 0x000000634c5e7210 */ /* 0x090fe40007f5e0ff */
[----:B------:R-:W-:-:S03]  /*745e0*/  IADD3 R118, P3, R6, R99, RZ ;  /* 0x0000006306767210 */ /* 0x000fc60007f7e0ff */
[--C-:B------:R-:W-:Y:S02]  /*745f0*/  IMAD.X R126, R77, 0x1, R2.reuse, P2 ;  /* 0x000000014d7e7824 */ /* 0x100fe400010e0602 */
[----:B------:R-:W-:Y:S02]  /*74600*/  IMAD.X R117, R7, 0x1, R2, P3 ;  /* 0x0000000107757824 */ /* 0x000fe400018e0602 */
[----:B------:R-:W4:Y:S01]  /*74610*/  LDL.LU.64 R6, [R1+0x1bd8] ;  /* 0x001bd80001067983 */ /* 0x000f220000300a00 */
[-C--:B--2---:R-:W-:Y:S02]  /*74620*/  IADD3 R81, P2, R74, R99.reuse, RZ ;  /* 0x000000634a517210 */ /* 0x084fe40007f5e0ff */
[----:B---3--:R-:W-:-:S03]  /*74630*/  IADD3 R95, P3, R18, R99, RZ ;  /* 0x00000063125f7210 */ /* 0x008fc60007f7e0ff */
[--C-:B------:R-:W-:Y:S02]  /*74640*/  IMAD.X R80, R75, 0x1, R2.reuse, P2 ;  /* 0x000000014b507824 */ /* 0x100fe400010e0602 */
[----:B------:R-:W2:Y:S01]  /*74650*/  LDL.LU.64 R74, [R1+0x1bd0] ;  /* 0x001bd000014a7983 */ /* 0x000ea20000300a00 */
[----:B------:R-:W-:-:S03]  /*74660*/  IMAD.X R93, R19, 0x1, R2, P3 ;  /* 0x00000001135d7824 */ /* 0x000fc600018e0602 */
[----:B------:R-:W3:Y:S01]  /*74670*/  LDL.LU.64 R18, [R1+0x1bc8] ;  /* 0x001bc80001127983 */ /* 0x000ee20000300a00 */
[-C--:B------:R-:W-:Y:S02]  /*74680*/  IADD3 R112, P2, R72, R99.reuse, RZ ;  /* 0x0000006348707210 */ /* 0x080fe40007f5e0ff */
[----:B------:R-:W-:-:S03]  /*74690*/  IADD3 R83, P3, R70, R99, RZ ;  /* 0x0000006346537210 */ /* 0x000fc60007f7e0ff */
[--C-:B------:R-:W-:Y:S02]  /*746a0*/  IMAD.X R119, R73, 0x1, R2.reuse, P2 ;  /* 0x0000000149777824 */ /* 0x100fe400010e0602 */
[----:B------:R-:W3:Y:S01]  /*746b0*/  LDL.LU.64 R72, [R1+0x1bc0] ;  /* 0x001bc00001487983 */ /* 0x000ee20000300a00 */
[--C-:B------:R-:W-:Y:S01]  /*746c0*/  IMAD.X R82, R71, 0x1, R2.reuse, P3 ;  /* 0x0000000147527824 */ /* 0x100fe200018e0602 */
[-C--:B------:R-:W-:Y:S02]  /*746d0*/  IADD3 R240, P2, R22, R99.reuse, RZ ;  /* 0x0000006316f07210 */ /* 0x080fe40007f5e0ff */
[----:B------:R-:W3:Y:S01]  /*746e0*/  LDL.LU.64 R70, [R1+0x1bb8] ;  /* 0x001bb80001467983 */ /* 0x000ee20000300a00 */
[----:B------:R-:W-:Y:S02]  /*746f0*/  IADD3 R114, P3, R20, R99, RZ ;  /* 0x0000006314727210 */ /* 0x000fe40007f7e0ff */
[--C-:B------:R-:W-:Y:S02]  /*74700*/  IMAD.X R92, R23, 0x1, R2.reuse, P2 ;  /* 0x00000001175c7824 */ /* 0x100fe400010e0602 */
[----:B------:R-:W3:Y:S01]  /*74710*/  LDL.LU.64 R22, [R1+0x1bb0] ;  /* 0x001bb00001167983 */ /* 0x000ee20000300a00 */
[----:B------:R-:W-:-:S03]  /*74720*/  IMAD.X R113, R21, 0x1, R2, P3 ;  /* 0x0000000115717824 */ /* 0x000fc600018e0602 */
[----:B------:R-:W3:Y:S01]  /*74730*/  LDL.LU.64 R20, [R1+0x1ba8] ;  /* 0x001ba80001147983 */ /* 0x000ee20000300a00 */
        /* <DEDUP_REMOVED lines=10> */
[-C--:B------:R-:W-:Y:S01]  /*747e0*/  IADD3 R170, P2, R78, R99.reuse, RZ ;  /* 0x000000634eaa7210 */ /* 0x080fe20007f5e0ff */
[--C-:B------:R-:W-:Y:S02]  /*747f0*/  IMAD.X R243, R11, 0x1, R2.reuse, P3 ;  /* 0x000000010bf37824 */ /* 0x100fe400018e0602 */
[----:B------:R-:W3:Y:S02]  /*74800*/  LDL.LU.64 R10, [R1+0x1b88] ;  /* 0x001b8800010a7983 */ /* 0x000ee40000300a00 */
[----:B------:R-:W-:Y:S02]  /*74810*/  IMAD.X R169, R79, 0x1, R2, P2 ;  /* 0x000000014fa97824 */ /* 0x000fe400010e0602 */
[----:B------:R-:W3:Y:S01]  /*74820*/  LDL.LU.64 R78, [R1+0x1b80] ;  /* 0x001b8000014e7983 */ /* 0x000ee20000300a00 */
[----:B----4-:R-:W-:-:S05]  /*74830*/  IADD3 R164, P3, R6, R99, RZ ;  /* 0x0000006306a47210 */ /* 0x010fca0007f7e0ff */
        /* <DEDUP_REMOVED lines=35> */
[----:B----4-:R-:W-:-:S04]  /*74a70*/  IADD3 R180, P3, R6, R99, RZ ;  /* 0x0000006306b47210 */ /* 0x010fc80007f7e0ff */
[----:B------:R-:W-:Y:S02]  /*74a80*/  IADD3.X R187, R7, R2, RZ, P3, !PT ;  /* 0x0000000207bb7210 */ /* 0x000fe40001ffe4ff */
        /* <DEDUP_REMOVED lines=46> */
[----:B------:R-:W-:Y:S01]  /*74d70*/  IMAD.X R163, R71, 0x1, R2, P3 ;  /* 0x0000000147a37824 */ /* 0x000fe200018e0602 */
[-C--:B------:R-:W-:Y:S02]  /*74d80*/  IADD3 R158, P2, R22, R99.reuse, RZ ;  /* 0x00000063169e7210 */ /* 0x080fe40007f5e0ff */
[----:B------:R-:W-:-:S03]  /*74d90*/  IADD3 R152, P3, R20, R99, RZ ;  /* 0x0000006314987210 */ /* 0x000fc60007f7e0ff */
        /* <DEDUP_REMOVED lines=9> */
[----:B------:R-:W3:Y:S04]  /*74e30*/  LDL.LU.64 R8, [R1+0x1a88] ;  /* 0x001a880001087983 */ /* 0x000ee80000300a00 */
[----:B------:R-:W3:Y:S01]  /*74e40*/  LDL.LU.64 R72, [R1+0x1a80] ;  /* 0x001a800001487983 */ /* 0x000ee20000300a00 */
[----:B------:R-:W-:-:S03]  /*74e50*/  IADD3 R150, P2, R68, R99, RZ ;  /* 0x0000006344967210 */ /* 0x000fc60007f5e0ff */
[----:B------:R-:W3:Y:S01]  /*74e60*/  LDL.LU.64 R70, [R1+0x1a60] ;  /* 0x001a600001467983 */ /* 0x000ee20000300a00 */
[-C--:B------:R-:W-:Y:S01]  /*74e70*/  IADD3 R144, P3, R10, R99.reuse, RZ ;  /* 0x000000630a907210 */ /* 0x080fe20007f7e0ff */
[--C-:B------:R-:W-:Y:S02]  /*74e80*/  IMAD.X R149, R69, 0x1, R2.reuse, P2 ;  /* 0x0000000145957824 */ /* 0x100fe400010e0602 */
[----:B------:R-:W3:Y:S02]  /*74e90*/  LDL.LU.64 R68, [R1+0x1a58] ;  /* 0x001a580001447983 */ /* 0x000ee40000300a00 */
[----:B------:R-:W-:Y:S02]  /*74ea0*/  IMAD.X R151, R11, 0x1, R2, P3 ;  /* 0x000000010b977824 */ /* 0x000fe400018e0602 */
[----:B------:R-:W3:Y:S01]  /*74eb0*/  LDL.LU.64 R10, [R1+0x1a50] ;  /* 0x001a5000010a7983 */ /* 0x000ee20000300a00 */
[----:B------:R-:W-:-:S05]  /*74ec0*/  IADD3 R146, P2, R78, R99, RZ ;  /* 0x000000634e927210 */ /* 0x000fca0007f5e0ff */
[----:B------:R-:W-:Y:S01]  /*74ed0*/  IMAD.X R145, R79, 0x1, R2, P2 ;  /* 0x000000014f917824 */ /* 0x000fe200010e0602 */
[----:B----4-:R-:W-:-:S05]  /*74ee0*/  IADD3 R140, P3, R6, R99, RZ ;  /* 0x00000063068c7210 */ /* 0x010fca0007f7e0ff */
[----:B------:R-:W-:Y:S02]  /*74ef0*/  IMAD.X R147, R7, 0x1, R2, P3 ;  /* 0x0000000107937824 */ /* 0x000fe400018e0602 */
[----:B------:R-:W4:Y:S04]  /*74f00*/  LDL.LU.64 R6, [R1+0x1a48] ;  /* 0x001a480001067983 */ /* 0x000f280000300a00 */
[----:B------:R-:W4:Y:S04]  /*74f10*/  LDL.LU.64 R204, [R1+0x1a40] ;  /* 0x001a400001cc7983 */ /* 0x000f280000300a00 */
[----:B------:R-:W4:Y:S04]  /*74f20*/  LDL.LU.64 R208, [R1+0x1a38] ;  /* 0x001a380001d07983 */ /* 0x000f280000300a00 */
[----:B-1----:R-:W4:Y:S04]  /*74f30*/  LDL.LU.64 R120, [R1+0x1a30] ;  /* 0x001a300001787983 */ /* 0x002f280000300a00 */
[----:B------:R-:W4:Y:S01]  /*74f40*/  LDL.LU.64 R90, [R1+0x1a28] ;  /* 0x001a2800015a7983 */ /* 0x000f220000300a00 */
[----:B--2---:R-:W-:-:S02]  /*74f50*/  IADD3 R142, P2, R74, R99, RZ ;  /* 0x000000634a8e7210 */ /* 0x004fc40007f5e0ff */
[----:B---3--:R-:W-:-:S03]  /*74f60*/  IADD3 R136, P3, R18, R99, RZ ;  /* 0x0000006312887210 */ /* 0x008fc60007f7e0ff */
[--C-:B------:R-:W-:Y:S02]  /*74f70*/  IMAD.X R141, R75, 0x1, R2.reuse, P2 ;  /* 0x000000014b8d7824 */ /* 0x100fe400010e0602 */
[----:B------:R-:W-:Y:S02]  /*74f80*/  IMAD.X R143, R19, 0x1, R2, P3 ;  /* 0x00000001138f7824 */ /* 0x000fe400018e0602 */
[----:B------:R-:W2:Y:S01]  /*74f90*/  LDL.LU.64 R18, [R1+0x1a20] ;  /* 0x001a200001127983 */ /* 0x000ea20000300a00 */
        /* <DEDUP_REMOVED lines=14> */
[--C-:B------:R-:W-:Y:S01]  /*75080*/  IMAD.X R97, R73, 0x1, R2.reuse, P3 ;  /* 0x0000000149617824 */ /* 0x100fe200018e0602 */
[-C--:B------:R-:W-:Y:S01]  /*75090*/  IADD3 R75, P3, R10, R99.reuse, RZ ;  /* 0x000000630a4b7210 */ /* 0x080fe20007f7e0ff */
[----:B------:R-:W-:Y:S01]  /*750a0*/  IMAD.X R78, R71, 0x1, R2, P2 ;  /* 0x00000001474e7824 */ /* 0x000fe200010e0602 */
[----:B------:R-:W-:-:S03]  /*750b0*/  IADD3 R73, P2, R68, R99, RZ ;  /* 0x0000006344497210 */ /* 0x000fc60007f5e0ff */
[--C-:B------:R-:W-:Y:S02]  /*750c0*/  IMAD.X R74, R11, 0x1, R2.reuse, P3 ;  /* 0x000000010b4a7824 */ /* 0x100fe400018e0602 */
[----:B------:R-:W-:Y:S01]  /*750d0*/  IMAD.X R72, R69, 0x1, R2, P2 ;  /* 0x0000000145487824 */ /* 0x000fe200010e0602 */
[----:B------:R-:W3:Y:S01]  /*750e0*/  LDL.LU.64 R10, [R1+0x19f8] ;  /* 0x0019f800010a7983 */ /* 0x000ee20000300a00 */
[-C--:B----4-:R-:W-:Y:S02]  /*750f0*/  IADD3 R69, P2, R6, R99.reuse, RZ ;  /* 0x0000006306457210 */ /* 0x090fe40007f5e0ff */
[----:B------:R-:W-:-:S03]  /*75100*/  IADD3 R71, P3, R204, R99, RZ ;  /* 0x00000063cc477210 */ /* 0x000fc60007f7e0ff */
[--C-:B------:R-:W-:Y:S02]  /*75110*/  IMAD.X R68, R7, 0x1, R2.reuse, P2 ;  /* 0x0000000107447824 */ /* 0x100fe400010e0602 */
[----:B------:R-:W4:Y:S01]  /*75120*/  LDL.LU.64 R6, [R1+0x19f0] ;  /* 0x0019f00001067983 */ /* 0x000f220000300a00 */
[----:B------:R-:W-:Y:S01]  /*75130*/  IMAD.X R70, R205, 0x1, R2, P3 ;  /* 0x00000001cd467824 */ /* 0x000fe200018e0602 */
[----:B------:R-:W-:-:S05]  /*75140*/  IADD3 R205, P2, R208, R99, RZ ;  /* 0x00000063d0cd7210 */ /* 0x000fca0007f5e0ff */
[----:B------:R-:W-:Y:S01]  /*75150*/  IMAD.X R204, R209, 0x1, R2, P2 ;  /* 0x00000001d1cc7824 */ /* 0x000fe200010e0602 */
[-C--:B------:R-:W-:Y:S02]  /*75160*/  IADD3 R209, P2, R90, R99.reuse, RZ ;  /* 0x000000635ad17210 */ /* 0x080fe40007f5e0ff */
[----:B------:R-:W-:-:S03]  /*75170*/  IADD3 R207, P3, R120, R99, RZ ;  /* 0x0000006378cf7210 */ /* 0x000fc60007f7e0ff */
[--C-:B------:R-:W-:Y:S02]  /*75180*/  IMAD.X R208, R91, 0x1, R2.reuse, P2 ;  /* 0x000000015bd07824 */ /* 0x100fe400010e0602 */
[----:B------:R-:W-:Y:S01]  /*75190*/  IMAD.X R206, R121, 0x1, R2, P3 ;  /* 0x0000000179ce7824 */ /* 0x000fe200018e0602 */
[----:B------:R-:W4:Y:S01]  /*751a0*/  LDL.LU.64 R90, [R1+0x19e8] ;  /* 0x0019e800015a7983 */ /* 0x000f220000300a00 */
[----:B--2---:R-:W-:-:S05]  /*751b0*/  IADD3 R211, P3, R18, R99, RZ ;  /* 0x0000006312d37210 */ /* 0x004fca0007f7e0ff */
[----:B------:R-:W-:Y:S02]  /*751c0*/  IMAD.X R210, R19, 0x1, R2, P3 ;  /* 0x0000000113d27824 */ /* 0x000fe400018e0602 */
[----:B------:R-:W2:Y:S01]  /*751d0*/  LDL.LU.64 R18, [R1+0x19e0] ;  /* 0x0019e00001127983 */ /* 0x000ea20000300a00 */
[----:B---3--:R-:W-:-:S05]  /*751e0*/  IADD3 R213, P2, R22, R99, RZ ;  /* 0x0000006316d57210 */ /* 0x008fca0007f5e0ff */
[----:B------:R-:W-:Y:S01]  /*751f0*/  IMAD.X R212, R23, 0x1, R2, P2 ;  /* 0x0000000117d47824 */ /* 0x000fe200010e0602 */
[----:B------:R-:W-:-:S05]  /*75200*/  IADD3 R215, P3, R20, R99, RZ ;  /* 0x0000006314d77210 */ /* 0x000fca0007f7e0ff */
[----:B------:R-:W-:Y:S01]  /*75210*/  IMAD.X R214, R21, 0x1, R2, P3 ;  /* 0x0000000115d67824 */ /* 0x000fe200018e0602 */
[----:B------:R-:W-:-:S05]  /*75220*/  IADD3 R217, P2, R8, R99, RZ ;  /* 0x0000006308d97210 */ /* 0x000fca0007f5e0ff */
[----:B------:R-:W-:Y:S02]  /*75230*/  IMAD.X R216, R9, 0x1, R2, P2 ;  /* 0x0000000109d87824 */ /* 0x000fe400010e0602 */
[----:B------:R-:W3:Y:S01]  /*75240*/  LDL.LU.64 R8, [R1+0x19d8] ;  /* 0x0019d80001087983 */ /* 0x000ee20000300a00 */
[----:B------:R-:W-:-:S05]  /*75250*/  IADD3 R219, P3, R16, R99, RZ ;  /* 0x0000006310db7210 */ /* 0x000fca0007f7e0ff */
[----:B------:R-:W-:Y:S02]  /*75260*/  IMAD.X R218, R17, 0x1, R2, P3 ;  /* 0x0000000111da7824 */ /* 0x000fe400018e0602 */
[----:B------:R-:W3:Y:S04]  /*75270*/  LDL.LU.64 R16, [R1+0x19d0] ;  /* 0x0019d00001107983 */ /* 0x000ee80000300a00 */
[----:B------:R-:W3:Y:S04]  /*75280*/  LDL.LU R20, [R1+0x1400] ;  /* 0x0014000001147983 */ /* 0x000ee80000300800 */
[----:B------:R-:W3:Y:S01]  /*75290*/  LDL.LU R21, [R1+0x1404] ;  /* 0x0014040001157983 */ /* 0x000ee20000300800 */
[----:B------:R-:W-:-:S03]  /*752a0*/  IADD3 R221, P2, R10, R99, RZ ;  /* 0x000000630add7210 */ /* 0x000fc60007f5e0ff */
[----:B------:R-:W3:Y:S04]  /*752b0*/  LDL.LU R22, [R1+0x1408] ;  /* 0x0014080001167983 */ /* 0x000ee80000300800 */
[----:B------:R-:W3:Y:S01]  /*752c0*/  LDL.LU R23, [R1+0x140c] ;  /* 0x00140c0001177983 */ /* 0x000ee20000300800 */
[----:B------:R-:W-:-:S03]  /*752d0*/  IMAD.X R220, R11, 0x1, R2, P2 ;  /* 0x000000010bdc7824 */ /* 0x000fc600010e0602 */
[----:B------:R-:W3:Y:S04]  /*752e0*/  LDL.LU.64 R10, [R1+0x19c8] ;  /* 0x0019c800010a7983 */ /* 0x000ee80000300a00 */
[----:B------:R-:W3:Y:S01]  /*752f0*/  LDL.LU.64 R120, [R1+0x19c0] ;  /* 0x0019c00001787983 */ /* 0x000ee20000300a00 */
[----:B----4-:R-:W-:-:S03]  /*75300*/  IADD3 R223, P3, R6, R99, RZ ;  /* 0x0000006306df7210 */ /* 0x010fc60007f7e0ff */
[----:B------:R-:W4:Y:S02]  /*75310*/  LDL.LU R6, [R1+0x1e7c] ;  /* 0x001e7c0001067983 */ /* 0x000f240000300800 */
[----:B------:R-:W-:Y:S01]  /*75320*/  IMAD.X R222, R7, 0x1, R2, P3 ;  /* 0x0000000107de7824 */ /* 0x000fe200018e0602 */
[----:B------:R-:W-:-:S05]  /*75330*/  IADD3 R225, P2, R90, R99, RZ ;  /* 0x000000635ae17210 */ /* 0x000fca0007f5e0ff */
[----:B------:R-:W-:Y:S01]  /*75340*/  IMAD.X R224, R91, 0x1, R2, P2 ;  /* 0x000000015be07824 */ /* 0x000fe200010e0602 */
[----:B--2---:R-:W-:-:S05]  /*75350*/  IADD3 R227, P3, R18, R99, RZ ;  /* 0x0000006312e37210 */ /* 0x004fca0007f7e0ff */
[----:B------:R-:W-:Y:S01]  /*75360*/  IMAD.X R226, R19, 0x1, R2, P3 ;  /* 0x0000000113e27824 */ /* 0x000fe200018e0602 */
[----:B---3--:R-:W-:-:S05]  /*75370*/  IADD3 R229, P2, R8, R99, RZ ;  /* 0x0000006308e57210 */ /* 0x008fca0007f5e0ff */
[----:B------:R-:W-:Y:S02]  /*75380*/  IMAD.X R228, R9, 0x1, R2, P2 ;  /* 0x0000000109e47824 */ /* 0x000fe400010e0602 */
[----:B------:R-:W2:Y:S04]  /*75390*/  LDL.LU.64 R8, [R1+0x1a68] ;  /* 0x001a680001087983 */ /* 0x000ea80000300a00 */
[----:B------:R-:W3:Y:S01]  /*753a0*/  LDL.LU R7, [R1+0x1e78] ;  /* 0x001e780001077983 */ /* 0x000ee20000300800 */
[----:B------:R-:W-:-:S03]  /*753b0*/  IADD3 R231, P3, R16, R99, RZ ;  /* 0x0000006310e77210 */ /* 0x000fc60007f7e0ff */
[----:B------:R-:W3:Y:S02]  /*753c0*/  LDL.LU R16, [R1+0x13f0] ;  /* 0x0013f00001107983 */ /* 0x000ee40000300800 */
[----:B------:R-:W-:Y:S02]  /*753d0*/  IMAD.X R230, R17, 0x1, R2, P3 ;  /* 0x0000000111e67824 */ /* 0x000fe400018e0602 */
[----:B------:R-:W3:Y:S04]  /*753e0*/  LDL.LU R17, [R1+0x13f4] ;  /* 0x0013f40001117983 */ /* 0x000ee80000300800 */
[----:B------:R-:W3:Y:S04]  /*753f0*/  LDL.LU R18, [R1+0x13f8] ;  /* 0x0013f80001127983 */ /* 0x000ee80000300800 */
[----:B------:R-:W3:Y:S01]  /*75400*/  LDL.LU R19, [R1+0x13fc] ;  /* 0x0013fc0001137983 */ /* 0x000ee20000300800 */
[----:B------:R-:W-:Y:S01]  /*75410*/  IMAD.MOV.U32 R248, RZ, RZ, c[0x0][0x188] ;  /* 0x00006200fff87624 */ /* 0x000fe200078e00ff */
[----:B------:R-:W-:Y:S03]  /*75420*/  HMMA.1688.F32.TF32 R20, R232, R50, R20 ;  /* 0x00000032e814723c */ /* 0x000fe60000081014 */
[----:B------:R-:W-:-:S04]  /*75430*/  IMAD.SHL.U32 R90, R248, 0x40, RZ ;  /* 0x00000040f85a7824 */ /* 0x000fc800078e00ff */
[----:B------:R-:W-:Y:S01]  /*75440*/  IMAD.SHL.U32 R90, R90, 0x4, RZ ;  /* 0x000000045a5a7824 */ /* 0x000fe200078e00ff */
[----:B------:R-:W-:-:S05]  /*75450*/  IADD3 R245, P3, R10, R99, RZ ;  /* 0x000000630af57210 */ /* 0x000fca0007f7e0ff */
[----:B------:R-:W-:Y:S02]  /*75460*/  IMAD.X R244, R11, 0x1, R2, P3 ;  /* 0x000000010bf47824 */ /* 0x000fe400018e0602 */
[----:B------:R-:W3:Y:S01]  /*75470*/  LDL.LU.64 R10, [R1+0x1a70] ;  /* 0x001a7000010a7983 */ /* 0x000ee20000300a00 */
[----:B------:R-:W-:Y:S02]  /*75480*/  IADD3 R5, R4, 0x100000, RZ ;  /* 0x0010000004057810 */ /* 0x000fe40007ffe0ff */
[----:B----4-:R-:W-:-:S05]  /*75490*/  IADD3 R6, P2, R6, R90, RZ ;  /* 0x0000005a06067210 */ /* 0x010fca0007f5e0ff */
[----:B------:R-:W-:Y:S01]  /*754a0*/  STL [R1+0x1e7c], R6 ;  /* 0x001e7c0601007387 */ /* 0x000fe20000100800 */
[----:B--2---:R-:W-:Y:S01]  /*754b0*/  IADD3 R249, P3, R8, R99, RZ ;  /* 0x0000006308f97210 */ /* 0x004fe20007f7e0ff */
[----:B---3--:R-:W-:-:S04]  /*754c0*/  IMAD.X R7, R7, 0x1, R0, P2 ;  /* 0x0000000107077824 */ /* 0x008fc800010e0600 */
[----:B------:R-:W-:Y:S01]  /*754d0*/  IMAD.X R248, R9, 0x1, R2, P3 ;  /* 0x0000000109f87824 */ /* 0x000fe200018e0602 */
[----:B------:R-:W-:Y:S04]  /*754e0*/  STL [R1+0x1e78], R7 ;  /* 0x001e780701007387 */ /* 0x000fe80000100800 */
[----:B------:R1:W-:Y:S04]  /*754f0*/  STL.64 [R1+0xca0], R20 ;  /* 0x000ca01401007387 */ /* 0x0003e80000100a00 */
[----:B------:R2:W-:Y:S04]  /*75500*/  STL.64 [R1+0xca8], R22 ;  /* 0x000ca81601007387 */ /* 0x0005e80000100a00 */
[----:B------:R-:W3:Y:S04]  /*75510*/  LDL.LU.64 R8, [R1+0x1a78] ;  /* 0x001a780001087983 */ /* 0x000ee80000300a00 */
[----:B-1----:R-:W4:Y:S04]  /*75520*/  LDL.LU R20, [R1+0x13e0] ;  /* 0x0013e00001147983 */ /* 0x002f280000300800 */
[----:B------:R-:W4:Y:S04]  /*75530*/  LDL.LU R21, [R1+0x13e4] ;  /* 0x0013e40001157983 */ /* 0x000f280000300800 */
[----:B--2---:R-:W4:Y:S04]  /*75540*/  LDL.LU R22, [R1+0x13e8] ;  /* 0x0013e80001167983 */ /* 0x004f280000300800 */
[----:B------:R-:W4:Y:S04]  /*75550*/  LDL.LU R23, [R1+0x13ec] ;  /* 0x0013ec0001177983 */ /* 0x000f280000300800 */
[----:B------:R1:W-:Y:S01]  /*75560*/  LDGSTS.E [R5+-0x75200], [R6.64], P0 ;  /* 0x8ae0000006057fae */ /* 0x0003e20008121844 */
[----:B------:R-:W-:Y:S03]  /*75570*/  HMMA.1688.F32.TF32 R16, R232, R54, R16 ;  /* 0x00000036e810723c */ /* 0x000fe60000081010 */
[----:B-1----:R-:W2:Y:S04]  /*75580*/  LDL.LU R7, [R1+0x1f48] ;  /* 0x001f480001077983 */ /* 0x002ea80000300800 */
[----:B------:R-:W2:Y:S01]  /*75590*/  LDL.LU R54, [R1+0x1f3c] ;  /* 0x001f3c0001367983 */ /* 0x000ea20000300800 */
[----:B------:R-:W-:-:S05]  /*755a0*/  IADD3 R247, P4, R120, R99, RZ ;  /* 0x0000006378f77210 */ /* 0x000fca0007f9e0ff */
[----:B------:R-:W-:Y:S02]  /*755b0*/  IMAD.X R246, R121, 0x1, R2, P4 ;  /* 0x0000000179f67824 */ /* 0x000fe400020e0602 */
[----:B------:R-:W1:Y:S08]  /*755c0*/  S2R R121, SR_TID.X ;  /* 0x0000000000797919 */ /* 0x000e700000002100 */
[----:B------:R1:W-:Y:S04]  /*755d0*/  STL.64 [R1+0xc60], R16 ;  /* 0x000c601001007387 */ /* 0x0003e80000100a00 */
[----:B------:R1:W-:Y:S01]  /*755e0*/  STL.64 [R1+0xc68], R18 ;  /* 0x000c681201007387 */ /* 0x0003e20000100a00 */
[----:B------:R-:W-:-:S02]  /*755f0*/  IADD3 R250, P0, R10, R99, RZ ;  /* 0x000000630afa7210 */ /* 0x000fc40007f1e0ff */
[----:B------:R-:W-:Y:S01]  /*75600*/  ISETP.GT.AND P2, PT, R3, 0x2f, PT ;  /* 0x0000002f0300780c */ /* 0x000fe20003f44270 */
[----:B-1----:R-:W2:Y:S04]  /*75610*/  LDL.LU R16, [R1+0x13d0] ;  /* 0x0013d00001107983 */ /* 0x002ea80000300800 */
[----:B------:R-:W2:Y:S04]  /*75620*/  LDL.LU R17, [R1+0x13d4] ;  /* 0x0013d40001117983 */ /* 0x000ea80000300800 */
[----:B------:R-:W2:Y:S01]  /*75630*/  LDL.LU R18, [R1+0x13d8] ;  /* 0x0013d80001127983 */ /* 0x000ea20000300800 */
[----:B------:R-:W-:-:S03]  /*75640*/  LOP3.LUT R91, R121, 0x3f, RZ, 0xc0, !PT ;  /* 0x0000003f795b7812 */ /* 0x000fc600078ec0ff */
[----:B------:R-:W2:Y:S01]  /*75650*/  LDL.LU R19, [R1+0x13dc] ;  /* 0x0013dc0001137983 */ /* 0x000ea20000300800 */
[----:B------:R-:W-:Y:S01]  /*75660*/  ISETP.GT.AND P6, PT, R3, 0x33, PT ;  /* 0x000000330300780c */ /* 0x000fe20003fc4270 */
[----:B------:R-:W-:Y:S01]  /*75670*/  IMAD.X R51, R11, 0x1, R2, P0 ;  /* 0x000000010b337824 */ /* 0x000fe200000e0602 */
[----:B------:R-:W-:Y:S02]  /*75680*/  SEL R5, RZ, 0x4, !P2 ;  /* 0x00000004ff057807 */ /* 0x000fe40005000000 */
[C---:B------:R-:W-:Y:S02]  /*75690*/  ISETP.GT.AND P3, PT, R3.reuse, 0x37, PT ;  /* 0x000000370300780c */ /* 0x040fe40003f64270 */
[----:B------:R-:W-:Y:S02]  /*756a0*/  ISETP.GT.AND P4, PT, R3, 0x3b, PT ;  /* 0x0000003b0300780c */ /* 0x000fe40003f84270 */
[----:B------:R-:W-:Y:S02]  /*756b0*/  ISETP.GE.AND P2, PT, R91, R3, PT ;  /* 0x000000035b00720c */ /* 0x000fe40003f46270 */
[----:B------:R-:W-:-:S02]  /*756c0*/  ISETP.GT.AND P5, PT, R3, 0x3f, PT ;  /* 0x0000003f0300780c */ /* 0x000fc40003fa4270 */
[----:B------:R-:W-:Y:S02]  /*756d0*/  SEL R3, RZ, 0x4, !P6 ;  /* 0x00000004ff037807 */ /* 0x000fe40007000000 */
[----:B---3--:R-:W-:Y:S02]  /*756e0*/  IADD3 R251, P6, R8, R99, RZ ;  /* 0x0000006308fb7210 */ /* 0x008fe40007fde0ff */
[----:B------:R-:W3:Y:S01]  /*756f0*/  LDL.LU R99, [R1+0x1e9c] ;  /* 0x001e9c0001637983 */ /* 0x000ee20000300800 */
[----:B----4-:R-:W-:Y:S02]  /*75700*/  HMMA.1688.F32.TF32 R20, R232, R58, R20 ;  /* 0x0000003ae814723c */ /* 0x010fe40000081014 */
[----:B------:R-:W-:Y:S01]  /*75710*/  IMAD.X R50, R9, 0x1, R2, P6 ;  /* 0x0000000109327824 */ /* 0x000fe200030e0602 */
[----:B--2---:R-:W-:-:S05]  /*75720*/  IADD3 R7, P0, R7, R90, RZ ;  /* 0x0000005a07077210 */ /* 0x004fca0007f1e0ff */
[----:B------:R-:W-:Y:S01]  /*75730*/  STL [R1+0x1f48], R7 ;  /* 0x001f480701007387 */ /* 0x000fe20000100800 */
[----:B------:R-:W-:-:S03]  /*75740*/  IMAD.X R54, R54, 0x1, R0, P0 ;  /* 0x0000000136367824 */ /* 0x000fc600000e0600 */
[----:B------:R-:W2:Y:S04]  /*75750*/  LDL.LU R8, [R1+0x13c0] ;  /* 0x0013c00001087983 */ /* 0x000ea80000300800 */
[----:B------:R-:W2:Y:S04]  /*75760*/  LDL.LU R9, [R1+0x13c4] ;  /* 0x0013c40001097983 */ /* 0x000ea80000300800 */
[----:B------:R-:W2:Y:S04]  /*75770*/  LDL.LU R10, [R1+0x13c8] ;  /* 0x0013c800010a7983 */ /* 0x000ea80000300800 */
[----:B------:R-:W2:Y:S04]  /*75780*/  LDL.LU R11, [R1+0x13cc] ;  /* 0x0013cc00010b7983 */ /* 0x000ea80000300800 */
[----:B------:R-:W4:Y:S04]  /*75790*/  LDL.LU R13, [R1+0x1e98] ;  /* 0x001e9800010d7983 */ /* 0x000f280000300800 */
[----:B------:R-:W-:Y:S04]  /*757a0*/  STL [R1+0x1f3c], R54 ;  /* 0x001f3c3601007387 */ /* 0x000fe80000100800 */
[----:B------:R-:W-:Y:S04]  /*757b0*/  STL.64 [R1+0xc50], R20 ;  /* 0x000c501401007387 */ /* 0x000fe80000100a00 */
[----:B------:R1:W-:Y:S04]  /*757c0*/  STL.64 [R1+0xc58], R22 ;  /* 0x000c581601007387 */ /* 0x0003e80000100a00 */
[----:B-1----:R-:W2:Y:S04]  /*757d0*/  LDL.LU.64 R22, [R1+0x28a0] ;  /* 0x0028a00001167983 */ /* 0x002ea80000300a00 */
[----:B------:R-:W2:Y:S04]  /*757e0*/  LDL.LU.64 R20, [R1+0x2898] ;  /* 0x0028980001147983 */ /* 0x000ea80000300a00 */
[----:B------:R-:W2:Y:S04]  /*757f0*/  LDL.LU R58, [R1+0x1f34] ;  /* 0x001f3400013a7983 */ /* 0x000ea80000300800 */
[----:B------:R-:W2:Y:S04]  /*75800*/  LDL.LU R59, [R1+0x1f40] ;  /* 0x001f4000013b7983 */ /* 0x000ea80000300800 */
[----:B------:R-:W2:Y:S01]  /*75810*/  LDL.LU R120, [R1+0x1ebc] ;  /* 0x001ebc0001787983 */ /* 0x000ea20000300800 */
[----:B------:R-:W-:Y:S01]  /*75820*/  HMMA.1688.F32.TF32 R16, R232, R62, R16 ;  /* 0x0000003ee810723c */ /* 0x000fe20000081010 */
[----:B------:R-:W-:-:S02]  /*75830*/  SEL R5, R5, RZ, !P1 ;  /* 0x000000ff05057207 */ /* 0x000fc40004800000 */
[----:B------:R-:W-:Y:S02]  /*75840*/  SEL R3, R3, RZ, !P1 ;  /* 0x000000ff03037207 */ /* 0x000fe40004800000 */
[----:B------:R-:W-:Y:S02]  /*75850*/  SEL R6, RZ, 0x4, !P3 ;  /* 0x00000004ff067807 */ /* 0x000fe40005800000 */
[----:B------:R-:W-:Y:S02]  /*75860*/  ISETP.NE.U32.AND P0, PT, R5, RZ, PT ;  /* 0x000000ff0500720c */ /* 0x000fe40003f05070 */
[----:B------:R-:W-:Y:S02]  /*75870*/  SEL R5, RZ, 0x4, !P4 ;  /* 0x00000004ff057807 */ /* 0x000fe40006000000 */
[----:B------:R-:W-:Y:S02]  /*75880*/  ISETP.NE.U32.AND P3, PT, R3, RZ, PT ;  /* 0x000000ff0300720c */ /* 0x000fe40003f65070 */
[----:B------:R-:W-:-:S02]  /*75890*/  SEL R3, R6, RZ, !P1 ;  /* 0x000000ff06037207 */ /* 0x000fc40004800000 */
[----:B------:R-:W-:Y:S02]  /*758a0*/  SEL R6, RZ, 0x4, !P5 ;  /* 0x00000004ff067807 */ /* 0x000fe40006800000 */
[----:B------:R-:W-:Y:S02]  /*758b0*/  SEL R5, R5, RZ, !P1 ;  /* 0x000000ff05057207 */ /* 0x000fe40004800000 */
[----:B------:R-:W-:Y:S02]  /*758c0*/  ISETP.NE.U32.AND P4, PT, R3, RZ, PT ;  /* 0x000000ff0300720c */ /* 0x000fe40003f85070 */
[----:B------:R-:W-:Y:S01]  /*758d0*/  SEL R3, R6, RZ, !P1 ;  /* 0x000000ff06037207 */ /* 0x000fe20004800000 */
[----:B------:R-:W-:Y:S01]  /*758e0*/  IMAD.MOV.U32 R6, RZ, RZ, R7 ;  /* 0x000000ffff067224 */ /* 0x000fe200078e0007 */
[----:B------:R-:W-:Y:S01]  /*758f0*/  ISETP.NE.U32.AND P5, PT, R5, RZ, PT ;  /* 0x000000ff0500720c */ /* 0x000fe20003fa5070 */
[----:B------:R-:W-:Y:S01]  /*75900*/  IMAD.MOV.U32 R7, RZ, RZ, R54 ;  /* 0x000000ffff077224 */ /* 0x000fe200078e0036 */
[----:B------:R-:W-:-:S02]  /*75910*/  SEL R5, RZ, 0x4, P2 ;  /* 0x00000004ff057807 */ /* 0x000fc40001000000 */
[----:B------:R-:W-:Y:S02]  /*75920*/  IADD3 R55, R4, 0x100000, RZ ;  /* 0x0010000004377810 */ /* 0x000fe40007ffe0ff */
[----:B------:R-:W-:Y:S02]  /*75930*/  ISETP.NE.U32.AND P2, PT, R3, RZ, PT ;  /* 0x000000ff0300720c */ /* 0x000fe40003f45070 */
[----:B------:R-:W-:Y:S01]  /*75940*/  SEL R3, R5, RZ, !P1 ;  /* 0x000000ff05037207 */ /* 0x000fe20004800000 */
[----:B------:R1:W-:Y:S01]  /*75950*/  LDGSTS.E [R55+-0x74400], [R6.64], P0 ;  /* 0x8bc0000006377fae */ /* 0x0003e20008121844 */
[----:B---3--:R-:W-:-:S05]  /*75960*/  IADD3 R99, P6, R99, R90, RZ ;  /* 0x0000005a63637210 */ /* 0x008fca0007fde0ff */
[----:B------:R-:W-:Y:S01]  /*75970*/  STL [R1+0x1e9c], R99 ;  /* 0x001e9c6301007387 */ /* 0x000fe20000100800 */
[----:B-1----:R-:W-:Y:S02]  /*75980*/  IMAD.MOV.U32 R6, RZ, RZ, R99 ;  /* 0x000000ffff067224 */ /* 0x002fe400078e0063 */
[----:B----4-:R-:W-:-:S05]  /*75990*/  IMAD.X R13, R13, 0x1, R0, P6 ;  /* 0x000000010d0d7824 */ /* 0x010fca00030e0600 */
[----:B------:R-:W-:Y:S04]  /*759a0*/  STL [R1+0x1e98], R13 ;  /* 0x001e980d01007387 */ /* 0x000fe80000100800 */
[----:B------:R-:W-:Y:S01]  /*759b0*/  STL.64 [R1+0xc40], R16 ;  /* 0x000c401001007387 */ /* 0x000fe20000100a00 */
[----:B------:R-:W-:-:S03]  /*759c0*/  IMAD.MOV.U32 R7, RZ, RZ, R13 ;  /* 0x000000ffff077224 */ /* 0x000fc600078e000d */
[----:B------:R1:W-:Y:S01]  /*759d0*/  STL.64 [R1+0xc48], R18 ;  /* 0x000c481201007387 */ /* 0x0003e20000100a00 */
[----:B--2---:R-:W-:Y:S03]  /*759e0*/  HMMA.1688.F32.TF32 R232, R232, R66, R8 ;  /* 0x00000042e8e8723c */ /* 0x004fe60000081008 */
[----:B-1----:R-:W2:Y:S04]  /*759f0*/  LDL.LU.64 R18, [R1+0x2890] ;  /* 0x0028900001127983 */ /* 0x002ea80000300a00 */
[----:B------:R-:W3:Y:S04]  /*75a00*/  LDL.LU.64 R16, [R1+0x2888] ;  /* 0x0028880001107983 */ /* 0x000ee80000300a00 */
[----:B------:R-:W4:Y:S01]  /*75a10*/  LDL.LU R63, [R1+0x1f38] ;  /* 0x001f3800013f7983 */ /* 0x000f220000300800 */
[----:B------:R-:W-:-:S03]  /*75a20*/  IADD3 R59, P1, R59, R90, RZ ;  /* 0x0000005a3b3b7210 */ /* 0x000fc60007f3e0ff */
[----:B------:R-:W2:Y:S04]  /*75a30*/  LDL.LU R13, [R1+0x2884] ;  /* 0x00288400010d7983 */ /* 0x000ea80000300800 */
[----:B------:R-:W2:Y:S04]  /*75a40*/  LDL.LU R99, [R1+0x2880] ;  /* 0x0028800001637983 */ /* 0x000ea80000300800 */
[----:B------:R-:W2:Y:S04]  /*75a50*/  LDL.LU R62, [R1+0x1edc] ;  /* 0x001edc00013e7983 */ /* 0x000ea80000300800 */
[----:B------:R-:W-:Y:S04]  /*75a60*/  STL [R1+0x1f40], R59 ;  /* 0x001f403b01007387 */ /* 0x000fe80000100800 */
[----:B------:R-:W2:Y:S04]  /*75a70*/  LDL.LU.64 R10, [R1+0x2878] ;  /* 0x00287800010a7983 */ /* 0x000ea80000300a00 */
[----:B------:R-:W2:Y:S04]  /*75a80*/  LDL.LU.64 R8, [R1+0x2870] ;  /* 0x0028700001087983 */ /* 0x000ea80000300a00 */
[----:B------:R-:W2:Y:S01]  /*75a90*/  LDL.LU R67, [R1+0x1eb8] ;  /* 0x001eb80001437983 */ /* 0x000ea20000300800 */
[----:B------:R-:W-:Y:S01]  /*75aa0*/  IMAD.X R58, R58, 0x1, R0, P1 ;  /* 0x000000013a3a7824 */ /* 0x000fe200008e0600 */
[----:B------:R-:W-:-:S04]  /*75ab0*/  IADD3 R120, P6, R120, R90, RZ ;  /* 0x0000005a78787210 */ /* 0x000fc80007fde0ff */
[----:B------:R-:W-:Y:S04]  /*75ac0*/  STL [R1+0x1f34], R58 ;  /* 0x001f343a01007387 */ /* 0x000fe80000100800 */
[----:B------:R-:W-:Y:S04]  /*75ad0*/  STL.64 [R1+0xc20], R232 ;  /* 0x000c20e801007387 */ /* 0x000fe80000100a00 */
[----:B------:R1:W-:Y:S04]  /*75ae0*/  STL.64 [R1+0xc28], R234 ;  /* 0x000c28ea01007387 */ /* 0x0003e80000100a00 */
[----:B------:R-:W-:Y:S04]  /*75af0*/  STL [R1+0x1ebc], R120 ;  /* 0x001ebc7801007387 */ /* 0x000fe80000100800 */
[----:B-1----:R-:W3:Y:S01]  /*75b00*/  LDL.LU R235, [R1+0x1f2c] ;  /* 0x001f2c0001eb7983 */ /* 0x002ee20000300800 */
[----:B------:R-:W-:-:S03]  /*75b10*/  IADD3 R54, R4, 0x100000, RZ ;  /* 0x0010000004367810 */ /* 0x000fc60007ffe0ff */
[----:B------:R-:W3:Y:S04]  /*75b20*/  LDL.LU R66, [R1+0x1ed8] ;  /* 0x001ed80001427983 */ /* 0x000ee80000300800 */
[----:B------:R1:W-:Y:S01]  /*75b30*/  LDGSTS.E [R54+-0x74200], [R6.64], P0 ;  /* 0x8be0000006367fae */ /* 0x0003e20008121844 */
[----:B------:R-:W-:-:S03]  /*75b40*/  ISETP.NE.U32.AND P0, PT, R3, RZ, PT ;  /* 0x000000ff0300720c */ /* 0x000fc60003f05070 */
[----:B------:R-:W3:Y:S01]  /*75b50*/  LDL.LU R55, [R1+0x1f30] ;  /* 0x001f300001377983 */ /* 0x000ee20000300800 */
[----:B------:R-:W-:Y:S01]  /*75b60*/  IADD3 R3, R4, 0x100000, RZ ;  /* 0x0010000004037810 */ /* 0x000fe20007ffe0ff */
[----:B-1----:R-:W-:Y:S02]  /*75b70*/  IMAD.MOV.U32 R6, RZ, RZ, R59 ;  /* 0x000000ffff067224 */ /* 0x002fe400078e003b */
[----:B------:R-:W3:Y:S01]  /*75b80*/  LDL.LU R59, [R1+0x1f24] ;  /* 0x001f2400013b7983 */ /* 0x000ee20000300800 */
[----:B------:R-:W-:-:S05]  /*75b90*/  IMAD.MOV.U32 R7, RZ, RZ, R58 ;  /* 0x000000ffff077224 */ /* 0x000fca00078e003a */
[----:B------:R1:W-:Y:S01]  /*75ba0*/  LDGSTS.E [R3+-0x73400], [R6.64], P3 ;  /* 0x8cc0000006037fae */ /* 0x0003e20009921844 */
[----:B------:R-:W-:Y:S01]  /*75bb0*/  IADD3 R5, R4, 0x100000, RZ ;  /* 0x0010000004057810 */ /* 0x000fe20007ffe0ff */
[----:B-1----:R-:W-:Y:S01]  /*75bc0*/  IMAD.MOV.U32 R6, RZ, RZ, R120 ;  /* 0x000000ffff067224 */ /* 0x002fe200078e0078 */
[----:B----4-:R-:W-:Y:S01]  /*75bd0*/  IADD3 R63, P1, R63, R90, RZ ;  /* 0x0000005a3f3f7210 */ /* 0x010fe20007f3e0ff */
[----:B--2---:R-:W-:-:S05]  /*75be0*/  IMAD.X R67, R67, 0x1, R0, P6 ;  /* 0x0000000143437824 */ /* 0x004fca00030e0600 */
[----:B------:R1:W-:Y:S04]  /*75bf0*/  STL [R1+0x1eb8], R67 ;  /* 0x001eb84301007387 */ /* 0x0003e80000100800 */
[----:B------:R-:W2:Y:S01]  /*75c00*/  LDL.LU R58, [R1+0x1efc] ;  /* 0x001efc00013a7983 */ /* 0x000ea20000300800 */
[----:B------:R-:W-:-:S03]  /*75c10*/  IMAD.MOV.U32 R7, RZ, RZ, R67 ;  /* 0x000000ffff077224 */ /* 0x000fc600078e0043 */
[----:B------:R4:W-:Y:S04]  /*75c20*/  STL [R1+0x1f38], R63 ;  /* 0x001f383f01007387 */ /* 0x0009e80000100800 */
[----:B------:R-:W2:Y:S04]  /*75c30*/  LDL.LU R54, [R1+0x1f28] ;  /* 0x001f280001367983 */ /* 0x000ea80000300800 */
[----:B-1----:R-:W2:Y:S04]  /*75c40*/  LDL.LU R67, [R1+0x1ef8] ;  /* 0x001ef80001437983 */ /* 0x002ea80000300800 */
[----:B------:R1:W-:Y:S01]  /*75c50*/  LDGSTS.E [R5+-0x73200], [R6.64], P3 ;  /* 0x8ce0000006057fae */ /* 0x0003e20009921844 */
[----:B---3--:R-:W-:Y:S01]  /*75c60*/  IMAD.X R235, R235, 0x1, R0, P1 ;  /* 0x00000001ebeb7824 */ /* 0x008fe200008e0600 */
[----:B------:R-:W-:-:S04]  /*75c70*/  IADD3 R62, P1, R62, R90, RZ ;  /* 0x0000005a3e3e7210 */ /* 0x000fc80007f3e0ff */
[----:B------:R-:W-:Y:S04]  /*75c80*/  STL [R1+0x1f2c], R235 ;  /* 0x001f2ceb01007387 */ /* 0x000fe80000100800 */
[----:B------:R-:W3:Y:S01]  /*75c90*/  LDL.LU R120, [R1+0x1f20] ;  /* 0x001f200001787983 */ /* 0x000ee20000300800 */
[----:B-1----:R-:W-:-:S03]  /*75ca0*/  IMAD.MOV.U32 R6, RZ, RZ, R63 ;  /* 0x000000ffff067224 */ /* 0x002fc600078e003f */
[----:B------:R1:W-:Y:S04]  /*75cb0*/  STL [R1+0x1edc], R62 ;  /* 0x001edc3e01007387 */ /* 0x0003e80000100800 */
[----:B----4-:R-:W4:Y:S01]  /*75cc0*/  LDL.LU R63, [R1+0x1f18] ;  /* 0x001f1800013f7983 */ /* 0x010f220000300800 */
[----:B------:R-:W-:Y:S01]  /*75cd0*/  IADD3 R55, P3, R55, R90, RZ ;  /* 0x0000005a37377210 */ /* 0x000fe20007f7e0ff */
[----:B------:R-:W-:Y:S02]  /*75ce0*/  IMAD.MOV.U32 R7, RZ, RZ, R235 ;  /* 0x000000ffff077224 */ /* 0x000fe400078e00eb */
[--C-:B------:R-:W-:Y:S02]  /*75cf0*/  IMAD.X R66, R66, 0x1, R0.reuse, P1 ;  /* 0x0000000142427824 */ /* 0x100fe400008e0600 */
[----:B------:R-:W-:Y:S01]  /*75d00*/  IMAD.X R59, R59, 0x1, R0, P3 ;  /* 0x000000013b3b7824 */ /* 0x000fe200018e0600 */
[----:B------:R-:W-:Y:S04]  /*75d10*/  STL [R1+0x1f30], R55 ;  /* 0x001f303701007387 */ /* 0x000fe80000100800 */
[----:B------:R1:W-:Y:S04]  /*75d20*/  LDGSTS.E [R3+-0x72400], [R6.64], P4 ;  /* 0x8dc0000006037fae */ /* 0x0003e8000a121844 */
[----:B------:R2:W-:Y:S01]  /*75d30*/  STL [R1+0x1ed8], R66 ;  /* 0x001ed84201007387 */ /* 0x0005e20000100800 */
[----:B-1----:R-:W-:-:S03]  /*75d40*/  IMAD.MOV.U32 R6, RZ, RZ, R62 ;  /* 0x000000ffff067224 */ /* 0x002fc600078e003e */
[----:B------:R-:W4:Y:S01]  /*75d50*/  LDL.LU R62, [R1+0x2538] ;  /* 0x00253800013e7983 */ /* 0x000f220000300800 */
[----:B------:R-:W-:-:S05]  /*75d60*/  IMAD.MOV.U32 R7, RZ, RZ, R66 ;  /* 0x000000ffff077224 */ /* 0x000fca00078e0042 */
[----:B------:R1:W-:Y:S02]  /*75d70*/  LDGSTS.E [R5+-0x72200], [R6.64], P4 ;  /* 0x8de0000006057fae */ /* 0x0003e4000a121844 */
[----:B-1----:R-:W-:Y:S02]  /*75d80*/  IMAD.MOV.U32 R6, RZ, RZ, R55 ;  /* 0x000000ffff067224 */ /* 0x002fe400078e0037 */
[----:B------:R-:W-:-:S05]  /*75d90*/  IMAD.MOV.U32 R7, RZ, RZ, R59 ;  /* 0x000000ffff077224 */ /* 0x000fca00078e003b */
[----:B------:R1:W-:Y:S01]  /*75da0*/  LDGSTS.E [R3+-0x71400], [R6.64], P5 ;  /* 0x8ec0000006037fae */ /* 0x0003e2000a921844 */
[----:B--2---:R-:W-:-:S05]  /*75db0*/  IADD3 R58, P1, R58, R90, RZ ;  /* 0x0000005a3a3a7210 */ /* 0x004fca0007f3e0ff */
[----:B------:R-:W-:Y:S01]  /*75dc0*/  STL [R1+0x1efc], R58 ;  /* 0x001efc3a01007387 */ /* 0x000fe20000100800 */
[----:B------:R-:W-:-:S03]  /*75dd0*/  IADD3 R54, P3, R54, R90, RZ ;  /* 0x0000005a36367210 */ /* 0x000fc60007f7e0ff */
[----:B------:R-:W-:Y:S01]  /*75de0*/  STL [R1+0x1f24], R59 ;  /* 0x001f243b01007387 */ /* 0x000fe20000100800 */
[----:B------:R-:W-:-:S03]  /*75df0*/  IMAD.X R67, R67, 0x1, R0, P1 ;  /* 0x0000000143437824 */ /* 0x000fc600008e0600 */
[----:B------:R-:W2:Y:S04]  /*75e00*/  LDL.LU R232, [R1+0x1f1c] ;  /* 0x001f1c0001e87983 */ /* 0x000ea80000300800 */
[----:B------:R-:W-:Y:S04]  /*75e10*/  STL [R1+0x1f28], R54 ;  /* 0x001f283601007387 */ /* 0x000fe80000100800 */
[----:B------:R1:W-:Y:S04]  /*75e20*/  STL [R1+0x1ef8], R67 ;  /* 0x001ef84301007387 */ /* 0x0003e80000100800 */
[----:B------:R-:W2:Y:S04]  /*75e30*/  LDL.LU R66, [R1+0x2534] ;  /* 0x0025340001427983 */ /* 0x000ea80000300800 */
[----:B------:R-:W2:Y:S01]  /*75e40*/  LDL.LU R55, [R1+0x2530] ;  /* 0x0025300001377983 */ /* 0x000ea20000300800 */
[----:B---3--:R-:W-:Y:S01]  /*75e50*/  IADD3 R120, P1, R120, R90, RZ ;  /* 0x0000005a78787210 */ /* 0x008fe20007f3e0ff */
[----:B----4-:R-:W-:-:S04]  /*75e60*/  IMAD.X R63, R63, 0x1, R0, P3 ;  /* 0x000000013f3f7824 */ /* 0x010fc800018e0600 */
[----:B------:R-:W-:Y:S01]  /*75e70*/  STL [R1+0x1f20], R120 ;  /* 0x001f207801007387 */ /* 0x000fe20000100800 */
[----:B-1----:R-:W-:Y:S02]  /*75e80*/  IMAD.MOV.U32 R7, RZ, RZ, R67 ;  /* 0x000000ffff077224 */ /* 0x002fe400078e0043 */
[----:B------:R-:W-:Y:S01]  /*75e90*/  IMAD.MOV.U32 R6, RZ, RZ, R58 ;  /* 0x000000ffff067224 */ /* 0x000fe200078e003a */
[----:B------:R1:W-:Y:S04]  /*75ea0*/  STL [R1+0x1f18], R63 ;  /* 0x001f183f01007387 */ /* 0x0003e80000100800 */
[----:B------:R-:W3:Y:S04]  /*75eb0*/  LDL.LU R67, [R1+0x2528] ;  /* 0x0025280001437983 */ /* 0x000ee80000300800 */
[----:B------:R-:W4:Y:S01]  /*75ec0*/  LDL.LU R58, [R1+0x252c] ;  /* 0x00252c00013a7983 */ /* 0x000f220000300800 */
[----:B------:R-:W-:-:S03]  /*75ed0*/  IMAD.MOV.U32 R59, RZ, RZ, c[0x0][0x18c] ;  /* 0x00006300ff3b7624 */ /* 0x000fc600078e00ff */
[----:B------:R1:W-:Y:S01]  /*75ee0*/  LDGSTS.E [R5+-0x71200], [R6.64], P5 ;  /* 0x8ee0000006057fae */ /* 0x0003e2000a921844 */
[----:B------:R-:W-:-:S04]  /*75ef0*/  IMAD.SHL.U32 R59, R59, 0x40, RZ ;  /* 0x000000403b3b7824 */ /* 0x000fc800078e00ff */
[----:B------:R-:W-:-:S05]  /*75f00*/  IMAD.SHL.U32 R59, R59, 0x4, RZ ;  /* 0x000000043b3b7824 */ /* 0x000fca00078e00ff */
[----:B------:R-:W-:Y:S01]  /*75f10*/  IADD3 R62, P3, R62, R59, RZ ;  /* 0x0000003b3e3e7210 */ /* 0x000fe20007f7e0ff */
[----:B-1----:R-:W-:Y:S02]  /*75f20*/  IMAD.MOV.U32 R7, RZ, RZ, R63 ;  /* 0x000000ffff077224 */ /* 0x002fe400078e003f */
[----:B------:R-:W4:Y:S01]  /*75f30*/  LDL.LU R63, [R1+0x2524] ;  /* 0x00252400013f7983 */ /* 0x000f220000300800 */
[----:B------:R-:W-:-:S03]  /*75f40*/  IMAD.MOV.U32 R6, RZ, RZ, R54 ;  /* 0x000000ffff067224 */ /* 0x000fc600078e0036 */
[----:B------:R-:W-:Y:S01]  /*75f50*/  STL [R1+0x2538], R62 ;  /* 0x0025383e01007387 */ /* 0x000fe20000100800 */
[----:B------:R-:W-:Y:S01]  /*75f60*/  IADD3 R54, R4, 0x100000, RZ ;  /* 0x0010000004367810 */ /* 0x000fe20007ffe0ff */
[----:B------:R-:W-:Y:S01]  /*75f70*/  IMAD.MOV.U32 R4, RZ, RZ, R120 ;  /* 0x000000ffff047224 */ /* 0x000fe200078e0078 */
[----:B------:R-:W-:Y:S01]  /*75f80*/  SHF.R.S32.HI R120, RZ, 0x6, R121 ;  /* 0x00000006ff787819 */ /* 0x000fe20000011479 */
[----:B------:R1:W-:Y:S01]  /*75f90*/  LDGSTS.E [R3+-0x70400], [R6.64], P2 ;  /* 0x8fc0000006037fae */ /* 0x0003e20009121844 */
[----:B------:R-:W-:Y:S02]  /*75fa0*/  IMAD.SHL.U32 R91, R91, 0x4, RZ ;  /* 0x000000045b5b7824 */ /* 0x000fe400078e00ff */
[----:B------:R-:W-:-:S04]  /*75fb0*/  SGXT R120, R120, 0x1 ;  /* 0x000000017878781a */ /* 0x000fc80000000200 */
[----:B------:R-:W-:-:S05]  /*75fc0*/  LOP3.LUT R91, R91, 0x110, R120, 0x78, !PT ;  /* 0x000001105b5b7812 */ /* 0x000fca00078e7878 */
[----:B-1----:R-:W-:Y:S02]  /*75fd0*/  IMAD R3, R99, 0x20000, R91 ;  /* 0x0002000063037824 */ /* 0x002fe400078e025b */
[----:B--2---:R-:W-:-:S05]  /*75fe0*/  IMAD.X R232, R232, 0x1, R0, P1 ;  /* 0x00000001e8e87824 */ /* 0x004fca00008e0600 */
[----:B------:R-:W-:Y:S04]  /*75ff0*/  STL [R1+0x1f1c], R232 ;  /* 0x001f1ce801007387 */ /* 0x000fe80000100800 */
[----:B------:R-:W2:Y:S01]  /*76000*/  LDL.LU R90, [R1+0x2520] ;  /* 0x00252000015a7983 */ /* 0x000ea20000300800 */
[----:B------:R-:W-:-:S03]  /*76010*/  IMAD.X R66, R66, 0x1, R2, P3 ;  /* 0x0000000142427824 */ /* 0x000fc600018e0602 */
[----:B------:R-:W2:Y:S01]  /*76020*/  LDL.LU R6, [R1+0x2518] ;  /* 0x0025180001067983 */ /* 0x000ea20000300800 */
[----:B------:R-:W-:-:S05]  /*76030*/  IADD3 R55, P1, R55, R59, RZ ;  /* 0x0000003b37377210 */ /* 0x000fca0007f3e0ff */
[----:B------:R-:W-:Y:S04]  /*76040*/  STL [R1+0x2530], R55 ;  /* 0x0025303701007387 */ /* 0x000fe80000100800 */
[----:B------:R1:W-:Y:S01]  /*76050*/  STL [R1+0x2534], R66 ;  /* 0x0025344201007387 */ /* 0x0003e20000100800 */
[----:B------:R-:W-:-:S03]  /*76060*/  IMAD.MOV.U32 R5, RZ, RZ, R232 ;  /* 0x000000ffff057224 */ /* 0x000fc600078e00e8 */
[----:B------:R-:W2:Y:S01]  /*76070*/  LDL.LU R7, [R1+0x251c] ;  /* 0x00251c0001077983 */ /* 0x000ea20000300800 */
[----:B---3--:R-:W-:-:S03]  /*76080*/  IMAD.X R67, R67, 0x1, R2, P1 ;  /* 0x0000000143437824 */ /* 0x008fc600008e0602 */
[----:B------:R3:W-:Y:S01]  /*76090*/  LDGSTS.E [R54+-0x70200], [R4.64], P2 ;  /* 0x8fe0000004367fae */ /* 0x0007e20009121844 */
[----:B----4-:R-:W-:-:S03]  /*760a0*/  IADD3 R58, P2, R58, R59, RZ ;  /* 0x0000003b3a3a7210 */ /* 0x010fc60007f5e0ff */
[----:B------:R-:W0:Y:S04]  /*760b0*/  LDGDEPBAR ;  /* 0x00000000000079af */ /* 0x000e280000000000 */
[----:B---3--:R-:W3:Y:S01]  /*760c0*/  LDL.LU R54, [R1+0x2510] ;  /* 0x0025100001367983 */ /* 0x008ee20000300800 */
[----:B------:R-:W-:Y:S02]  /*760d0*/  IMAD.MOV.U32 R4, RZ, RZ, R62 ;  /* 0x000000ffff047224 */ /* 0x000fe400078e003e */
[----:B------:R-:W-:Y:S02]  /*760e0*/  IMAD.MOV.U32 R5, RZ, RZ, R66 ;  /* 0x000000ffff057224 */ /* 0x000fe400078e0042 */
[----:B-1----:R-:W3:Y:S04]  /*760f0*/  LDL.LU R66, [R1+0x2514] ;  /* 0x0025140001427983 */ /* 0x002ee80000300800 */
[----:B------:R-:W-:Y:S04]  /*76100*/  STL [R1+0x252c], R58 ;  /* 0x00252c3a01007387 */ /* 0x000fe80000100800 */
[----:B------:R1:W-:Y:S04]  /*76110*/  STL [R1+0x2528], R67 ;  /* 0x0025284301007387 */ /* 0x0003e80000100800 */
[----:B------:R1:W-:Y:S04]  /*76120*/  LDGSTS.E [R3], [R4.64], P0 ;  /* 0x0000000004037fae */ /* 0x0003e80008121844 */
[----:B------:R-:W3:Y:S01]  /*76130*/  LDL.LU R62, [R1+0x250c] ;  /* 0x00250c00013e7983 */ /* 0x000ee20000300800 */
[----:B-1----:R-:W-:-:S03]  /*76140*/  IMAD.MOV.U32 R5, RZ, RZ, R67 ;  /* 0x000000ffff057224 */ /* 0x002fc600078e0043 */
[----:B------:R-:W3:Y:S01]  /*76150*/  LDL.LU R67, [R1+0x2508] ;  /* 0x0025080001437983 */ /* 0x000ee20000300800 */
[----:B------:R-:W-:Y:S02]  /*76160*/  IMAD.X R63, R63, 0x1, R2, P2 ;  /* 0x000000013f3f7824 */ /* 0x000fe400010e0602 */
[----:B------:R-:W-:-:S05]  /*76170*/  IMAD.MOV.U32 R4, RZ, RZ, R55 ;  /* 0x000000ffff047224 */ /* 0x000fca00078e0037 */
[----:B------:R1:W-:Y:S02]  /*76180*/  LDGSTS.E [R3+0x800], [R4.64], P0 ;  /* 0x0080000004037fae */ /* 0x0003e40008121844 */
[----:B-1----:R-:W-:Y:S01]  /*76190*/  MOV R5, R63 ;  /* 0x0000003f00057202 */ /* 0x002fe20000000f00 */
[----:B------:R-:W-:-:S05]  /*761a0*/  IMAD.MOV.U32 R4, RZ, RZ, R58 ;  /* 0x000000ffff047224 */ /* 0x000fca00078e003a */
[----:B------:R1:W-:Y:S01]  /*761b0*/  LDGSTS.E [R3+0x1000], [R4.64], P0 ;  /* 0x0100000004037fae */ /* 0x0003e20008121844 */
[----:B--2---:R-:W-:-:S05]  /*761c0*/  IADD3 R90, P1, R90, R59, RZ ;  /* 0x0000003b5a5a7210 */ /* 0x004fca0007f3e0ff */
[----:B------:R-:W-:Y:S01]  /*761d0*/  STL [R1+0x2520], R90 ;  /* 0x0025205a01007387 */ /* 0x000fe20000100800 */
[----:B------:R-:W-:-:S03]  /*761e0*/  IMAD.X R6, R6, 0x1, R2, P1 ;  /* 0x0000000106067824 */ /* 0x000fc600008e0602 */
[----:B------:R2:W-:Y:S04]  /*761f0*/  STL [R1+0x2524], R63 ;  /* 0x0025243f01007387 */ /* 0x0005e80000100800 */
[----:B------:R-:W4:Y:S04]  /*76200*/  LDL.LU R55, [R1+0x2500] ;  /* 0x0025000001377983 */ /* 0x000f280000300800 */
[----:B--2---:R-:W2:Y:S01]  /*76210*/  LDL.LU R63, [R1+0x2504] ;  /* 0x00250400013f7983 */ /* 0x004ea20000300800 */
[----:B------:R-:W-:Y:S01]  /*76220*/  IADD3 R7, P2, R7, R59, RZ ;  /* 0x0000003b07077210 */ /* 0x000fe20007f5e0ff */
[----:B-1----:R-:W-:-:S04]  /*76230*/  IMAD.MOV.U32 R4, RZ, RZ, R90 ;  /* 0x000000ffff047224 */ /* 0x002fc800078e005a */
[----:B------:R-:W-:Y:S04]  /*76240*/  STL [R1+0x251c], R7 ;  /* 0x00251c0701007387 */ /* 0x000fe80000100800 */
[----:B------:R1:W-:Y:S04]  /*76250*/  STL [R1+0x2518], R6 ;  /* 0x0025180601007387 */ /* 0x0003e80000100800 */
[----:B------:R-:W2:Y:S01]  /*76260*/  LDL.LU R58, [R1+0x24fc] ;  /* 0x0024fc00013a7983 */ /* 0x000ea20000300800 */
[----:B------:R-:W-:-:S03]  /*76270*/  IMAD.MOV.U32 R5, RZ, RZ, R6 ;  /* 0x000000ffff057224 */ /* 0x000fc600078e0006 */
[----:B------:R-:W2:Y:S01]  /*76280*/  LDL.LU R90, [R1+0x24f8] ;  /* 0x0024f800015a7983 */ /* 0x000ea20000300800 */
[-C--:B---3--:R-:W-:Y:S01]  /*76290*/  IADD3 R54, P1, R54, R59.reuse, RZ ;  /* 0x0000003b36367210 */ /* 0x088fe20007f3e0ff */
[----:B------:R-:W-:Y:S02]  /*762a0*/  IMAD.X R66, R66, 0x1, R2, P2 ;  /* 0x0000000142427824 */ /* 0x000fe400010e0602 */
[----:B------:R3:W-:Y:S04]  /*762b0*/  LDGSTS.E [R3+0x1800], [R4.64], P0 ;  /* 0x0180000004037fae */ /* 0x0007e80008121844 */
[----:B------:R-:W-:Y:S04]  /*762c0*/  STL [R1+0x2510], R54 ;  /* 0x0025103601007387 */ /* 0x000fe80000100800 */
[----:B------:R3:W-:Y:S04]  /*762d0*/  STL [R1+0x2514], R66 ;  /* 0x0025144201007387 */ /* 0x0007e80000100800 */
[----:B-1----:R-:W2:Y:S01]  /*762e0*/  LDL.LU R6, [R1+0x24f0] ;  /* 0x0024f00001067983 */ /* 0x002ea20000300800 */
[----:B---3--:R-:W-:Y:S01]  /*762f0*/  IMAD.MOV.U32 R4, RZ, RZ, R7 ;  /* 0x000000ffff047224 */ /* 0x008fe200078e0007 */
[----:B------:R-:W-:Y:S01]  /*76300*/  IADD3 R62, P2, R62, R59, RZ ;  /* 0x0000003b3e3e7210 */ /* 0x000fe20007f5e0ff */
[----:B------:R-:W-:-:S02]  /*76310*/  IMAD.MOV.U32 R5, RZ, RZ, R66 ;  /* 0x000000ffff057224 */ /* 0x000fc400078e0042 */
[----:B------:R-:W3:Y:S01]  /*76320*/  LDL.LU R66, [R1+0x24f4] ;  /* 0x0024f40001427983 */ /* 0x000ee20000300800 */
[----:B------:R-:W-:-:S03]  /*76330*/  IMAD.X R67, R67, 0x1, R2, P1 ;  /* 0x0000000143437824 */ /* 0x000fc600008e0602 */
[----:B------:R-:W-:Y:S04]  /*76340*/  STL [R1+0x250c], R62 ;  /* 0x00250c3e01007387 */ /* 0x000fe80000100800 */
[----:B------:R1:W-:Y:S04]  /*76350*/  STL [R1+0x2508], R67 ;  /* 0x0025084301007387 */ /* 0x0003e80000100800 */
[----:B------:R1:W-:Y:S04]  /*76360*/  LDGSTS.E [R3+0x2000], [R4.64], P0 ;  /* 0x0200000004037fae */ /* 0x0003e80008121844 */
[----:B------:R-:W3:Y:S01]  /*76370*/  LDL.LU R7, [R1+0x24ec] ;  /* 0x0024ec0001077983 */ /* 0x000ee20000300800 */
[----:B-1----:R-:W-:-:S03]  /*76380*/  IMAD.MOV.U32 R5, RZ, RZ, R67 ;  /* 0x000000ffff057224 */ /* 0x002fc600078e0043 */
[----:B------:R-:W3:Y:S01]  /*76390*/  LDL.LU R67, [R1+0x24e8] ;  /* 0x0024e80001437983 */ /* 0x000ee20000300800 */
[----:B------:R-:W-:-:S05]  /*763a0*/  IMAD.MOV.U32 R4, RZ, RZ, R54 ;  /* 0x000000ffff047224 */ /* 0x000fca00078e0036 */
[----:B------:R1:W-:Y:S02]  /*763b0*/  LDGSTS.E [R3+0x2800], [R4.64], P0 ;  /* 0x0280000004037fae */ /* 0x0003e40008121844 */
[----:B-1----:R-:W-:Y:S01]  /*763c0*/  IMAD.MOV.U32 R4, RZ, RZ, R62 ;  /* 0x000000ffff047224 */ /* 0x002fe200078e003e */
[----:B----4-:R-:W-:Y:S01]  /*763d0*/  IADD3 R55, P1, R55, R59, RZ ;  /* 0x0000003b37377210 */ /* 0x010fe20007f3e0ff */
[----:B--2---:R-:W-:-:S04]  /*763e0*/  IMAD.X R63, R63, 0x1, R2, P2 ;  /* 0x000000013f3f7824 */ /* 0x004fc800010e0602 */
[----:B------:R-:W-:Y:S01]  /*763f0*/  STL [R1+0x2500], R55 ;  /* 0x0025003701007387 */ /* 0x000fe20000100800 */
[----:B------:R-:W-:-:S03]  /*76400*/  IMAD.MOV.U32 R5, RZ, RZ, R63 ;  /* 0x000000ffff057224 */ /* 0x000fc600078e003f */
[----:B------:R1:W-:Y:S04]  /*76410*/  STL [R1+0x2504], R63 ;  /* 0x0025043f01007387 */ /* 0x0003e80000100800 */
[----:B------:R-:W2:Y:S04]  /*76420*/  LDL.LU R54, [R1+0x24e0] ;  /* 0x0024e00001367983 */ /* 0x000ea80000300800 */
[----:B------:R4:W-:Y:S01]  /*76430*/  LDGSTS.E [R3+0x3000], [R4.64], P0 ;  /* 0x0300000004037fae */ /* 0x0009e20008121844 */
[----:B------:R-:W-:-:S03]  /*76440*/  IADD3 R58, P2, R58, R59, RZ ;  /* 0x0000003b3a3a7210 */ /* 0x000fc60007f5e0ff */
[----:B-1----:R-:W2:Y:S01]  /*76450*/  LDL.LU R63, [R1+0x24e4] ;  /* 0x0024e400013f7983 */ /* 0x002ea20000300800 */
[----:B------:R-:W-:-:S03]  /*76460*/  IMAD.X R90, R90, 0x1, R2, P1 ;  /* 0x000000015a5a7824 */ /* 0x000fc600008e0602 */
[----:B------:R-:W-:Y:S04]  /*76470*/  STL [R1+0x24fc], R58 ;  /* 0x0024fc3a01007387 */ /* 0x000fe80000100800 */
[----:B------:R1:W-:Y:S01]  /*76480*/  STL [R1+0x24f8], R90 ;  /* 0x0024f85a01007387 */ /* 0x0003e20000100800 */
[----:B----4-:R-:W-:-:S03]  /*76490*/  IMAD.MOV.U32 R5, RZ, RZ, R90 ;  /* 0x000000ffff057224 */ /* 0x010fc600078e005a */
[----:B------:R-:W4:Y:S01]  /*764a0*/  LDL.LU R62, [R1+0x24dc] ;  /* 0x0024dc00013e7983 */ /* 0x000f220000300800 */
[----:B------:R-:W-:-:S03]  /*764b0*/  IMAD.MOV.U32 R4, RZ, RZ, R55 ;  /* 0x000000ffff047224 */ /* 0x000fc600078e0037 */
[----:B-1----:R-:W4:Y:S01]  /*764c0*/  LDL.LU R90, [R1+0x24d8] ;  /* 0x0024d800015a7983 */ /* 0x002f220000300800 */
[----:B------:R-:W-:-:S03]  /*764d0*/  IADD3 R6, P1, R6, R59, RZ ;  /* 0x0000003b06067210 */ /* 0x000fc60007f3e0ff */
[----:B------:R1:W-:Y:S01]  /*764e0*/  LDGSTS.E [R3+0x3800], [R4.64], P0 ;  /* 0x0380000004037fae */ /* 0x0003e20008121844 */
[----:B---3--:R-:W-:-:S03]  /*764f0*/  IMAD.X R66, R66, 0x1, R2, P2 ;  /* 0x0000000142427824 */ /* 0x008fc600010e0602 */
[----:B------:R-:W-:Y:S04]  /*76500*/  STL [R1+0x24f0], R6 ;  /* 0x0024f00601007387 */ /* 0x000fe80000100800 */
[----:B------:R3:W-:Y:S04]  /*76510*/  STL [R1+0x24f4], R66 ;  /* 0x0024f44201007387 */ /* 0x0007e80000100800 */
[----:B------:R-:W4:Y:S01]  /*76520*/  LDL.LU R55, [R1+0x24d0] ;  /* 0x0024d00001377983 */ /* 0x000f220000300800 */
[----:B-1----:R-:W-:Y:S02]  /*76530*/  IMAD.MOV.U32 R4, RZ, RZ, R58 ;  /* 0x000000ffff047224 */ /* 0x002fe400078e003a */
[----:B------:R-:W-:-:S02]  /*76540*/  IMAD.MOV.U32 R5, RZ, RZ, R66 ;  /* 0x000000ffff057224 */ /* 0x000fc400078e0042 */
[----:B---3--:R-:W3:Y:S01]  /*76550*/  LDL.LU R66, [R1+0x24d4] ;  /* 0x0024d40001427983 */ /* 0x008ee20000300800 */
[----:B------:R-:W-:-:S03]  /*76560*/  IADD3 R7, P2, R7, R59, RZ ;  /* 0x0000003b07077210 */ /* 0x000fc60007f5e0ff */
[----:B------:R1:W-:Y:S04]  /*76570*/  LDGSTS.E [R3+0x4000], [R4.64], P0 ;  /* 0x0400000004037fae */ /* 0x0003e80008121844 */
[----:B------:R-:W-:Y:S01]  /*76580*/  STL [R1+0x24ec], R7 ;  /* 0x0024ec0701007387 */ /* 0x000fe20000100800 */
[----:B------:R-:W-:-:S04]  /*76590*/  IMAD.X R67, R67, 0x1, R2, P1 ;  /* 0x0000000143437824 */ /* 0x000fc800008e0602 */
[----:B-1----:R-:W-:Y:S01]  /*765a0*/  IMAD.MOV.U32 R5, RZ, RZ, R67 ;  /* 0x000000ffff057224 */ /* 0x002fe200078e0043 */
[----:B------:R1:W-:Y:S04]  /*765b0*/  STL [R1+0x24e8], R67 ;  /* 0x0024e84301007387 */ /* 0x0003e80000100800 */
[----:B------:R-:W3:Y:S04]  /*765c0*/  LDL.LU R58, [R1+0x24cc] ;  /* 0x0024cc00013a7983 */ /* 0x000ee80000300800 */
[----:B-1----:R-:W3:Y:S01]  /*765d0*/  LDL.LU R67, [R1+0x24c8] ;  /* 0x0024c80001437983 */ /* 0x002ee20000300800 */
[----:B------:R-:W-:-:S05]  /*765e0*/  IMAD.MOV.U32 R4, RZ, RZ, R6 ;  /* 0x000000ffff047224 */ /* 0x000fca00078e0006 */
[----:B------:R1:W-:Y:S02]  /*765f0*/  LDGSTS.E [R3+0x4800], [R4.64], P0 ;  /* 0x0480000004037fae */ /* 0x0003e40008121844 */
[----:B-1----:R-:W-:Y:S01]  /*76600*/  IMAD.MOV.U32 R4, RZ, RZ, R7 ;  /* 0x000000ffff047224 */ /* 0x002fe200078e0007 */
[----:B--2---:R-:W-:Y:S01]  /*76610*/  IADD3 R54, P1, R54, R59, RZ ;  /* 0x0000003b36367210 */ /* 0x004fe20007f3e0ff */
[----:B------:R-:W-:-:S04]  /*76620*/  IMAD.X R63, R63, 0x1, R2, P2 ;  /* 0x000000013f3f7824 */ /* 0x000fc800010e0602 */
[----:B------:R-:W-:Y:S01]  /*76630*/  STL [R1+0x24e0], R54 ;  /* 0x0024e03601007387 */ /* 0x000fe20000100800 */
[----:B------:R-:W-:-:S03]  /*76640*/  IMAD.MOV.U32 R5, RZ, RZ, R63 ;  /* 0x000000ffff057224 */ /* 0x000fc600078e003f */
[----:B------:R1:W-:Y:S04]  /*76650*/  STL [R1+0x24e4], R63 ;  /* 0x0024e43f01007387 */ /* 0x0003e80000100800 */
[----:B------:R-:W2:Y:S01]  /*76660*/  LDL.LU R6, [R1+0x24c0] ;  /* 0x0024c00001067983 */ /* 0x000ea20000300800 */
[----:B----4-:R-:W-:-:S03]  /*76670*/  IADD3 R62, P2, R62, R59, RZ ;  /* 0x0000003b3e3e7210 */ /* 0x010fc60007f5e0ff */
[----:B------:R4:W-:Y:S04]  /*76680*/  LDGSTS.E [R3+0x5000], [R4.64], P0 ;  /* 0x0500000004037fae */ /* 0x0009e80008121844 */
        /* <DEDUP_REMOVED lines=16> */
[----:B---3--:R-:W3:Y:S04]  /*76790*/  LDL.LU R66, [R1+0x24b4] ;  /* 0x0024b40001427983 */ /* 0x008ee80000300800 */
[----:B------:R1:W-:Y:S01]  /*767a0*/  LDGSTS.E [R3+0x6000], [R4.64], P0 ;  /* 0x0600000004037fae */ /* 0x0003e20008121844 */
[----:B------:R-:W-:Y:S01]  /*767b0*/  IADD3 R58, P2, R58, R59, RZ ;  /* 0x0000003b3a3a7210 */ /* 0x000fe20007f5e0ff */
[----:B------:R-:W-:-:S04]  /*767c0*/  IMAD.X R67, R67, 0x1, R2, P1 ;  /* 0x0000000143437824 */ /* 0x000fc800008e0602 */
[----:B------:R-:W-:Y:S01]  /*767d0*/  STL [R1+0x24cc], R58 ;  /* 0x0024cc3a01007387 */ /* 0x000fe20000100800 */
[----:B-1----:R-:W-:-:S03]  /*767e0*/  IMAD.MOV.U32 R5, RZ, RZ, R67 ;  /* 0x000000ffff057224 */ /* 0x002fc600078e0043 */
        /* <DEDUP_REMOVED lines=10> */
[----:B------:R1:W-:Y:S01]  /*76890*/  STL [R1+0x24c4], R63 ;  /* 0x0024c43f01007387 */ /* 0x0003e20000100800 */
[----:B------:R-:W2:Y:S03]  /*768a0*/  LDL.LU R55, [R1+0x24a0] ;  /* 0x0024a00001377983 */ /* 0x000ea60000300800 */
[----:B------:R4:W-:Y:S02]  /*768b0*/  LDGSTS.E [R3+0x7000], [R4.64], P0 ;  /* 0x0700000004037fae */ /* 0x0009e40008121844 */
[----:B----4-:R-:W-:Y:S02]  /*768c0*/  IADD3 R7, P2, R7, R59, RZ ;  /* 0x0000003b07077210 */ /* 0x010fe40007f5e0ff */
[----:B-1----:R-:W4:Y:S01]  /*768d0*/  LDL.LU R63, [R1+0x24a4] ;  /* 0x0024a400013f7983 */ /* 0x002f220000300800 */
[----:B------:R-:W-:-:S03]  /*768e0*/  IMAD.X R90, R90, 0x1, R2, P1 ;  /* 0x000000015a5a7824 */ /* 0x000fc600008e0602 */
[----:B------:R-:W-:Y:S01]  /*768f0*/  STL [R1+0x24bc], R7 ;  /* 0x0024bc0701007387 */ /* 0x000fe20000100800 */
[----:B------:R-:W-:-:S03]  /*76900*/  IMAD.MOV.U32 R5, RZ, RZ, R90 ;  /* 0x000000ffff057224 */ /* 0x000fc600078e005a */
[----:B------:R1:W-:Y:S01]  /*76910*/  STL [R1+0x24b8], R90 ;  /* 0x0024b85a01007387 */ /* 0x0003e20000100800 */
[----:B------:R-:W4:Y:S02]  /*76920*/  LDL.LU R58, [R1+0x249c] ;  /* 0x00249c00013a7983 */ /* 0x000f240000300800 */
[----:B------:R-:W-:-:S05]  /*76930*/  IMAD.MOV.U32 R4, RZ, RZ, R6 ;  /* 0x000000ffff047224 */ /* 0x000fca00078e0006 */
[----:B------:R3:W-:Y:S04]  /*76940*/  LDGSTS.E [R3+0x7800], [R4.64], P0 ;  /* 0x0780000004037fae */ /* 0x0007e80008121844 */
[----:B-1----:R-:W4:Y:S01]  /*76950*/  LDL.LU R90, [R1+0x2498] ;  /* 0x00249800015a7983 */ /* 0x002f220000300800 */
[----:B------:R-:W-:Y:S01]  /*76960*/  IADD3 R54, P1, R54, R59, RZ ;  /* 0x0000003b36367210 */ /* 0x000fe20007f3e0ff */
[----:B---3--:R-:W-:-:S04]  /*76970*/  IMAD.X R66, R66, 0x1, R2, P2 ;  /* 0x0000000142427824 */ /* 0x008fc800010e0602 */
[----:B------:R-:W-:Y:S01]  /*76980*/  STL [R1+0x24b0], R54 ;  /* 0x0024b03601007387 */ /* 0x000fe20000100800 */
[----:B------:R-:W-:Y:S02]  /*76990*/  IMAD.MOV.U32 R4, RZ, RZ, R7 ;  /* 0x000000ffff047224 */ /* 0x000fe400078e0007 */
[----:B------:R-:W-:Y:S01]  /*769a0*/  IMAD.MOV.U32 R5, RZ, RZ, R66 ;  /* 0x000000ffff057224 */ /* 0x000fe200078e0042 */
[----:B------:R1:W-:Y:S01]  /*769b0*/  STL [R1+0x24b4], R66 ;  /* 0x0024b44201007387 */ /* 0x0003e20000100800 */
[----:B------:R-:W3:Y:S03]  /*769c0*/  LDL.LU R6, [R1+0x2490] ;  /* 0x0024900001067983 */ /* 0x000ee60000300800 */
[----:B------:R1:W-:Y:S04]  /*769d0*/  LDGSTS.E [R3+0x8000], [R4.64], P0 ;  /* 0x0800000004037fae */ /* 0x0003e80008121844 */
[----:B-1----:R-:W3:Y:S01]  /*769e0*/  LDL.LU R66, [R1+0x2494] ;  /* 0x0024940001427983 */ /* 0x002ee20000300800 */
[----:B------:R-:W-:Y:S01]  /*769f0*/  IADD3 R62, P2, R62, R59, RZ ;  /* 0x0000003b3e3e7210 */ /* 0x000fe20007f5e0ff */
[----:B------:R-:W-:-:S04]  /*76a00*/  IMAD.X R67, R67, 0x1, R2, P1 ;  /* 0x0000000143437824 */ /* 0x000fc800008e0602 */
[----:B------:R-:W-:Y:S01]  /*76a10*/  STL [R1+0x24ac], R62 ;  /* 0x0024ac3e01007387 */ /* 0x000fe20000100800 */
[----:B------:R-:W-:-:S03]  /*76a20*/  IMAD.MOV.U32 R5, RZ, RZ, R67 ;  /* 0x000000ffff057224 */ /* 0x000fc600078e0043 */
[----:B------:R1:W-:Y:S01]  /*76a30*/  STL [R1+0x24a8], R67 ;  /* 0x0024a84301007387 */ /* 0x0003e20000100800 */
[----:B------:R-:W3:Y:S03]  /*76a40*/  LDL.LU R7, [R1+0x2488] ;  /* 0x0024880001077983 */ /* 0x000ee60000300800 */
[----:B-1----:R-:W3:Y:S01]  /*76a50*/  LDL.LU R67, [R1+0x2484] ;  /* 0x0024840001437983 */ /* 0x002ee20000300800 */
[----:B------:R-:W-:-:S05]  /*76a60*/  IMAD.MOV.U32 R4, RZ, RZ, R54 ;  /* 0x000000ffff047224 */ /* 0x000fca00078e0036 */
[----:B------:R1:W-:Y:S02]  /*76a70*/  LDGSTS.E [R3+0x8800], [R4.64], P0 ;  /* 0x0880000004037fae */ /* 0x0003e40008121844 */
[----:B-1----:R-:W-:Y:S01]  /*76a80*/  IMAD.MOV.U32 R4, RZ, RZ, R62 ;  /* 0x000000ffff047224 */ /* 0x002fe200078e003e */
[----:B--2---:R-:W-:-:S05]  /*76a90*/  IADD3 R55, P1, R55, R59, RZ ;  /* 0x0000003b37377210 */ /* 0x004fca0007f3e0ff */
[----:B------:R-:W-:Y:S01]  /*76aa0*/  STL [R1+0x24a0], R55 ;  /* 0x0024a03701007387 */ /* 0x000fe20000100800 */
[----:B----4-:R-:W-:-:S04]  /*76ab0*/  IMAD.X R63, R63, 0x1, R2, P2 ;  /* 0x000000013f3f7824 */ /* 0x010fc800010e0602 */
[----:B------:R-:W-:Y:S01]  /*76ac0*/  IMAD.MOV.U32 R5, RZ, RZ, R63 ;  /* 0x000000ffff057224 */ /* 0x000fe200078e003f */
[----:B------:R1:W-:Y:S01]  /*76ad0*/  STL [R1+0x24a4], R63 ;  /* 0x0024a43f01007387 */ /* 0x0003e20000100800 */
[----:B------:R-:W2:Y:S01]  /*76ae0*/  LDL.LU R54, [R1+0x247c] ;  /* 0x00247c0001367983 */ /* 0x000ea20000300800 */
[----:B------:R-:W-:Y:S02]  /*76af0*/  IADD3 R58, P2, R58, R59, RZ ;  /* 0x0000003b3a3a7210 */ /* 0x000fe40007f5e0ff */
[----:B------:R4:W-:Y:S04]  /*76b00*/  LDGSTS.E [R3+0x9000], [R4.64], P0 ;  /* 0x0900000004037fae */ /* 0x0009e80008121844 */
[----:B-1----:R-:W2:Y:S01]  /*76b10*/  LDL.LU R63, [R1+0x2480] ;  /* 0x00248000013f7983 */ /* 0x002ea20000300800 */
[----:B------:R-:W-:-:S02]  /*76b20*/  IMAD.X R90, R90, 0x1, R2, P1 ;  /* 0x000000015a5a7824 */ /* 0x000fc400008e0602 */
[----:B------:R-:W-:Y:S03]  /*76b30*/  STL [R1+0x249c], R58 ;  /* 0x00249c3a01007387 */ /* 0x000fe60000100800 */
[----:B------:R1:W-:Y:S01]  /*76b40*/  STL [R1+0x2498], R90 ;  /* 0x0024985a01007387 */ /* 0x0003e20000100800 */
[----:B------:R-:W2:Y:S02]  /*76b50*/  LDL.LU R62, [R1+0x2478] ;  /* 0x00247800013e7983 */ /* 0x000ea40000300800 */
[----:B----4-:R-:W-:Y:S02]  /*76b60*/  IMAD.MOV.U32 R5, RZ, RZ, R90 ;  /* 0x000000ffff057224 */ /* 0x010fe400078e005a */
[----:B------:R-:W-:-:S05]  /*76b70*/  IMAD.MOV.U32 R4, RZ, RZ, R55 ;  /* 0x000000ffff047224 */ /* 0x000fca00078e0037 */
[----:B------:R4:W-:Y:S04]  /*76b80*/  LDGSTS.E [R3+0x9800], [R4.64], P0 ;  /* 0x0980000004037fae */ /* 0x0009e80008121844 */
[----:B-1----:R-:W2:Y:S01]  /*76b90*/  LDL.LU R90, [R1+0x2474] ;  /* 0x00247400015a7983 */ /* 0x002ea20000300800 */
[----:B---3--:R-:W-:-:S05]  /*76ba0*/  IADD3 R6, P1, R6, R59, RZ ;  /* 0x0000003b06067210 */ /* 0x008fca0007f3e0ff */
[----:B------:R-:W-:Y:S01]  /*76bb0*/  STL [R1+0x2490], R6 ;  /* 0x0024900601007387 */ /* 0x000fe20000100800 */
[----:B------:R-:W-:Y:S02]  /*76bc0*/  IMAD.X R66, R66, 0x1, R2, P2 ;  /* 0x0000000142427824 */ /* 0x000fe400010e0602 */
[----:B----4-:R-:W-:Y:S02]  /*76bd0*/  IMAD.MOV.U32 R4, RZ, RZ, R58 ;  /* 0x000000ffff047224 */ /* 0x010fe400078e003a */
[----:B------:R-:W-:Y:S01]  /*76be0*/  IMAD.MOV.U32 R5, RZ, RZ, R66 ;  /* 0x000000ffff057224 */ /* 0x000fe200078e0042 */
[----:B------:R1:W-:Y:S01]  /*76bf0*/  STL [R1+0x2494], R66 ;  /* 0x0024944201007387 */ /* 0x0003e20000100800 */
[----:B------:R-:W3:Y:S03]  /*76c00*/  LDL.LU R55, [R1+0x246c] ;  /* 0x00246c0001377983 */ /* 0x000ee60000300800 */
[----:B------:R4:W-:Y:S04]  /*76c10*/  LDGSTS.E [R3+0xa000], [R4.64], P0 ;  /* 0x0a00000004037fae */ /* 0x0009e80008121844 */
[----:B-1----:R-:W3:Y:S01]  /*76c20*/  LDL.LU R66, [R1+0x2470] ;  /* 0x0024700001427983 */ /* 0x002ee20000300800 */
[----:B------:R-:W-:-:S05]  /*76c30*/  IADD3 R7, P2, R7, R59, RZ ;  /* 0x0000003b07077210 */ /* 0x000fca0007f5e0ff */
[----:B------:R-:W-:Y:S01]  /*76c40*/  STL [R1+0x2488], R7 ;  /* 0x0024880701007387 */ /* 0x000fe20000100800 */
[----:B------:R-:W-:-:S04]  /*76c50*/  IMAD.X R67, R67, 0x1, R2, P1 ;  /* 0x0000000143437824 */ /* 0x000fc800008e0602 */
[----:B----4-:R-:W-:Y:S01]  /*76c60*/  IMAD.MOV.U32 R5, RZ, RZ, R67 ;  /* 0x000000ffff057224 */ /* 0x010fe200078e0043 */
[----:B------:R1:W-:Y:S01]  /*76c70*/  STL [R1+0x2484], R67 ;  /* 0x0024844301007387 */ /* 0x0003e20000100800 */
[----:B------:R-:W4:Y:S03]  /*76c80*/  LDL.LU R58, [R1+0x2468] ;  /* 0x00246800013a7983 */ /* 0x000f260000300800 */
[----:B-1----:R-:W4:Y:S01]  /*76c90*/  LDL.LU R67, [R1+0x2464] ;  /* 0x0024640001437983 */ /* 0x002f220000300800 */
[----:B------:R-:W-:-:S05]  /*76ca0*/  IMAD.MOV.U32 R4, RZ, RZ, R6 ;  /* 0x000000ffff047224 */ /* 0x000fca00078e0006 */
[----:B------:R1:W-:Y:S02]  /*76cb0*/  LDGSTS.E [R3+0xa800], [R4.64], P0 ;  /* 0x0a80000004037fae */ /* 0x0003e40008121844 */
[----:B-1----:R-:W-:Y:S01]  /*76cc0*/  IMAD.MOV.U32 R4, RZ, RZ, R7 ;  /* 0x000000ffff047224 */ /* 0x002fe200078e0007 */
[----:B--2---:R-:W-:-:S05]  /*76cd0*/  IADD3 R54, P1, R54, R59, RZ ;  /* 0x0000003b36367210 */ /* 0x004fca0007f3e0ff */
[----:B------:R-:W-:Y:S01]  /*76ce0*/  STL [R1+0x247c], R54 ;  /* 0x00247c3601007387 */ /* 0x000fe20000100800 */
[----:B------:R-:W-:-:S04]  /*76cf0*/  IMAD.X R63, R63, 0x1, R2, P2 ;  /* 0x000000013f3f7824 */ /* 0x000fc800010e0602 */
[----:B------:R-:W-:Y:S01]  /*76d00*/  IMAD.MOV.U32 R5, RZ, RZ, R63 ;  /* 0x000000ffff057224 */ /* 0x000fe200078e003f */
[----:B------:R1:W-:Y:S01]  /*76d10*/  STL [R1+0x2480], R63 ;  /* 0x0024803f01007387 */ /* 0x0003e20000100800 */
[----:B------:R-:W2:Y:S01]  /*76d20*/  LDL.LU R6, [R1+0x245c] ;  /* 0x00245c0001067983 */ /* 0x000ea20000300800 */
[----:B------:R-:W-:Y:S02]  /*76d30*/  IADD3 R62, P2, R62, R59, RZ ;  /* 0x0000003b3e3e7210 */ /* 0x000fe40007f5e0ff */
[----:B------:R1:W-:Y:S01]  /*76d40*/  LDGSTS.E [R3+0xb000], [R4.64], P0 ;  /* 0x0b00000004037fae */ /* 0x0003e20008121844 */
[----:B------:R-:W-:-:S03]  /*76d50*/  IMAD.X R90, R90, 0x1, R2, P1 ;  /* 0x000000015a5a7824 */ /* 0x000fc600008e0602 */
[----:B-1----:R-:W2:Y:S01]  /*76d60*/  LDL.LU R63, [R1+0x2460] ;  /* 0x00246000013f7983 */ /* 0x002ea20000300800 */
[----:B------:R-:W-:Y:S03]  /*76d70*/  STL [R1+0x2478], R62 ;  /* 0x0024783e01007387 */ /* 0x000fe60000100800 */
[----:B------:R1:W-:Y:S01]  /*76d80*/  STL [R1+0x2474], R90 ;  /* 0x0024745a01007387 */ /* 0x0003e20000100800 */
[----:B------:R-:W2:Y:S02]  /*76d90*/  LDL.LU R7, [R1+0x2458] ;  /* 0x0024580001077983 */ /* 0x000ea40000300800 */
[----:B------:R-:W-:Y:S02]  /*76da0*/  IMAD.MOV.U32 R4, RZ, RZ, R54 ;  /* 0x000000ffff047224 */ /* 0x000fe400078e0036 */
[----:B------:R-:W2:Y:S01]  /*76db0*/  LDL.LU R54, [R1+0x2454] ;  /* 0x0024540001367983 */ /* 0x000ea20000300800 */
[----:B------:R-:W-:-:S05]  /*76dc0*/  IMAD.MOV.U32 R5, RZ, RZ, R90 ;  /* 0x000000ffff057224 */ /* 0x000fca00078e005a */
[----:B------:R1:W-:Y:S01]  /*76dd0*/  LDGSTS.E [R3+0xb800], [R4.64], P0 ;  /* 0x0b80000004037fae */ /* 0x0003e20008121844 */
[----:B---3--:R-:W-:-:S05]  /*76de0*/  IADD3 R55, P1, R55, R59, RZ ;  /* 0x0000003b37377210 */ /* 0x008fca0007f3e0ff */
[----:B------:R-:W-:Y:S01]  /*76df0*/  STL [R1+0x246c], R55 ;  /* 0x00246c3701007387 */ /* 0x000fe20000100800 */
[----:B------:R-:W-:-:S05]  /*76e00*/  IMAD.X R66, R66, 0x1, R2, P2 ;  /* 0x0000000142427824 */ /* 0x000fca00010e0602 */
[----:B------:R3:W-:Y:S01]  /*76e10*/  STL [R1+0x2470], R66 ;  /* 0x0024704201007387 */ /* 0x0007e20000100800 */
[----:B-1----:R-:W2:Y:S02]  /*76e20*/  LDL.LU R90, [R1+0x244c] ;  /* 0x00244c00015a7983 */ /* 0x002ea40000300800 */
[----:B------:R-:W2:Y:S02]  /*76e30*/  LDL.LU R120, [R1+0x2450] ;  /* 0x0024500001787983 */ /* 0x000ea40000300800 */
[----:B------:R-:W-:Y:S01]  /*76e40*/  IMAD.MOV.U32 R5, RZ, RZ, R66 ;  /* 0x000000ffff057224 */ /* 0x000fe200078e0042 */
[----:B----4-:R-:W-:-:S05]  /*76e50*/  IADD3 R58, P2, R58, R59, RZ ;  /* 0x0000003b3a3a7210 */ /* 0x010fca0007f5e0ff */
[----:B------:R-:W-:Y:S01]  /*76e60*/  STL [R1+0x2468], R58 ;  /* 0x0024683a01007387 */ /* 0x000fe20000100800 */
[----:B------:R-:W-:-:S05]  /*76e70*/  IMAD.X R67, R67, 0x1, R2, P1 ;  /* 0x0000000143437824 */ /* 0x000fca00008e0602 */
[----:B------:R1:W-:Y:S01]  /*76e80*/  STL [R1+0x2464], R67 ;  /* 0x0024644301007387 */ /* 0x0003e20000100800 */
[----:B---3--:R-:W3:Y:S02]  /*76e90*/  LDL.LU R66, [R1+0x2448] ;  /* 0x0024480001427983 */ /* 0x008ee40000300800 */
[----:B------:R-:W-:Y:S02]  /*76ea0*/  IMAD.MOV.U32 R4, RZ, RZ, R62 ;  /* 0x000000ffff047224 */ /* 0x000fe400078e003e */
[----:B------:R-:W4:Y:S01]  /*76eb0*/  LDL.LU R62, [R1+0x243c] ;  /* 0x00243c00013e7983 */ /* 0x000f220000300800 */
[----:B------:R-:W4:Y:S03]  /*76ec0*/  LDL.LU R91, [R1+0x2444] ;  /* 0x00244400015b7983 */ /* 0x000f260000300800 */
[----:B------:R1:W-:Y:S02]  /*76ed0*/  LDGSTS.E [R3+0xc000], [R4.64], P0 ;  /* 0x0c00000004037fae */ /* 0x0003e40008121844 */
[----:B-1----:R-:W-:-:S02]  /*76ee0*/  IMAD.MOV.U32 R4, RZ, RZ, R55 ;  /* 0x000000ffff047224 */ /* 0x002fc400078e0037 */
[----:B------:R-:W-:-:S05]  /*76ef0*/  IMAD.MOV.U32 R5, RZ, RZ, R67 ;  /* 0x000000ffff057224 */ /* 0x000fca00078e0043 */
[----:B------:R1:W-:Y:S02]  /*76f00*/  LDGSTS.E [R3+0xc800], [R4.64], P0 ;  /* 0x0c80000004037fae */ /* 0x0003e40008121844 */
[----:B-1----:R-:W-:Y:S01]  /*76f10*/  IMAD.MOV.U32 R4, RZ, RZ, R58 ;  /* 0x000000ffff047224 */ /* 0x002fe200078e003a */
[----:B--2---:R-:W-:-:S05]  /*76f20*/  IADD3 R6, P1, R6, R59, RZ ;  /* 0x0000003b06067210 */ /* 0x004fca0007f3e0ff */
[----:B------:R-:W-:Y:S01]  /*76f30*/  STL [R1+0x245c], R6 ;  /* 0x00245c0601007387 */ /* 0x000fe20000100800 */
[----:B------:R-:W-:-:S05]  /*76f40*/  IMAD.X R63, R63, 0x1, R2, P2 ;  /* 0x000000013f3f7824 */ /* 0x000fca00010e0602 */
[----:B------:R1:W-:Y:S01]  /*76f50*/  STL [R1+0x2460], R63 ;  /* 0x0024603f01007387 */ /* 0x0003e20000100800 */
[----:B------:R-:W2:Y:S01]  /*76f60*/  LDL.LU R55, [R1+0x2438] ;  /* 0x0024380001377983 */ /* 0x000ea20000300800 */
[-C--:B------:R-:W-:Y:S01]  /*76f70*/  IADD3 R7, P2, R7, R59.reuse, RZ ;  /* 0x0000003b07077210 */ /* 0x080fe20007f5e0ff */
[--C-:B------:R-:W-:Y:S01]  /*76f80*/  IMAD.X R54, R54, 0x1, R2.reuse, P1 ;  /* 0x0000000136367824 */ /* 0x100fe200008e0602 */
[----:B------:R-:W2:Y:S03]  /*76f90*/  LDL.LU R67, [R1+0x2440] ;  /* 0x0024400001437983 */ /* 0x000ea60000300800 */
[----:B------:R-:W-:Y:S02]  /*76fa0*/  STL [R1+0x2458], R7 ;  /* 0x0024580701007387 */ /* 0x000fe40000100800 */
[----:B------:R-:W-:Y:S01]  /*76fb0*/  IMAD.MOV.U32 R5, RZ, RZ, R63 ;  /* 0x000000ffff057224 */ /* 0x000fe200078e003f */
[----:B------:R1:W-:Y:S02]  /*76fc0*/  STL [R1+0x2454], R54 ;  /* 0x0024543601007387 */ /* 0x0003e40000100800 */
[----:B-1----:R-:W2:Y:S02]  /*76fd0*/  LDL.LU R63, [R1+0x2434] ;  /* 0x00243400013f7983 */ /* 0x002ea40000300800 */
[----:B------:R-:W2:Y:S04]  /*76fe0*/  LDL.LU R58, [R1+0x2430] ;  /* 0x00243000013a7983 */ /* 0x000ea80000300800 */
[----:B------:R1:W-:Y:S01]  /*76ff0*/  LDGSTS.E [R3+0xd000], [R4.64], P0 ;  /* 0x0d00000004037fae */ /* 0x0003e20008121844 */
[----:B------:R-:W-:Y:S01]  /*77000*/  IADD3 R90, P1, R90, R59, RZ ;  /* 0x0000003b5a5a7210 */ /* 0x000fe20007f3e0ff */
[----:B------:R-:W-:-:S02]  /*77010*/  IMAD.X R120, R120, 0x1, R2, P2 ;  /* 0x0000000178787824 */ /* 0x000fc400010e0602 */
[----:B-1----:R-:W-:Y:S02]  /*77020*/  IMAD.MOV.U32 R4, RZ, RZ, R6 ;  /* 0x000000ffff047224 */ /* 0x002fe400078e0006 */
[----:B------:R-:W-:Y:S01]  /*77030*/  IMAD.MOV.U32 R5, RZ, RZ, R54 ;  /* 0x000000ffff057224 */ /* 0x000fe200078e0036 */
[----:B------:R-:W-:Y:S01]  /*77040*/  STL [R1+0x244c], R90 ;  /* 0x00244c5a01007387 */ /* 0x000fe20000100800 */
[----:B------:R1:W-:Y:S02]  /*77050*/  STL [R1+0x2450], R120 ;  /* 0x0024507801007387 */ /* 0x0003e40000100800 */
[----:B------:R-:W2:Y:S02]  /*77060*/  LDL.LU R6, [R1+0x242c] ;  /* 0x00242c0001067983 */ /* 0x000ea40000300800 */
[----:B------:R-:W2:Y:S01]  /*77070*/  LDL.LU R54, [R1+0x2428] ;  /* 0x0024280001367983 */ /* 0x000ea20000300800 */
[----:B------:R1:W-:Y:S02]  /*77080*/  LDGSTS.E [R3+0xd800], [R4.64], P0 ;  /* 0x0d80000004037fae */ /* 0x0003e40008121844 */
[----:B-1----:R-:W-:Y:S01]  /*77090*/  IMAD.MOV.U32 R4, RZ, RZ, R7 ;  /* 0x000000ffff047224 */ /* 0x002fe200078e0007 */
[----:B---3--:R-:W-:-:S05]  /*770a0*/  IADD3 R66, P2, R66, R59, RZ ;  /* 0x0000003b42427210 */ /* 0x008fca0007f5e0ff */
[----:B------:R-:W-:Y:S01]  /*770b0*/  STL [R1+0x2448], R66 ;  /* 0x0024484201007387 */ /* 0x000fe20000100800 */
[----:B------:R-:W3:Y:S02]  /*770c0*/  LDL.LU R7, [R1+0x2424] ;  /* 0x0024240001077983 */ /* 0x000ee40000300800 */
[----:B------:R-:W-:Y:S02]  /*770d0*/  IMAD.MOV.U32 R5, RZ, RZ, R120 ;  /* 0x000000ffff057224 */ /* 0x000fe400078e0078 */
[----:B----4-:R-:W-:-:S03]  /*770e0*/  IMAD.X R91, R91, 0x1, R2, P1 ;  /* 0x000000015b5b7824 */ /* 0x010fc600008e0602 */
[----:B------:R1:W-:Y:S01]  /*770f0*/  LDGSTS.E [R3+0xe000], [R4.64], P0 ;  /* 0x0e00000004037fae */ /* 0x0003e20008121844 */
[----:B------:R-:W-:Y:S01]  /*77100*/  IADD3 R62, P3, R62, R59, RZ ;  /* 0x0000003b3e3e7210 */ /* 0x000fe20007f7e0ff */
[----:B-1----:R-:W-:Y:S02]  /*77110*/  IMAD.MOV.U32 R4, RZ, RZ, R90 ;  /* 0x000000ffff047224 */ /* 0x002fe400078e005a */
[----:B------:R-:W-:-:S05]  /*77120*/  IMAD.MOV.U32 R5, RZ, RZ, R91 ;  /* 0x000000ffff057224 */ /* 0x000fca00078e005b */
[----:B------:R1:W-:Y:S04]  /*77130*/  LDGSTS.E [R3+0xe800], [R4.64], P0 ;  /* 0x0e80000004037fae */ /* 0x0003e80008121844 */
[----:B------:R4:W-:Y:S01]  /*77140*/  STL [R1+0x2444], R91 ;  /* 0x0024445b01007387 */ /* 0x0009e20000100800 */
[----:B-1----:R-:W-:-:S03]  /*77150*/  IMAD.MOV.U32 R4, RZ, RZ, R66 ;  /* 0x000000ffff047224 */ /* 0x002fc600078e0042 */
[----:B------:R-:W-:Y:S01]  /*77160*/  STL [R1+0x243c], R62 ;  /* 0x00243c3e01007387 */ /* 0x000fe20000100800 */
[-C--:B------:R-:W-:Y:S01]  /*77170*/  LOP3.LUT R13, R13, R12.reuse, RZ, 0x3c, !PT ;  /* 0x0000000c0d0d7212 */ /* 0x080fe200078e3cff */
[----:B------:R-:W-:Y:S02]  /*77180*/  IMAD.MOV.U32 R120, RZ, RZ, R9 ;  /* 0x000000ffff787224 */ /* 0x000fe400078e0009 */
[----:B------:R-:W-:Y:S02]  /*77190*/  IMAD.MOV.U32 R121, RZ, RZ, R8 ;  /* 0x000000ffff797224 */ /* 0x000fe400078e0008 */
[----:B------:R-:W-:Y:S01]  /*771a0*/  IMAD.MOV.U32 R90, RZ, RZ, R11 ;  /* 0x000000ffff5a7224 */ /* 0x000fe200078e000b */
[C---:B------:R-:W-:Y:S01]  /*771b0*/  LOP3.LUT R12, R13.reuse, R12, RZ, 0x3c, !PT ;  /* 0x0000000c0d0c7212 */ /* 0x040fe200078e3cff */
[----:B----4-:R-:W-:Y:S02]  /*771c0*/  IMAD.MOV.U32 R91, RZ, RZ, R10 ;  /* 0x000000ffff5b7224 */ /* 0x010fe400078e000a */
[----:B------:R-:W-:Y:S01]  /*771d0*/  IMAD.MOV.U32 R10, RZ, RZ, R17 ;  /* 0x000000ffff0a7224 */ /* 0x000fe200078e0011 */
[----:B------:R-:W-:Y:S01]  /*771e0*/  LOP3.LUT R13, R13, R12, RZ, 0x3c, !PT ;  /* 0x0000000c0d0d7212 */ /* 0x000fe200078e3cff */
[----:B------:R-:W-:-:S02]  /*771f0*/  IMAD.MOV.U32 R11, RZ, RZ, R16 ;  /* 0x000000ffff0b7224 */ /* 0x000fc400078e0010 */
[----:B------:R-:W-:Y:S02]  /*77200*/  IMAD.MOV.U32 R9, RZ, RZ, R20 ;  /* 0x000000ffff097224 */ /* 0x000fe400078e0014 */
[----:B--2---:R-:W-:Y:S01]  /*77210*/  IMAD.X R67, R67, 0x1, R2, P2 ;  /* 0x0000000143437824 */ /* 0x004fe200010e0602 */
[----:B------:R-:W-:-:S03]  /*77220*/  IADD3 R55, P1, R55, R59, RZ ;  /* 0x0000003b37377210 */ /* 0x000fc60007f3e0ff */
[----:B------:R-:W-:Y:S02]  /*77230*/  IMAD.MOV.U32 R5, RZ, RZ, R67 ;  /* 0x000000ffff057224 */ /* 0x000fe400078e0043 */
[--C-:B------:R-:W-:Y:S02]  /*77240*/  IMAD.X R63, R63, 0x1, R2.reuse, P3 ;  /* 0x000000013f3f7824 */ /* 0x100fe400018e0602 */
[----:B------:R-:W-:Y:S01]  /*77250*/  IMAD.X R58, R58, 0x1, R2, P1 ;  /* 0x000000013a3a7824 */ /* 0x000fe200008e0602 */
[----:B------:R1:W-:Y:S04]  /*77260*/  LDGSTS.E [R3+0xf000], [R4.64], P0 ;  /* 0x0f00000004037fae */ /* 0x0003e80008121844 */
[----:B------:R-:W-:Y:S01]  /*77270*/  STL [R1+0x2438], R55 ;  /* 0x0024383701007387 */ /* 0x000fe20000100800 */
[----:B------:R-:W-:Y:S02]  /*77280*/  STL [R1+0x2440], R67 ;  /* 0x0024404301007387 */ /* 0x000fe40000100800 */
[----:B------:R-:W-:Y:S02]  /*77290*/  STL [R1+0x2434], R63 ;  /* 0x0024343f01007387 */ /* 0x000fe40000100800 */
[----:B-1----:R-:W-:-:S02]  /*772a0*/  IMAD.MOV.U32 R4, RZ, RZ, R62 ;  /* 0x000000ffff047224 */ /* 0x002fc400078e003e */
[----:B------:R-:W-:Y:S01]  /*772b0*/  IMAD.MOV.U32 R5, RZ, RZ, R63 ;  /* 0x000000ffff057224 */ /* 0x000fe200078e003f */
[----:B------:R1:W-:Y:S04]  /*772c0*/  STL [R1+0x2430], R58 ;  /* 0x0024303a01007387 */ /* 0x0003e80000100800 */
[----:B------:R2:W-:Y:S01]  /*772d0*/  LDGSTS.E [R3+0xf800], [R4.64], P0 ;  /* 0x0f80000004037fae */ /* 0x0005e20008121844 */
[-C--:B------:R-:W-:Y:S02]  /*772e0*/  IADD3 R6, P1, R6, R59.reuse, RZ ;  /* 0x0000003b06067210 */ /* 0x080fe40007f3e0ff */
[----:B------:R-:W-:Y:S01]  /*772f0*/  IADD3 R54, P2, R54, R59, RZ ;  /* 0x0000003b36367210 */ /* 0x000fe20007f5e0ff */
[----:B--2---:R-:W-:Y:S02]  /*77300*/  IMAD.MOV.U32 R4, RZ, RZ, R55 ;  /* 0x000000ffff047224 */ /* 0x004fe400078e0037 */
[----:B------:R-:W-:-:S02]  /*77310*/  IMAD.MOV.U32 R5, RZ, RZ, R58 ;  /* 0x000000ffff057224 */ /* 0x000fc400078e003a */
[----:B-1----:R-:W2:Y:S01]  /*77320*/  LDL.LU R58, [R1+0x850] ;  /* 0x00085000013a7983 */ /* 0x002ea20000300800 */
[----:B------:R-:W4:Y:S03]  /*77330*/  LDL.LU R55, [R1+0x858] ;  /* 0x0008580001377983 */ /* 0x000f260000300800 */
[----:B------:R1:W-:Y:S01]  /*77340*/  LDGSTS.E [R3+0x10000], [R4.64], P0 ;  /* 0x1000000004037fae */ /* 0x0003e20008121844 */
[----:B------:R-:W-:Y:S02]  /*77350*/  LOP3.LUT R15, R15, R14, RZ, 0x3c, !PT ;  /* 0x0000000e0f0f7212 */ /* 0x000fe400078e3cff */
[----:B------:R-:W-:Y:S02]  /*77360*/  LOP3.LUT R19, R19, R18, RZ, 0x3c, !PT ;  /* 0x0000001213137212 */ /* 0x000fe400078e3cff */
[----:B------:R-:W-:Y:S02]  /*77370*/  LOP3.LUT R25, R25, R24, RZ, 0x3c, !PT ;  /* 0x0000001819197212 */ /* 0x000fe400078e3cff */
[----:B------:R-:W-:Y:S01]  /*77380*/  LOP3.LUT R27, R27, R26, RZ, 0x3c, !PT ;  /* 0x0000001a1b1b7212 */ /* 0x000fe200078e3cff */
[----:B---3--:R-:W-:Y:S01]  /*77390*/  IMAD.X R7, R7, 0x1, R2, P1 ;  /* 0x0000000107077824 */ /* 0x008fe200008e0602 */
[----:B-1----:R-:W3:Y:S01]  /*773a0*/  LDL.LU R4, [R1+0xba8] ;  /* 0x000ba80001047983 */ /* 0x002ee20000300800 */
[----:B------:R-:W3:Y:S02]  /*773b0*/  LDL.LU R5, [R1+0xbac] ;  /* 0x000bac0001057983 */ /* 0x000ee40000300800 */
[----:B------:R-:W-:Y:S02]  /*773c0*/  STL [R1+0x242c], R6 ;  /* 0x00242c0601007387 */ /* 0x000fe40000100800 */
[----:B------:R-:W-:Y:S01]  /*773d0*/  STL [R1+0x2428], R54 ;  /* 0x0024283601007387 */ /* 0x000fe20000100800 */
[----:B------:R-:W-:Y:S01]  /*773e0*/  STL [R1+0x2424], R7 ;  /* 0x0024240701007387 */ /* 0x000fe20000100800 */
[----:B------:R1:W-:Y:S02]  /*773f0*/  STL.64 [R1+0x1d20], R120 ;  /* 0x001d207801007387 */ /* 0x0003e40000100a00 */
[----:B------:R1:W-:Y:S02]  /*77400*/  STL.64 [R1+0x1d18], R90 ;  /* 0x001d185a01007387 */ /* 0x0003e40000100a00 */
[----:B------:R-:W3:Y:S01]  /*77410*/  LDL.LU R17, [R1+0xba0] ;  /* 0x000ba00001117983 */ /* 0x000ee20000300800 */
[----:B------:R-:W3:Y:S01]  /*77420*/  LDL.LU R16, [R1+0xba4] ;  /* 0x000ba40001107983 */ /* 0x000ee20000300800 */
[----:B------:R-:W-:Y:S02]  /*77430*/  STL.64 [R1+0x1d10], R12 ;  /* 0x001d100c01007387 */ /* 0x000fe40000100a00 */
[----:B------:R-:W3:Y:S01]  /*77440*/  LDL.LU R20, [R1+0x854] ;  /* 0x0008540001147983 */ /* 0x000ee20000300800 */
[----:B------:R-:W-:-:S02]  /*77450*/  LOP3.LUT R14, R15, R14, RZ, 0x3c, !PT ;  /* 0x0000000e0f0e7212 */ /* 0x000fc400078e3cff */
[----:B------:R-:W-:Y:S02]  /*77460*/  LOP3.LUT R18, R19, R18, RZ, 0x3c, !PT ;  /* 0x0000001213127212 */ /* 0x000fe400078e3cff */
[----:B------:R-:W-:Y:S02]  /*77470*/  LOP3.LUT R29, R29, R28, RZ, 0x3c, !PT ;  /* 0x0000001c1d1d7212 */ /* 0x000fe400078e3cff */
[----:B------:R-:W-:Y:S02]  /*77480*/  LOP3.LUT R31, R31, R30, RZ, 0x3c, !PT ;  /* 0x0000001e1f1f7212 */ /* 0x000fe400078e3cff */
[----:B------:R-:W-:Y:S02]  /*77490*/  LOP3.LUT R15, R15, R14, RZ, 0x3c, !PT ;  /* 0x0000000e0f0f7212 */ /* 0x000fe400078e3cff */
[----:B------:R-:W-:Y:S02]  /*774a0*/  LOP3.LUT R24, R25, R24, RZ, 0x3c, !PT ;  /* 0x0000001819187212 */ /* 0x000fe400078e3cff */
[----:B------:R-:W-:-:S02]  /*774b0*/  LOP3.LUT R33, R33, R32, RZ, 0x3c, !PT ;  /* 0x0000002021217212 */ /* 0x000fc400078e3cff */
[----:B------:R-:W-:Y:S02]  /*774c0*/  LOP3.LUT R19, R19, R18, RZ, 0x3c, !PT ;  /* 0x0000001213137212 */ /* 0x000fe400078e3cff */
[----:B------:R-:W-:Y:S02]  /*774d0*/  LOP3.LUT R26, R27, R26, RZ, 0x3c, !PT ;  /* 0x0000001a1b1a7212 */ /* 0x000fe400078e3cff */
[----:B------:R-:W-:Y:S01]  /*774e0*/  LOP3.LUT R35, R35, R34, RZ, 0x3c, !PT ;  /* 0x0000002223237212 */ /* 0x000fe200078e3cff */
[----:B------:R-:W-:Y:S01]  /*774f0*/  IMAD.MOV.U32 R8, RZ, RZ, R21 ;  /* 0x000000ffff087224 */ /* 0x000fe200078e0015 */
[----:B------:R-:W-:Y:S02]  /*77500*/  LOP3.LUT R28, R29, R28, RZ, 0x3c, !PT ;  /* 0x0000001c1d1c7212 */ /* 0x000fe400078e3cff */
[----:B------:R-:W-:Y:S01]  /*77510*/  LOP3.LUT R37, R37, R36, RZ, 0x3c, !PT ;  /* 0x0000002425257212 */ /* 0x000fe200078e3cff */
[----:B------:R-:W-:Y:S02]  /*77520*/  IMAD.MOV.U32 R234, RZ, RZ, R23 ;  /* 0x000000ffffea7224 */ /* 0x000fe400078e0017 */
[----:B------:R-:W-:Y:S01]  /*77530*/  IMAD.MOV.U32 R235, RZ, RZ, R22 ;  /* 0x000000ffffeb7224 */ /* 0x000fe200078e0016 */
[----:B------:R-:W-:-:S02]  /*77540*/  LOP3.LUT R30, R31, R30, RZ, 0x3c, !PT ;  /* 0x0000001e1f1e7212 */ /* 0x000fc400078e3cff */
[----:B------:R-:W-:Y:S01]  /*77550*/  LOP3.LUT R39, R39, R38, RZ, 0x3c, !PT ;  /* 0x0000002627277212 */ /* 0x000fe200078e3cff */
[----:B------:R-:W-:Y:S01]  /*77560*/  STL.64 [R1+0x1d08], R14 ;  /* 0x001d080e01007387 */ /* 0x000fe20000100a00 */
[----:B------:R-:W-:Y:S02]  /*77570*/  LOP3.LUT R25, R25, R24, RZ, 0x3c, !PT ;  /* 0x0000001819197212 */ /* 0x000fe400078e3cff */
[----:B------:R-:W-:Y:S02]  /*77580*/  LOP3.LUT R32, R33, R32, RZ, 0x3c, !PT ;  /* 0x0000002021207212 */ /* 0x000fe400078e3cff */
[----:B------:R-:W-:Y:S01]  /*77590*/  LOP3.LUT R41, R41, R40, RZ, 0x3c, !PT ;  /* 0x0000002829297212 */ /* 0x000fe200078e3cff */
[----:B------:R1:W-:Y:S01]  /*775a0*/  STL.64 [R1+0x1d00], R10 ;  /* 0x001d000a01007387 */ /* 0x0003e20000100a00 */
[----:B------:R-:W-:Y:S02]  /*775b0*/  LOP3.LUT R27, R27, R26, RZ, 0x3c, !PT ;  /* 0x0000001a1b1b7212 */ /* 0x000fe400078e3cff */
[----:B------:R-:W-:-:S02]  /*775c0*/  LOP3.LUT R34, R35, R34, RZ, 0x3c, !PT ;  /* 0x0000002223227212 */ /* 0x000fc400078e3cff */
[----:B------:R-:W-:Y:S01]  /*775d0*/  LOP3.LUT R43, R43, R42, RZ, 0x3c, !PT ;  /* 0x0000002a2b2b7212 */ /* 0x000fe200078e3cff */
[----:B------:R1:W-:Y:S01]  /*775e0*/  STL.64 [R1+0x1cf8], R18 ;  /* 0x001cf81201007387 */ /* 0x0003e20000100a00 */
[----:B------:R-:W-:Y:S02]  /*775f0*/  LOP3.LUT R29, R29, R28, RZ, 0x3c, !PT ;  /* 0x0000001c1d1d7212 */ /* 0x000fe400078e3cff */
[----:B------:R-:W-:Y:S02]  /*77600*/  LOP3.LUT R36, R37, R36, RZ, 0x3c, !PT ;  /* 0x0000002425247212 */ /* 0x000fe400078e3cff */
[----:B------:R-:W-:Y:S01]  /*77610*/  LOP3.LUT R45, R45, R44, RZ, 0x3c, !PT ;  /* 0x0000002c2d2d7212 */ /* 0x000fe200078e3cff */
[----:B------:R1:W-:Y:S01]  /*77620*/  STL.64 [R1+0x1cf0], R8 ;  /* 0x001cf00801007387 */ /* 0x0003e20000100a00 */
[----:B------:R-:W-:Y:S02]  /*77630*/  LOP3.LUT R31, R31, R30, RZ, 0x3c, !PT ;  /* 0x0000001e1f1f7212 */ /* 0x000fe400078e3cff */
[----:B------:R-:W-:-:S02]  /*77640*/  LOP3.LUT R38, R39, R38, RZ, 0x3c, !PT ;  /* 0x0000002627267212 */ /* 0x000fc400078e3cff */
[----:B------:R-:W-:Y:S01]  /*77650*/  LOP3.LUT R47, R47, R46, RZ, 0x3c, !PT ;  /* 0x0000002e2f2f7212 */ /* 0x000fe200078e3cff */
[----:B------:R-:W-:Y:S01]  /*77660*/  STL.64 [R1+0x1ce8], R234 ;  /* 0x001ce8ea01007387 */ /* 0x000fe20000100a00 */
[----:B------:R-:W-:Y:S02]  /*77670*/  LOP3.LUT R33, R33, R32, RZ, 0x3c, !PT ;  /* 0x0000002021217212 */ /* 0x000fe400078e3cff */
[----:B------:R-:W-:Y:S02]  /*77680*/  LOP3.LUT R40, R41, R40, RZ, 0x3c, !PT ;  /* 0x0000002829287212 */ /* 0x000fe400078e3cff */
[----:B------:R-:W-:Y:S01]  /*77690*/  LOP3.LUT R49, R49, R48, RZ, 0x3c, !PT ;  /* 0x0000003031317212 */ /* 0x000fe200078e3cff */
[----:B------:R-:W-:Y:S01]  /*776a0*/  STL.64 [R1+0x1ce0], R24 ;  /* 0x001ce01801007387 */ /* 0x000fe20000100a00 */
        /* <DEDUP_REMOVED lines=17> */
[----:B------:R-:W-:Y:S01]  /*777c0*/  LOP3.LUT R52, R53, R52, RZ, 0x3c, !PT ;  /* 0x0000003435347212 */ /* 0x000fe200078e3cff */
[----:B------:R-:W-:Y:S01]  /*777d0*/  STL.64 [R1+0x1cb8], R34 ;  /* 0x001cb82201007387 */ /* 0x000fe20000100a00 */
[----:B------:R-:W-:-:S02]  /*777e0*/  LOP3.LUT R45, R45, R44, RZ, 0x3c, !PT ;  /* 0x0000002c2d2d7212 */ /* 0x000fc400078e3cff */
[----:B------:R-:W-:Y:S01]  /*777f0*/  LOP3.LUT R56, R57, R56, RZ, 0x3c, !PT ;  /* 0x0000003839387212 */ /* 0x000fe200078e3cff */
[----:B------:R-:W-:Y:S01]  /*77800*/  STL.64 [R1+0x1cb0], R36 ;  /* 0x001cb02401007387 */ /* 0x000fe20000100a00 */
[----:B------:R-:W-:Y:S02]  /*77810*/  LOP3.LUT R47, R47, R46, RZ, 0x3c, !PT ;  /* 0x0000002e2f2f7212 */ /* 0x000fe400078e3cff */
[----:B------:R-:W-:Y:S01]  /*77820*/  LOP3.LUT R60, R61, R60, RZ, 0x3c, !PT ;  /* 0x0000003c3d3c7212 */ /* 0x000fe200078e3cff */
[----:B------:R-:W-:Y:S01]  /*77830*/  STL.64 [R1+0x1ca8], R38 ;  /* 0x001ca82601007387 */ /* 0x000fe20000100a00 */
[----:B------:R-:W-:Y:S02]  /*77840*/  LOP3.LUT R49, R49, R48, RZ, 0x3c, !PT ;  /* 0x0000003031317212 */ /* 0x000fe400078e3cff */
[----:B------:R-:W-:Y:S01]  /*77850*/  LOP3.LUT R64, R65, R64, RZ, 0x3c, !PT ;  /* 0x0000004041407212 */ /* 0x000fe200078e3cff */
[----:B------:R-:W-:Y:S01]  /*77860*/  STL.64 [R1+0x1ca0], R40 ;  /* 0x001ca02801007387 */ /* 0x000fe20000100a00 */
        /* <DEDUP_REMOVED lines=8> */
[----:B------:R-:W-:-:S02]  /*778f0*/  IMAD.MOV.U32 R232, RZ, RZ, R237 ;  /* 0x000000ffffe87224 */ /* 0x000fc400078e00ed */
[----:B------:R-:W-:Y:S02]  /*77900*/  IMAD.MOV.U32 R233, RZ, RZ, R236 ;  /* 0x000000ffffe97224 */ /* 0x000fe400078e00ec */
[----:B------:R-:W-:Y:S02]  /*77910*/  STL.64 [R1+0x1c78], R52 ;  /* 0x001c783401007387 */ /* 0x000fe40000100a00 */
[----:B------:R-:W-:Y:S01]  /*77920*/  IMAD.MOV.U32 R66, RZ, RZ, R239 ;  /* 0x000000ffff427224 */ /* 0x000fe200078e00ef */
[----:B------:R-:W-:Y:S01]  /*77930*/  MOV R67, R238 ;  /* 0x000000ee00437202 */ /* 0x000fe20000000f00 */
[----:B------:R-:W-:Y:S01]  /*77940*/  STL.64 [R1+0x1c70], R56 ;  /* 0x001c703801007387 */ /* 0x000fe20000100a00 */
[----:B------:R-:W-:Y:S02]  /*77950*/  IMAD.MOV.U32 R63, RZ, RZ, R252 ;  /* 0x000000ffff3f7224 */ /* 0x000fe400078e00fc */
[----:B------:R-:W-:Y:S02]  /*77960*/  STL.64 [R1+0x1c68], R60 ;  /* 0x001c683c01007387 */ /* 0x000fe40000100a00 */
[----:B------:R-:W-:Y:S01]  /*77970*/  STL.64 [R1+0x1c60], R64 ;  /* 0x001c604001007387 */ /* 0x000fe20000100a00 */
[----:B------:R1:W-:Y:S04]  /*77980*/  LDGSTS.E [R3+0x10800], [R120.64], P0 ;  /* 0x1080000078037fae */ /* 0x0003e80008121844 */
[----:B------:R-:W-:Y:S01]  /*77990*/  STL.64 [R1+0x1c58], R232 ;  /* 0x001c58e801007387 */ /* 0x000fe20000100a00 */
[----:B------:R1:W-:Y:S02]  /*779a0*/  LDGSTS.E [R3+0x11000], [R90.64], P0 ;  /* 0x110000005a037fae */ /* 0x0003e40008121844 */
[----:B------:R-:W-:Y:S02]  /*779b0*/  STL.64 [R1+0x1c50], R66 ;  /* 0x001c504201007387 */ /* 0x000fe40000100a00 */
[----:B------:R1:W-:Y:S01]  /*779c0*/  LDGSTS.E [R3+0x11800], [R12.64], P0 ;  /* 0x118000000c037fae */ /* 0x0003e20008121844 */
[----:B------:R1:W-:Y:S01]  /*779d0*/  LDGSTS.E [R3+0x12000], [R14.64], P0 ;  /* 0x120000000e037fae */ /* 0x0003e20008121844 */
[----:B------:R1:W-:Y:S02]  /*779e0*/  LDGSTS.E [R3+0x12800], [R10.64], P0 ;  /* 0x128000000a037fae */ /* 0x0003e40008121844 */
[----:B------:R1:W-:Y:S02]  /*779f0*/  LDGSTS.E [R3+0x13000], [R18.64], P0 ;  /* 0x1300000012037fae */ /* 0x0003e40008121844 */
        /* <DEDUP_REMOVED lines=20> */
[----:B------:R1:W-:Y:S02]  /*77b40*/  LDGSTS.E [R3+0x1d800], [R66.64], P0 ;  /* 0x1d80000042037fae */ /* 0x0003e40008121844 */
[----:B--2---:R-:W-:-:S02]  /*77b50*/  IMAD.MOV.U32 R62, RZ, RZ, R58 ;  /* 0x000000ffff3e7224 */ /* 0x004fc400078e003a */
[----:B----4-:R-:W-:-:S03]  /*77b60*/  IMAD.MOV.U32 R22, RZ, RZ, R55 ;  /* 0x000000ffff167224 */ /* 0x010fc600078e0037 */
[----:B------:R-:W-:Y:S04]  /*77b70*/  STL.64 [R1+0x1c48], R62 ;  /* 0x001c483e01007387 */ /* 0x000fe80000100a00 */
[----:B------:R2:W-:Y:S01]  /*77b80*/  LDGSTS.E [R3+0x1e000], [R62.64], P0 ;  /* 0x1e0000003e037fae */ /* 0x0005e20008121844 */
[----:B---3--:R-:W-:Y:S02]  /*77b90*/  IMAD.MOV.U32 R21, RZ, RZ, R4 ;  /* 0x000000ffff157224 */ /* 0x008fe400078e0004 */
[----:B------:R-:W-:Y:S02]  /*77ba0*/  IMAD.MOV.U32 R23, RZ, RZ, R20 ;  /* 0x000000ffff177224 */ /* 0x000fe400078e0014 */
[----:B------:R-:W-:-:S03]  /*77bb0*/  IMAD.MOV.U32 R20, RZ, RZ, R5 ;  /* 0x000000ffff147224 */ /* 0x000fc600078e0005 */
[----:B------:R-:W-:Y:S01]  /*77bc0*/  STL.64 [R1+0x1c40], R22 ;  /* 0x001c401601007387 */ /* 0x000fe20000100a00 */
[----:B-1----:R-:W3:Y:S02]  /*77bd0*/  LDL.LU.64 R120, [R1+0x2868] ;  /* 0x0028680001787983 */ /* 0x002ee40000300a00 */
[----:B------:R1:W-:Y:S02]  /*77be0*/  STL.64 [R1+0x1c38], R16 ;  /* 0x001c381001007387 */ /* 0x0003e40000100a00 */
[----:B------:R-:W4:Y:S01]  /*77bf0*/  LDL.LU.64 R90, [R1+0x2860] ;  /* 0x00286000015a7983 */ /* 0x000f220000300a00 */
[----:B------:R1:W-:Y:S01]  /*77c00*/  STL.64 [R1+0x1c30], R20 ;  /* 0x001c301401007387 */ /* 0x0003e20000100a00 */
[----:B------:R-:W2:Y:S02]  /*77c10*/  LDL.LU R10, [R1+0x2420] ;  /* 0x00242000010a7983 */ /* 0x000ea40000300800 */
[----:B------:R-:W3:Y:S02]  /*77c20*/  LDL.LU R13, [R1+0x241c] ;  /* 0x00241c00010d7983 */ /* 0x000ee40000300800 */
[----:B------:R-:W4:Y:S01]  /*77c30*/  LDL.LU R5, [R1+0x2418] ;  /* 0x0024180001057983 */ /* 0x000f220000300800 */
[----:B------:R-:W4:Y:S01]  /*77c40*/  LDL.LU R15, [R1+0x2414] ;  /* 0x00241400010f7983 */ /* 0x000f220000300800 */
[----:B------:R-:W4:Y:S02]  /*77c50*/  LDL.LU R11, [R1+0x2410] ;  /* 0x00241000010b7983 */ /* 0x000f240000300800 */
[----:B------:R-:W4:Y:S02]  /*77c60*/  LDL.LU R12, [R1+0x240c] ;  /* 0x00240c00010c7983 */ /* 0x000f240000300800 */
[----:B------:R-:W4:Y:S01]  /*77c70*/  LDL.LU R14, [R1+0x2408] ;  /* 0x00240800010e7983 */ /* 0x000f220000300800 */
[----:B------:R-:W4:Y:S04]  /*77c80*/  LDL.LU R18, [R1+0x2404] ;  /* 0x0024040001127983 */ /* 0x000f280000300800 */
[----:B------:R1:W-:Y:S01]  /*77c90*/  LDGSTS.E [R3+0x1e800], [R22.64], P0 ;  /* 0x1e80000016037fae */ /* 0x0003e20008121844 */
[----:B------:R-:W4:Y:S02]  /*77ca0*/  LDL.LU R9, [R1+0x2400] ;  /* 0x0024000001097983 */ /* 0x000f240000300800 */
[----:B------:R1:W-:Y:S01]  /*77cb0*/  LDGSTS.E [R3+0x1f000], [R16.64], P0 ;  /* 0x1f00000010037fae */ /* 0x0003e20008121844 */
[----:B------:R-:W1:Y:S01]  /*77cc0*/  S2R R58, SR_TID.X ;  /* 0x00000000003a7919 */ /* 0x000e620000002100 */
[----:B------:R1:W-:Y:S03]  /*77cd0*/  LDGSTS.E [R3+0x1f800], [R20.64], P0 ;  /* 0x1f80000014037fae */ /* 0x0003e60008121844 */
[----:B-1----:R-:W4:Y:S01]  /*77ce0*/  LDL.LU R17, [R1+0x23fc] ;  /* 0x0023fc0001117983 */ /* 0x002f220000300800 */
[----:B------:R-:W4:Y:S02]  /*77cf0*/  LDL.LU R20, [R1+0x23f8] ;  /* 0x0023f80001147983 */ /* 0x000f240000300800 */
[----:B------:R-:W4:Y:S01]  /*77d00*/  LDL.LU R16, [R1+0x23f4] ;  /* 0x0023f40001107983 */ /* 0x000f220000300800 */
[----:B------:R-:W-:Y:S01]  /*77d10*/  LOP3.LUT R55, R58, 0x3f, RZ, 0xc0, !PT ;  /* 0x0000003f3a377812 */ /* 0x000fe200078ec0ff */
[----:B------:R-:W-:-:S04]  /*77d20*/  SHF.R.S32.HI R58, RZ, 0x6, R58 ;  /* 0x00000006ff3a7819 */ /* 0x000fc8000001143a */
[----:B------:R-:W-:Y:S01]  /*77d30*/  IMAD.SHL.U32 R55, R55, 0x4, RZ ;  /* 0x0000000437377824 */ /* 0x000fe200078e00ff */
[----:B------:R-:W-:-:S04]  /*77d40*/  SGXT R58, R58, 0x1 ;  /* 0x000000013a3a781a */ /* 0x000fc80000000200 */
[----:B------:R-:W-:-:S04]  /*77d50*/  LOP3.LUT R55, R55, 0x110, R58, 0x78, !PT ;  /* 0x0000011037377812 */ /* 0x000fc800078e783a */
[----:B------:R-:W-:-:S05]  /*77d60*/  LOP3.LUT R55, R55, 0x20, RZ, 0x3c, !PT ;  /* 0x0000002037377812 */ /* 0x000fca00078e3cff */
[----:B------:R-:W-:-:S05]  /*77d70*/  IMAD R4, R99, 0x20000, R55 ;  /* 0x0002000063047824 */ /* 0x000fca00078e0237 */
[----:B------:R1:W-:Y:S02]  /*77d80*/  LDGSTS.E [R4+0x200], [R6.64], P0 ;  /* 0x0020000006047fae */ /* 0x0003e40008121844 */
[----:B-1----:R-:W-:Y:S01]  /*77d90*/  IMAD.MOV.U32 R6, RZ, RZ, R54 ;  /* 0x000000ffff067224 */ /* 0x002fe200078e0036 */
[-C--:B--2---:R-:W-:Y:S01]  /*77da0*/  IADD3 R10, P1, R10, R59.reuse, RZ ;  /* 0x0000003b0a0a7210 */ /* 0x084fe20007f3e0ff */
[----:B---3--:R-:W-:Y:S01]  /*77db0*/  IMAD.X R13, R13, 0x1, R2, P2 ;  /* 0x000000010d0d7824 */ /* 0x008fe200010e0602 */
[----:B----4-:R-:W-:-:S03]  /*77dc0*/  IADD3 R5, P2, R5, R59, RZ ;  /* 0x0000003b05057210 */ /* 0x010fc60007f5e0ff */
[----:B------:R-:W-:Y:S01]  /*77dd0*/  IMAD.MOV.U32 R7, RZ, RZ, R13 ;  /* 0x000000ffff077224 */ /* 0x000fe200078e000d */
[----:B------:R-:W-:Y:S01]  /*77de0*/  STL [R1+0x2420], R10 ;  /* 0x0024200a01007387 */ /* 0x000fe20000100800 */
[----:B------:R1:W-:Y:S02]  /*77df0*/  STL [R1+0x241c], R13 ;  /* 0x00241c0d01007387 */ /* 0x0003e40000100800 */
[--C-:B------:R-:W-:Y:S02]  /*77e00*/  IMAD.X R15, R15, 0x1, R2.reuse, P1 ;  /* 0x000000010f0f7824 */ /* 0x100fe400008e0602 */
[----:B------:R-:W2:Y:S01]  /*77e10*/  LDL.LU R3, [R1+0x23ec] ;  /* 0x0023ec0001037983 */ /* 0x000ea20000300800 */
[----:B------:R-:W3:Y:S04]  /*77e20*/  LDL.LU R8, [R1+0x23f0] ;  /* 0x0023f00001087983 */ /* 0x000ee80000300800 */
[----:B------:R4:W-:Y:S01]  /*77e30*/  LDGSTS.E [R4+0xa00], [R6.64], P0 ;  /* 0x00a0000006047fae */ /* 0x0009e20008121844 */
[----:B------:R-:W-:Y:S01]  /*77e40*/  IADD3 R11, P1, R11, R59, RZ ;  /* 0x0000003b0b0b7210 */ /* 0x000fe20007f3e0ff */
[----:B------:R-:W-:-:S02]  /*77e50*/  IMAD.X R12, R12, 0x1, R2, P2 ;  /* 0x000000010c0c7824 */ /* 0x000fc400010e0602 */
[----:B-1----:R-:W3:Y:S01]  /*77e60*/  LDL.LU R13, [R1+0x23e8] ;  /* 0x0023e800010d7983 */ /* 0x002ee20000300800 */
[----:B------:R-:W-:Y:S02]  /*77e70*/  STL [R1+0x2418], R5 ;  /* 0x0024180501007387 */ /* 0x000fe40000100800 */
[----:B------:R1:W-:Y:S02]  /*77e80*/  STL [R1+0x2414], R15 ;  /* 0x0024140f01007387 */ /* 0x0003e40000100800 */
[----:B----4-:R-:W-:Y:S02]  /*77e90*/  IMAD.MOV.U32 R6, RZ, RZ, R10 ;  /* 0x000000ffff067224 */ /* 0x010fe400078e000a */
[----:B------:R-:W-:Y:S01]  /*77ea0*/  IMAD.MOV.U32 R7, RZ, RZ, R15 ;  /* 0x000000ffff077224 */ /* 0x000fe200078e000f */
[-C--:B------:R-:W-:Y:S01]  /*77eb0*/  IADD3 R14, P2, R14, R59.reuse, RZ ;  /* 0x0000003b0e0e7210 */ /* 0x080fe20007f5e0ff */
[--C-:B------:R-:W-:Y:S01]  /*77ec0*/  IMAD.X R18, R18, 0x1, R2.reuse, P1 ;  /* 0x0000000112127824 */ /* 0x100fe200008e0602 */
[----:B-1----:R-:W4:Y:S01]  /*77ed0*/  LDL.LU R15, [R1+0x23e4] ;  /* 0x0023e400010f7983 */ /* 0x002f220000300800 */
[----:B------:R-:W-:Y:S03]  /*77ee0*/  STL [R1+0x2410], R11 ;  /* 0x0024100b01007387 */ /* 0x000fe60000100800 */
[----:B------:R1:W-:Y:S01]  /*77ef0*/  LDGSTS.E [R4+0x1200], [R6.64], P0 ;  /* 0x0120000006047fae */ /* 0x0003e20008121844 */
[----:B------:R1:W-:Y:S02]  /*77f00*/  STL [R1+0x240c], R12 ;  /* 0x00240c0c01007387 */ /* 0x0003e40000100800 */
[----:B------:R-:W4:Y:S02]  /*77f10*/  LDL.LU R19, [R1+0x23dc] ;  /* 0x0023dc0001137983 */ /* 0x000f240000300800 */
[----:B------:R-:W4:Y:S01]  /*77f20*/  LDL.LU R10, [R1+0x23e0] ;  /* 0x0023e000010a7983 */ /* 0x000f220000300800 */
[----:B------:R-:W-:Y:S01]  /*77f30*/  IADD3 R9, P1, R9, R59, RZ ;  /* 0x0000003b09097210 */ /* 0x000fe20007f3e0ff */
[----:B------:R-:W-:-:S02]  /*77f40*/  IMAD.X R17, R17, 0x1, R2, P2 ;  /* 0x0000000111117824 */ /* 0x000fc400010e0602 */
[----:B-1----:R-:W-:Y:S02]  /*77f50*/  IMAD.MOV.U32 R6, RZ, RZ, R5 ;  /* 0x000000ffff067224 */ /* 0x002fe400078e0005 */
[----:B------:R-:W-:Y:S02]  /*77f60*/  IMAD.MOV.U32 R7, RZ, RZ, R12 ;  /* 0x000000ffff077224 */ /* 0x000fe400078e000c */
[----:B------:R-:W4:Y:S01]  /*77f70*/  LDL.LU R12, [R1+0x23d4] ;  /* 0x0023d400010c7983 */ /* 0x000f220000300800 */
[----:B------:R-:W-:Y:S02]  /*77f80*/  STL [R1+0x2408], R14 ;  /* 0x0024080e01007387 */ /* 0x000fe40000100800 */
[----:B------:R1:W-:Y:S01]  /*77f90*/  STL [R1+0x2404], R18 ;  /* 0x0024041201007387 */ /* 0x0003e20000100800 */
[----:B------:R1:W-:Y:S01]  /*77fa0*/  LDGSTS.E [R4+0x1a00], [R6.64], P0 ;  /* 0x01a0000006047fae */ /* 0x0003e20008121844 */
[----:B------:R-:W4:Y:S02]  /*77fb0*/  LDL.LU R5, [R1+0x23d8] ;  /* 0x0023d80001057983 */ /* 0x000f240000300800 */
[----:B-1----:R-:W-:-:S02]  /*77fc0*/  IMAD.MOV.U32 R7, RZ, RZ, R18 ;  /* 0x000000ffff077224 */ /* 0x002fc400078e0012 */
[----:B------:R-:W4:Y:S01]  /*77fd0*/  LDL.LU R18, [R1+0x23cc] ;  /* 0x0023cc0001127983 */ /* 0x000f220000300800 */
[----:B------:R-:W-:Y:S02]  /*77fe0*/  STL [R1+0x2400], R9 ;  /* 0x0024000901007387 */ /* 0x000fe40000100800 */
[----:B------:R-:W-:Y:S02]  /*77ff0*/  IMAD.MOV.U32 R6, RZ, RZ, R11 ;  /* 0x000000ffff067224 */ /* 0x000fe400078e000b */
[----:B------:R1:W-:Y:S01]  /*78000*/  STL [R1+0x23fc], R17 ;  /* 0x0023fc1101007387 */ /* 0x0003e20000100800 */
[----:B------:R-:W4:Y:S04]  /*78010*/  LDL.LU R11, [R1+0x23d0] ;  /* 0x0023d000010b7983 */ /* 0x000f280000300800 */
[----:B------:R1:W-:Y:S01]  /*78020*/  LDGSTS.E [R4+0x2200], [R6.64], P0 ;  /* 0x0220000006047fae */ /* 0x0003e20008121844 */
[----:B------:R-:W-:Y:S01]  /*78030*/  IMAD.X R16, R16, 0x1, R2, P1 ;  /* 0x0000000110107824 */ /* 0x000fe200008e0602 */
[----:B------:R-:W-:Y:S01]  /*78040*/  IADD3 R20, P2, R20, R59, RZ ;  /* 0x0000003b14147210 */ /* 0x000fe20007f5e0ff */
[----:B-1----:R-:W-:-:S02]  /*78050*/  IMAD.MOV.U32 R6, RZ, RZ, R14 ;  /* 0x000000ffff067224 */ /* 0x002fc400078e000e */
[----:B------:R-:W-:Y:S01]  /*78060*/  IMAD.MOV.U32 R7, RZ, RZ, R17 ;  /* 0x000000ffff077224 */ /* 0x000fe200078e0011 */
[----:B------:R-:W4:Y:S01]  /*78070*/  LDL.LU R14, [R1+0x23c8] ;  /* 0x0023c800010e7983 */ /* 0x000f220000300800 */
[----:B------:R-:W-:Y:S03]  /*78080*/  STL [R1+0x23f8], R20 ;  /* 0x0023f81401007387 */ /* 0x000fe60000100800 */
[----:B------:R1:W-:Y:S01]  /*78090*/  LDGSTS.E [R4+0x2a00], [R6.64], P0 ;  /* 0x02a0000006047fae */ /* 0x0003e20008121844 */
[----:B------:R1:W-:Y:S02]  /*780a0*/  STL [R1+0x23f4], R16 ;  /* 0x0023f41001007387 */ /* 0x0003e40000100800 */
[----:B------:R-:W4:Y:S02]  /*780b0*/  LDL.LU R17, [R1+0x23c4] ;  /* 0x0023c40001117983 */ /* 0x000f240000300800 */
[----:B-1----:R-:W-:-:S02]  /*780c0*/  IMAD.MOV.U32 R6, RZ, RZ, R9 ;  /* 0x000000ffff067224 */ /* 0x002fc400078e0009 */
[----:B------:R-:W-:-:S05]  /*780d0*/  IMAD.MOV.U32 R7, RZ, RZ, R16 ;  /* 0x000000ffff077224 */ /* 0x000fca00078e0010 */
[----:B------:R1:W-:Y:S02]  /*780e0*/  LDGSTS.E [R4+0x3200], [R6.64], P0 ;  /* 0x0320000006047fae */ /* 0x0003e40008121844 */
[----:B-1----:R-:W-:Y:S02]  /*780f0*/  IMAD.MOV.U32 R6, RZ, RZ, R20 ;  /* 0x000000ffff067224 */ /* 0x002fe400078e0014 */
[----:B--2---:R-:W-:Y:S01]  /*78100*/  IMAD.X R3, R3, 0x1, R2, P2 ;  /* 0x0000000103037824 */ /* 0x004fe200010e0602 */
[----:B---3--:R-:W-:-:S03]  /*78110*/  IADD3 R8, P1, R8, R59, RZ ;  /* 0x0000003b08087210 */ /* 0x008fc60007f3e0ff */
[----:B------:R-:W-:Y:S02]  /*78120*/  IMAD.MOV.U32 R7, RZ, RZ, R3 ;  /* 0x000000ffff077224 */ /* 0x000fe400078e0003 */
[----:B------:R-:W-:Y:S01]  /*78130*/  STL [R1+0x23f0], R8 ;  /* 0x0023f00801007387 */ /* 0x000fe20000100800 */
[----:B------:R1:W-:Y:S01]  /*78140*/  STL [R1+0x23ec], R3 ;  /* 0x0023ec0301007387 */ /* 0x0003e20000100800 */
[----:B------:R-:W-:Y:S01]  /*78150*/  IADD3 R13, P2, R13, R59, RZ ;  /* 0x0000003b0d0d7210 */ /* 0x000fe20007f5e0ff */
[----:B------:R-:W2:Y:S01]  /*78160*/  LDL.LU R16, [R1+0x23bc] ;  /* 0x0023bc0001107983 */ /* 0x000ea20000300800 */
[----:B------:R-:W3:Y:S04]  /*78170*/  LDL.LU R9, [R1+0x23c0] ;  /* 0x0023c00001097983 */ /* 0x000ee80000300800 */
[----:B------:R4:W-:Y:S04]  /*78180*/  LDGSTS.E [R4+0x3a00], [R6.64], P0 ;  /* 0x03a0000006047fae */ /* 0x0009e80008121844 */
[----:B-1----:R-:W3:Y:S01]  /*78190*/  LDL.LU R3, [R1+0x23b8] ;  /* 0x0023b80001037983 */ /* 0x002ee20000300800 */
[----:B----4-:R-:W-:-:S03]  /*781a0*/  IMAD.X R15, R15, 0x1, R2, P1 ;  /* 0x000000010f0f7824 */ /* 0x010fc600008e0602 */
[----:B------:R-:W-:Y:S01]  /*781b0*/  STL [R1+0x23e8], R13 ;  /* 0x0023e80d01007387 */ /* 0x000fe20000100800 */
[----:B------:R-:W-:Y:S02]  /*781c0*/  IMAD.MOV.U32 R6, RZ, RZ, R8 ;  /* 0x000000ffff067224 */ /* 0x000fe400078e0008 */
[----:B------:R-:W-:Y:S01]  /*781d0*/  IMAD.MOV.U32 R7, RZ, RZ, R15 ;  /* 0x000000ffff077224 */ /* 0x000fe200078e000f */
[----:B------:R-:W-:Y:S01]  /*781e0*/  IADD3 R10, P1, R10, R59, RZ ;  /* 0x0000003b0a0a7210 */ /* 0x000fe20007f3e0ff */
[--C-:B------:R-:W-:Y:S01]  /*781f0*/  IMAD.X R19, R19, 0x1, R2.reuse, P2 ;  /* 0x0000000113137824 */ /* 0x100fe200010e0602 */
[----:B------:R1:W-:Y:S04]  /*78200*/  STL [R1+0x23e4], R15 ;  /* 0x0023e40f01007387 */ /* 0x0003e80000100800 */
[----:B------:R4:W-:Y:S04]  /*78210*/  LDGSTS.E [R4+0x4200], [R6.64], P0 ;  /* 0x0420000006047fae */ /* 0x0009e80008121844 */
[----:B-1----:R-:W3:Y:S01]  /*78220*/  LDL.LU R15, [R1+0x23b4] ;  /* 0x0023b400010f7983 */ /* 0x002ee20000300800 */
[----:B------:R-:W-:Y:S02]  /*78230*/  STL [R1+0x23e0], R10 ;  /* 0x0023e00a01007387 */ /* 0x000fe40000100800 */
[----:B------:R-:W-:-:S02]  /*78240*/  IMAD.X R12, R12, 0x1, R2, P1 ;  /* 0x000000010c0c7824 */ /* 0x000fc400008e0602 */
[----:B----4-:R-:W-:Y:S01]  /*78250*/  IMAD.MOV.U32 R6, RZ, RZ, R13 ;  /* 0x000000ffff067224 */ /* 0x010fe200078e000d */
[-C--:B------:R-:W-:Y:S01]  /*78260*/  IADD3 R5, P2, R5, R59.reuse, RZ ;  /* 0x0000003b05057210 */ /* 0x080fe20007f5e0ff */
[----:B------:R-:W-:Y:S01]  /*78270*/  IMAD.MOV.U32 R7, RZ, RZ, R19 ;  /* 0x000000ffff077224 */ /* 0x000fe200078e0013 */
[----:B------:R1:W-:Y:S01]  /*78280*/  STL [R1+0x23dc], R19 ;  /* 0x0023dc1301007387 */ /* 0x0003e20000100800 */
[----:B------:R-:W4:Y:S02]  /*78290*/  LDL.LU R8, [R1+0x23b0] ;  /* 0x0023b00001087983 */ /* 0x000f240000300800 */
[----:B------:R-:W4:Y:S02]  /*782a0*/  LDL.LU R13, [R1+0x23ac] ;  /* 0x0023ac00010d7983 */ /* 0x000f240000300800 */
[----:B------:R-:W-:Y:S01]  /*782b0*/  STL [R1+0x23d8], R5 ;  /* 0x0023d80501007387 */ /* 0x000fe20000100800 */
[----:B------:R1:W-:Y:S04]  /*782c0*/  STL [R1+0x23d4], R12 ;  /* 0x0023d40c01007387 */ /* 0x0003e80000100800 */
[----:B------:R1:W-:Y:S04]  /*782d0*/  LDGSTS.E [R4+0x4a00], [R6.64], P0 ;  /* 0x04a0000006047fae */ /* 0x0003e80008121844 */
[----:B-1----:R-:W4:Y:S01]  /*782e0*/  LDL.LU R19, [R1+0x23a4] ;  /* 0x0023a40001137983 */ /* 0x002f220000300800 */
[----:B------:R-:W-:Y:S01]  /*782f0*/  IMAD.X R18, R18, 0x1, R2, P2 ;  /* 0x0000000112127824 */ /* 0x000fe200010e0602 */
[----:B------:R-:W-:Y:S01]  /*78300*/  IADD3 R11, P1, R11, R59, RZ ;  /* 0x0000003b0b0b7210 */ /* 0x000fe20007f3e0ff */
[----:B------:R-:W-:-:S02]  /*78310*/  IMAD.MOV.U32 R7, RZ, RZ, R12 ;  /* 0x000000ffff077224 */ /* 0x000fc400078e000c */
[----:B------:R-:W4:Y:S02]  /*78320*/  LDL.LU R12, [R1+0x23a8] ;  /* 0x0023a800010c7983 */ /* 0x000f240000300800 */
[----:B------:R-:W-:Y:S02]  /*78330*/  STL [R1+0x23d0], R11 ;  /* 0x0023d00b01007387 */ /* 0x000fe40000100800 */
[----:B------:R1:W-:Y:S02]  /*78340*/  STL [R1+0x23cc], R18 ;  /* 0x0023cc1201007387 */ /* 0x0003e40000100800 */
[----:B------:R-:W-:Y:S01]  /*78350*/  IMAD.MOV.U32 R6, RZ, RZ, R10 ;  /* 0x000000ffff067224 */ /* 0x000fe200078e000a */
[----:B------:R-:W4:Y:S01]  /*78360*/  LDL.LU R20, [R1+0x239c] ;  /* 0x00239c0001147983 */ /* 0x000f220000300800 */
[----:B------:R-:W4:Y:S03]  /*78370*/  LDL.LU R10, [R1+0x23a0] ;  /* 0x0023a000010a7983 */ /* 0x000f260000300800 */
[----:B------:R1:W-:Y:S01]  /*78380*/  LDGSTS.E [R4+0x5200], [R6.64], P0 ;  /* 0x0520000006047fae */ /* 0x0003e20008121844 */
[----:B------:R-:W-:Y:S01]  /*78390*/  IADD3 R14, P2, R14, R59, RZ ;  /* 0x0000003b0e0e7210 */ /* 0x000fe20007f5e0ff */
[----:B------:R-:W-:-:S02]  /*783a0*/  IMAD.X R17, R17, 0x1, R2, P1 ;  /* 0x0000000111117824 */ /* 0x000fc400008e0602 */
[----:B-1----:R-:W-:Y:S02]  /*783b0*/  IMAD.MOV.U32 R6, RZ, RZ, R5 ;  /* 0x000000ffff067224 */ /* 0x002fe400078e0005 */
[----:B------:R-:W-:Y:S01]  /*783c0*/  IMAD.MOV.U32 R7, RZ, RZ, R18 ;  /* 0x000000ffff077224 */ /* 0x000fe200078e0012 */
[----:B------:R-:W4:Y:S04]  /*783d0*/  LDL.LU R5, [R1+0x2394] ;  /* 0x0023940001057983 */ /* 0x000f280000300800 */
[----:B------:R1:W-:Y:S01]  /*783e0*/  LDGSTS.E [R4+0x5a00], [R6.64], P0 ;  /* 0x05a0000006047fae */ /* 0x0003e20008121844 */
[----:B------:R-:W-:Y:S02]  /*783f0*/  STL [R1+0x23c8], R14 ;  /* 0x0023c80e01007387 */ /* 0x000fe40000100800 */
        /* <DEDUP_REMOVED lines=16> */
[----:B------:R-:W-:Y:S02]  /*78500*/  STL [R1+0x23b8], R3 ;  /* 0x0023b80301007387 */ /* 0x000fe40000100800 */
[----:B------:R-:W-:-:S02]  /*78510*/  IMAD.MOV.U32 R6, RZ, RZ, R9 ;  /* 0x000000ffff067224 */ /* 0x000fc400078e0009 */
[----:B------:R-:W-:-:S04]  /*78520*/  IMAD.X R15, R15, 0x1, R2, P1 ;  /* 0x000000010f0f7824 */ /* 0x000fc800008e0602 */
[----:B------:R-:W-:Y:S01]  /*78530*/  IMAD.MOV.U32 R7, RZ, RZ, R15 ;  /* 0x000000ffff077224 */ /* 0x000fe200078e000f */
[----:B------:R1:W-:Y:S01]  /*78540*/  STL [R1+0x23b4], R15 ;  /* 0x0023b40f01007387 */ /* 0x0003e20000100800 */
[----:B------:R-:W3:Y:S01]  /*78550*/  LDL.LU R14, [R1+0x2384] ;  /* 0x00238400010e7983 */ /* 0x000ee20000300800 */
[-C--:B----4-:R-:W-:Y:S01]  /*78560*/  IADD3 R8, P1, R8, R59.reuse, RZ ;  /* 0x0000003b08087210 */ /* 0x090fe20007f3e0ff */
[----:B------:R-:W-:Y:S01]  /*78570*/  IMAD.X R13, R13, 0x1, R2, P2 ;  /* 0x000000010d0d7824 */ /* 0x000fe200010e0602 */
[----:B------:R4:W-:Y:S04]  /*78580*/  LDGSTS.E [R4+0x7200], [R6.64], P0 ;  /* 0x0720000006047fae */ /* 0x0009e80008121844 */
[----:B-1----:R-:W3:Y:S01]  /*78590*/  LDL.LU R15, [R1+0x237c] ;  /* 0x00237c00010f7983 */ /* 0x002ee20000300800 */
[----:B------:R-:W-:Y:S01]  /*785a0*/  STL [R1+0x23b0], R8 ;  /* 0x0023b00801007387 */ /* 0x000fe20000100800 */
[----:B------:R-:W-:Y:S01]  /*785b0*/  IADD3 R19, P2, R19, R59, RZ ;  /* 0x0000003b13137210 */ /* 0x000fe20007f5e0ff */
[----:B------:R-:W-:Y:S01]  /*785c0*/  STL [R1+0x23ac], R13 ;  /* 0x0023ac0d01007387 */ /* 0x000fe20000100800 */
[----:B------:R-:W3:Y:S01]  /*785d0*/  LDL.LU R9, [R1+0x2380] ;  /* 0x0023800001097983 */ /* 0x000ee20000300800 */
[----:B----4-:R-:W-:-:S02]  /*785e0*/  IMAD.MOV.U32 R6, RZ, RZ, R3 ;  /* 0x000000ffff067224 */ /* 0x010fc400078e0003 */
[----:B------:R-:W-:Y:S01]  /*785f0*/  IMAD.MOV.U32 R7, RZ, RZ, R13 ;  /* 0x000000ffff077224 */ /* 0x000fe200078e000d */
[----:B------:R-:W4:Y:S01]  /*78600*/  LDL.LU R3, [R1+0x2374] ;  /* 0x0023740001037983 */ /* 0x000f220000300800 */
[--C-:B------:R-:W-:Y:S02]  /*78610*/  IMAD.X R12, R12, 0x1, R2.reuse, P1 ;  /* 0x000000010c0c7824 */ /* 0x100fe400008e0602 */
[----:B------:R-:W-:Y:S01]  /*78620*/  STL [R1+0x23a4], R19 ;  /* 0x0023a41301007387 */ /* 0x000fe20000100800 */
[----:B------:R1:W-:Y:S01]  /*78630*/  LDGSTS.E [R4+0x7a00], [R6.64], P0 ;  /* 0x07a0000006047fae */ /* 0x0003e20008121844 */
[----:B------:R-:W-:Y:S01]  /*78640*/  IMAD.X R20, R20, 0x1, R2, P2 ;  /* 0x0000000114147824 */ /* 0x000fe200010e0602 */
[----:B------:R-:W-:Y:S02]  /*78650*/  IADD3 R10, P1, R10, R59, RZ ;  /* 0x0000003b0a0a7210 */ /* 0x000fe40007f3e0ff */
[----:B------:R1:W-:Y:S02]  /*78660*/  STL [R1+0x23a8], R12 ;  /* 0x0023a80c01007387 */ /* 0x0003e40000100800 */
[----:B-1----:R-:W-:-:S02]  /*78670*/  IMAD.MOV.U32 R7, RZ, RZ, R12 ;  /* 0x000000ffff077224 */ /* 0x002fc400078e000c */
[----:B------:R-:W4:Y:S01]  /*78680*/  LDL.LU R12, [R1+0x2378] ;  /* 0x00237800010c7983 */ /* 0x000f220000300800 */
[----:B------:R-:W-:Y:S02]  /*78690*/  STL [R1+0x23a0], R10 ;  /* 0x0023a00a01007387 */ /* 0x000fe40000100800 */
[----:B------:R1:W-:Y:S02]  /*786a0*/  STL [R1+0x239c], R20 ;  /* 0x00239c1401007387 */ /* 0x0003e40000100800 */
[----:B------:R-:W-:Y:S01]  /*786b0*/  IMAD.MOV.U32 R6, RZ, RZ, R8 ;  /* 0x000000ffff067224 */ /* 0x000fe200078e0008 */
[----:B------:R-:W4:Y:S01]  /*786c0*/  LDL.LU R13, [R1+0x236c] ;  /* 0x00236c00010d7983 */ /* 0x000f220000300800 */
[----:B------:R-:W4:Y:S01]  /*786d0*/  LDL.LU R8, [R1+0x2370] ;  /* 0x0023700001087983 */ /* 0x000f220000300800 */
[----:B------:R-:W-:Y:S02]  /*786e0*/  IADD3 R5, P2, R5, R59, RZ ;  /* 0x0000003b05057210 */ /* 0x000fe40007f5e0ff */
[----:B------:R1:W-:Y:S01]  /*786f0*/  LDGSTS.E [R4+0x8200], [R6.64], P0 ;  /* 0x0820000006047fae */ /* 0x0003e20008121844 */
[----:B------:R-:W-:-:S02]  /*78700*/  IMAD.X R18, R18, 0x1, R2, P1 ;  /* 0x0000000112127824 */ /* 0x000fc400008e0602 */
[----:B-1----:R-:W-:Y:S02]  /*78710*/  IMAD.MOV.U32 R6, RZ, RZ, R19 ;  /* 0x000000ffff067224 */ /* 0x002fe400078e0013 */
[----:B------:R-:W-:Y:S02]  /*78720*/  IMAD.MOV.U32 R7, RZ, RZ, R20 ;  /* 0x000000ffff077224 */ /* 0x000fe400078e0014 */
[----:B------:R-:W4:Y:S04]  /*78730*/  LDL.LU R20, [R1+0x2364] ;  /* 0x0023640001147983 */ /* 0x000f280000300800 */
[----:B------:R1:W-:Y:S01]  /*78740*/  LDGSTS.E [R4+0x8a00], [R6.64], P0 ;  /* 0x08a0000006047fae */ /* 0x0003e20008121844 */
[----:B------:R-:W-:Y:S02]  /*78750*/  STL [R1+0x2394], R5 ;  /* 0x0023940501007387 */ /* 0x000fe40000100800 */
[----:B------:R1:W-:Y:S02]  /*78760*/  STL [R1+0x2398], R18 ;  /* 0x0023981201007387 */ /* 0x0003e40000100800 */
[----:B-1----:R-:W-:-:S02]  /*78770*/  IMAD.MOV.U32 R6, RZ, RZ, R10 ;  /* 0x000000ffff067224 */ /* 0x002fc400078e000a */
[----:B------:R-:W-:Y:S01]  /*78780*/  IMAD.MOV.U32 R7, RZ, RZ, R18 ;  /* 0x000000ffff077224 */ /* 0x000fe200078e0012 */
[----:B------:R-:W4:Y:S04]  /*78790*/  LDL.LU R10, [R1+0x2368] ;  /* 0x00236800010a7983 */ /* 0x000f280000300800 */
[----:B------:R1:W-:Y:S02]  /*787a0*/  LDGSTS.E [R4+0x9200], [R6.64], P0 ;  /* 0x0920000006047fae */ /* 0x0003e40008121844 */
[----:B-1----:R-:W-:Y:S02]  /*787b0*/  IMAD.MOV.U32 R6, RZ, RZ, R5 ;  /* 0x000000ffff067224 */ /* 0x002fe400078e0005 */
[----:B--2---:R-:W-:Y:S01]  /*787c0*/  IMAD.X R17, R17, 0x1, R2, P2 ;  /* 0x0000000111117824 */ /* 0x004fe200010e0602 */
[----:B---3--:R-:W-:-:S03]  /*787d0*/  IADD3 R11, P1, R11, R59, RZ ;  /* 0x0000003b0b0b7210 */ /* 0x008fc60007f3e0ff */
[----:B------:R-:W-:Y:S02]  /*787e0*/  IMAD.MOV.U32 R7, RZ, RZ, R17 ;  /* 0x000000ffff077224 */ /* 0x000fe400078e0011 */
[----:B------:R-:W-:Y:S01]  /*787f0*/  STL [R1+0x2390], R11 ;  /* 0x0023900b01007387 */ /* 0x000fe20000100800 */
[----:B------:R-:W-:Y:S02]  /*78800*/  STL [R1+0x238c], R17 ;  /* 0x00238c1101007387 */ /* 0x000fe40000100800 */
[----:B------:R-:W-:Y:S02]  /*78810*/  IMAD.X R16, R16, 0x1, R2, P1 ;  /* 0x0000000110107824 */ /* 0x000fe400008e0602 */
[----:B------:R-:W2:Y:S01]  /*78820*/  LDL.LU R18, [R1+0x2360] ;  /* 0x0023600001127983 */ /* 0x000ea20000300800 */
[----:B------:R-:W3:Y:S04]  /*78830*/  LDL.LU R21, [R1+0x235c] ;  /* 0x00235c0001157983 */ /* 0x000ee80000300800 */
[----:B------:R1:W-:Y:S01]  /*78840*/  LDGSTS.E [R4+0x9a00], [R6.64], P0 ;  /* 0x09a0000006047fae */ /* 0x0003e20008121844 */
[----:B------:R-:W-:Y:S01]  /*78850*/  IADD3 R14, P2, R14, R59, RZ ;  /* 0x0000003b0e0e7210 */ /* 0x000fe20007f5e0ff */
[----:B-1----:R-:W-:-:S02]  /*78860*/  IMAD.MOV.U32 R6, RZ, RZ, R11 ;  /* 0x000000ffff067224 */ /* 0x002fc400078e000b */
[----:B------:R-:W-:Y:S02]  /*78870*/  IMAD.MOV.U32 R7, RZ, RZ, R16 ;  /* 0x000000ffff077224 */ /* 0x000fe400078e0010 */
[----:B------:R-:W-:Y:S01]  /*78880*/  STL [R1+0x2384], R14 ;  /* 0x0023840e01007387 */ /* 0x000fe20000100800 */
[----:B------:R1:W-:Y:S02]  /*78890*/  STL [R1+0x2388], R16 ;  /* 0x0023881001007387 */ /* 0x0003e40000100800 */
[----:B------:R-:W3:Y:S02]  /*788a0*/  LDL.LU R5, [R1+0x2354] ;  /* 0x0023540001057983 */ /* 0x000ee40000300800 */
[----:B------:R-:W3:Y:S02]  /*788b0*/  LDL.LU R19, [R1+0x2358] ;  /* 0x0023580001137983 */ /* 0x000ee40000300800 */
[----:B------:R-:W-:Y:S01]  /*788c0*/  IMAD.X R15, R15, 0x1, R2, P2 ;  /* 0x000000010f0f7824 */ /* 0x000fe200010e0602 */
[----:B------:R4:W-:Y:S01]  /*788d0*/  LDGSTS.E [R4+0xa200], [R6.64], P0 ;  /* 0x0a20000006047fae */ /* 0x0009e20008121844 */
[----:B------:R-:W-:-:S02]  /*788e0*/  IADD3 R9, P1, R9, R59, RZ ;  /* 0x0000003b09097210 */ /* 0x000fc40007f3e0ff */
[----:B----4-:R-:W-:-:S03]  /*788f0*/  IADD3 R3, P2, R3, R59, RZ ;  /* 0x0000003b03037210 */ /* 0x010fc60007f5e0ff */
[----:B------:R-:W-:Y:S01]  /*78900*/  STL [R1+0x2380], R9 ;  /* 0x0023800901007387 */ /* 0x000fe20000100800 */
[----:B------:R-:W-:Y:S02]  /*78910*/  STL [R1+0x237c], R15 ;  /* 0x00237c0f01007387 */ /* 0x000fe40000100800 */
[----:B-1----:R-:W4:Y:S02]  /*78920*/  LDL.LU R16, [R1+0x234c] ;  /* 0x00234c0001107983 */ /* 0x002f240000300800 */
[----:B------:R-:W4:Y:S02]  /*78930*/  LDL.LU R11, [R1+0x2350] ;  /* 0x00235000010b7983 */ /* 0x000f240000300800 */
[----:B------:R-:W-:Y:S02]  /*78940*/  IMAD.MOV.U32 R6, RZ, RZ, R14 ;  /* 0x000000ffff067224 */ /* 0x000fe400078e000e */
[----:B------:R-:W-:Y:S01]  /*78950*/  IMAD.MOV.U32 R7, RZ, RZ, R15 ;  /* 0x000000ffff077224 */ /* 0x000fe200078e000f */
[----:B------:R-:W4:Y:S01]  /*78960*/  LDL.LU R14, [R1+0x2344] ;  /* 0x00234400010e7983 */ /* 0x000f220000300800 */
[----:B------:R-:W-:Y:S03]  /*78970*/  STL [R1+0x2374], R3 ;  /* 0x0023740301007387 */ /* 0x000fe60000100800 */
[----:B------:R1:W-:Y:S01]  /*78980*/  LDGSTS.E [R4+0xaa00], [R6.64], P0 ;  /* 0x0aa0000006047fae */ /* 0x0003e20008121844 */
[----:B------:R-:W-:-:S02]  /*78990*/  IMAD.X R12, R12, 0x1, R2, P1 ;  /* 0x000000010c0c7824 */ /* 0x000fc400008e0602 */
[----:B------:R-:W-:Y:S01]  /*789a0*/  IMAD.X R13, R13, 0x1, R2, P2 ;  /* 0x000000010d0d7824 */ /* 0x000fe200010e0602 */
[----:B------:R-:W-:Y:S02]  /*789b0*/  IADD3 R8, P1, R8, R59, RZ ;  /* 0x0000003b08087210 */ /* 0x000fe40007f3e0ff */
[----:B------:R1:W-:Y:S01]  /*789c0*/  STL [R1+0x2378], R12 ;  /* 0x0023780c01007387 */ /* 0x0003e20000100800 */
[----:B------:R-:W4:Y:S02]  /*789d0*/  LDL.LU R17, [R1+0x2348] ;  /* 0x0023480001117983 */ /* 0x000f240000300800 */
[----:B-1----:R-:W-:Y:S01]  /*789e0*/  IMAD.MOV.U32 R7, RZ, RZ, R12 ;  /* 0x000000ffff077224 */ /* 0x002fe200078e000c */
[----:B------:R-:W-:Y:S01]  /*789f0*/  STL [R1+0x2370], R8 ;  /* 0x0023700801007387 */ /* 0x000fe20000100800 */
[----:B------:R1:W-:Y:S03]  /*78a00*/  STL [R1+0x236c], R13 ;  /* 0x00236c0d01007387 */ /* 0x0003e60000100800 */
[----:B------:R-:W4:Y:S01]  /*78a10*/  LDL.LU R12, [R1+0x2340] ;  /* 0x00234000010c7983 */ /* 0x000f220000300800 */
[----:B------:R-:W-:-:S02]  /*78a20*/  IMAD.MOV.U32 R6, RZ, RZ, R9 ;  /* 0x000000ffff067224 */ /* 0x000fc400078e0009 */
[----:B------:R-:W4:Y:S02]  /*78a30*/  LDL.LU R9, [R1+0x2334] ;  /* 0x0023340001097983 */ /* 0x000f240000300800 */
[----:B------:R-:W4:Y:S01]  /*78a40*/  LDL.LU R15, [R1+0x233c] ;  /* 0x00233c00010f7983 */ /* 0x000f220000300800 */
[----:B------:R1:W-:Y:S01]  /*78a50*/  LDGSTS.E [R4+0xb200], [R6.64], P0 ;  /* 0x0b20000006047fae */ /* 0x0003e20008121844 */
[----:B------:R-:W-:Y:S01]  /*78a60*/  IADD3 R20, P2, R20, R59, RZ ;  /* 0x0000003b14147210 */ /* 0x000fe20007f5e0ff */
[----:B-1----:R-:W-:Y:S02]  /*78a70*/  IMAD.MOV.U32 R6, RZ, RZ, R3 ;  /* 0x000000ffff067224 */ /* 0x002fe400078e0003 */
[----:B------:R-:W-:Y:S02]  /*78a80*/  IMAD.MOV.U32 R7, RZ, RZ, R13 ;  /* 0x000000ffff077224 */ /* 0x000fe400078e000d */
[----:B------:R-:W-:-:S03]  /*78a90*/  IMAD.X R10, R10, 0x1, R2, P1 ;  /* 0x000000010a0a7824 */ /* 0x000fc600008e0602 */
[----:B------:R1:W-:Y:S04]  /*78aa0*/  LDGSTS.E [R4+0xba00], [R6.64], P0 ;  /* 0x0ba0000006047fae */ /* 0x0003e80008121844 */
[----:B------:R-:W-:Y:S01]  /*78ab0*/  STL [R1+0x2364], R20 ;  /* 0x0023641401007387 */ /* 0x000fe20000100800 */
[----:B------:R1:W-:Y:S02]  /*78ac0*/  STL [R1+0x2368], R10 ;  /* 0x0023680a01007387 */ /* 0x0003e40000100800 */
[----:B------:R-:W4:Y:S02]  /*78ad0*/  LDL.LU R3, [R1+0x2330] ;  /* 0x0023300001037983 */ /* 0x000f240000300800 */
[----:B------:R-:W4:Y:S02]  /*78ae0*/  LDL.LU R13, [R1+0x2338] ;  /* 0x00233800010d7983 */ /* 0x000f240000300800 */
[----:B-1----:R-:W-:-:S02]  /*78af0*/  IMAD.MOV.U32 R6, RZ, RZ, R8 ;  /* 0x000000ffff067224 */ /* 0x002fc400078e0008 */
[----:B------:R-:W-:-:S05]  /*78b00*/  IMAD.MOV.U32 R7, RZ, RZ, R10 ;  /* 0x000000ffff077224 */ /* 0x000fca00078e000a */
[----:B------:R1:W-:Y:S02]  /*78b10*/  LDGSTS.E [R4+0xc200], [R6.64], P0 ;  /* 0x0c20000006047fae */ /* 0x0003e40008121844 */
[----:B-1----:R-:W-:Y:S01]  /*78b20*/  IMAD.MOV.U32 R6, RZ, RZ, R20 ;  /* 0x000000ffff067224 */ /* 0x002fe200078e0014 */
[----:B--2---:R-:W-:Y:S01]  /*78b30*/  IADD3 R18, P1, R18, R59, RZ ;  /* 0x0000003b12127210 */ /* 0x004fe20007f3e0ff */
[----:B---3--:R-:W-:-:S04]  /*78b40*/  IMAD.X R21, R21, 0x1, R2, P2 ;  /* 0x0000000115157824 */ /* 0x008fc800010e0602 */
[----:B------:R-:W-:Y:S01]  /*78b50*/  IMAD.MOV.U32 R7, RZ, RZ, R21 ;  /* 0x000000ffff077224 */ /* 0x000fe200078e0015 */
[----:B------:R-:W-:Y:S01]  /*78b60*/  STL [R1+0x2360], R18 ;  /* 0x0023601201007387 */ /* 0x000fe20000100800 */
[----:B------:R-:W-:Y:S02]  /*78b70*/  STL [R1+0x235c], R21 ;  /* 0x00235c1501007387 */ /* 0x000fe40000100800 */
[----:B------:R-:W2:Y:S02]  /*78b80*/  LDL.LU R10, [R1+0x232c] ;  /* 0x00232c00010a7983 */ /* 0x000ea40000300800 */
[----:B------:R-:W3:Y:S01]  /*78b90*/  LDL.LU R8, [R1+0x2328] ;  /* 0x0023280001087983 */ /* 0x000ee20000300800 */
[----:B------:R1:W-:Y:S01]  /*78ba0*/  LDGSTS.E [R4+0xca00], [R6.64], P0 ;  /* 0x0ca0000006047fae */ /* 0x0003e20008121844 */
[----:B------:R-:W-:Y:S01]  /*78bb0*/  IADD3 R5, P2, R5, R59, RZ ;  /* 0x0000003b05057210 */ /* 0x000fe20007f5e0ff */
[----:B------:R-:W-:Y:S02]  /*78bc0*/  IMAD.X R19, R19, 0x1, R2, P1 ;  /* 0x0000000113137824 */ /* 0x000fe400008e0602 */
[----:B-1----:R-:W-:-:S02]  /*78bd0*/  IMAD.MOV.U32 R6, RZ, RZ, R18 ;  /* 0x000000ffff067224 */ /* 0x002fc400078e0012 */
[----:B------:R1:W-:Y:S01]  /*78be0*/  STL [R1+0x2354], R5 ;  /* 0x0023540501007387 */ /* 0x0003e20000100800 */
[----:B------:R-:W-:Y:S02]  /*78bf0*/  IMAD.MOV.U32 R7, RZ, RZ, R19 ;  /* 0x000000ffff077224 */ /* 0x000fe400078e0013 */
[----:B------:R-:W-:Y:S02]  /*78c00*/  STL [R1+0x2358], R19 ;  /* 0x0023581301007387 */ /* 0x000fe40000100800 */
[----:B------:R-:W3:Y:S01]  /*78c10*/  LDL.LU R55, [R1+0xbb0] ;  /* 0x000bb00001377983 */ /* 0x000ee20000300800 */
[----:B------:R1:W-:Y:S01]  /*78c20*/  LDGSTS.E [R4+0xd200], [R6.64], P0 ;  /* 0x0d20000006047fae */ /* 0x0003e20008121844 */
[----:B----4-:R-:W-:Y:S01]  /*78c30*/  IMAD.X R16, R16, 0x1, R2, P2 ;  /* 0x0000000110107824 */ /* 0x010fe200010e0602 */
[-C--:B------:R-:W-:Y:S02]  /*78c40*/  IADD3 R11, P1, R11, R59.reuse, RZ ;  /* 0x0000003b0b0b7210 */ /* 0x080fe40007f3e0ff */
[----:B------:R-:W-:-:S03]  /*78c50*/  IADD3 R14, P2, R14, R59, RZ ;  /* 0x0000003b0e0e7210 */ /* 0x000fc60007f5e0ff */
[----:B------:R-:W-:Y:S01]  /*78c60*/  STL [R1+0x2350], R11 ;  /* 0x0023500b01007387 */ /* 0x000fe20000100800 */
[----:B------:R4:W-:Y:S02]  /*78c70*/  STL [R1+0x234c], R16 ;  /* 0x00234c1001007387 */ /* 0x0009e40000100800 */
[----:B------:R-:W3:Y:S02]  /*78c80*/  LDL.LU R62, [R1+0xbb4] ;  /* 0x000bb400013e7983 */ /* 0x000ee40000300800 */
[----:B------:R-:W3:Y:S02]  /*78c90*/  LDL.LU R63, [R1+0xbb8] ;  /* 0x000bb800013f7983 */ /* 0x000ee40000300800 */
[----:B-1----:R-:W-:Y:S02]  /*78ca0*/  IMAD.MOV.U32 R6, RZ, RZ, R5 ;  /* 0x000000ffff067224 */ /* 0x002fe400078e0005 */
[----:B------:R-:W-:Y:S01]  /*78cb0*/  IMAD.MOV.U32 R7, RZ, RZ, R16 ;  /* 0x000000ffff077224 */ /* 0x000fe200078e0010 */
[----:B------:R-:W3:Y:S01]  /*78cc0*/  LDL.LU R58, [R1+0xbbc] ;  /* 0x000bbc00013a7983 */ /* 0x000ee20000300800 */
[----:B------:R-:W3:Y:S02]  /*78cd0*/  LDL.LU R5, [R1+0x2324] ;  /* 0x0023240001057983 */ /* 0x000ee40000300800 */
[----:B------:R-:W-:Y:S01]  /*78ce0*/  STL [R1+0x2344], R14 ;  /* 0x0023440e01007387 */ /* 0x000fe20000100800 */
[----:B------:R1:W-:Y:S01]  /*78cf0*/  LDGSTS.E [R4+0xda00], [R6.64], P0 ;  /* 0x0da0000006047fae */ /* 0x0003e20008121844 */
[----:B------:R-:W-:-:S05]  /*78d00*/  IMAD.X R17, R17, 0x1, R2, P1 ;  /* 0x0000000111117824 */ /* 0x000fca00008e0602 */
[----:B------:R-:W-:Y:S01]  /*78d10*/  STL [R1+0x2348], R17 ;  /* 0x0023481101007387 */ /* 0x000fe20000100800 */
[----:B----4-:R-:W4:Y:S01]  /*78d20*/  LDL.LU R16, [R1+0x2320] ;  /* 0x0023200001107983 */ /* 0x010f220000300800 */
[----:B------:R-:W-:Y:S01]  /*78d30*/  IADD3 R12, P1, R12, R59, RZ ;  /* 0x0000003b0c0c7210 */ /* 0x000fe20007f3e0ff */
[----:B-1----:R-:W-:-:S04]  /*78d40*/  IMAD.MOV.U32 R6, RZ, RZ, R11 ;  /* 0x000000ffff067224 */ /* 0x002fc800078e000b */
[----:B------:R-:W-:Y:S01]  /*78d50*/  STL [R1+0x2340], R12 ;  /* 0x0023400c01007387 */ /* 0x000fe20000100800 */
[----:B------:R-:W4:Y:S01]  /*78d60*/  LDL.LU R11, [R1+0x231c] ;  /* 0x00231c00010b7983 */ /* 0x000f220000300800 */
[----:B------:R-:W-:Y:S01]  /*78d70*/  IADD3 R9, P3, R9, R59, RZ ;  /* 0x0000003b09097210 */ /* 0x000fe20007f7e0ff */
[----:B------:R-:W-:Y:S02]  /*78d80*/  IMAD.X R15, R15, 0x1, R2, P2 ;  /* 0x000000010f0f7824 */ /* 0x000fe400010e0602 */
[----:B------:R-:W-:-:S03]  /*78d90*/  IMAD.MOV.U32 R7, RZ, RZ, R17 ;  /* 0x000000ffff077224 */ /* 0x000fc600078e0011 */
[----:B------:R-:W-:Y:S01]  /*78da0*/  STL [R1+0x233c], R15 ;  /* 0x00233c0f01007387 */ /* 0x000fe20000100800 */
[----:B------:R-:W-:Y:S03]  /*78db0*/  STL [R1+0x2334], R9 ;  /* 0x0023340901007387 */ /* 0x000fe60000100800 */
[----:B------:R1:W-:Y:S01]  /*78dc0*/  LDGSTS.E [R4+0xe200], [R6.64], P0 ;  /* 0x0e20000006047fae */ /* 0x0003e20008121844 */
[----:B------:R-:W-:Y:S01]  /*78dd0*/  IADD3 R3, P2, R3, R59, RZ ;  /* 0x0000003b03037210 */ /* 0x000fe20007f5e0ff */
[----:B------:R-:W-:-:S04]  /*78de0*/  IMAD.X R13, R13, 0x1, R2, P1 ;  /* 0x000000010d0d7824 */ /* 0x000fc800008e0602 */
[----:B------:R-:W-:Y:S01]  /*78df0*/  STL [R1+0x2330], R3 ;  /* 0x0023300301007387 */ /* 0x000fe20000100800 */
[----:B------:R1:W-:Y:S02]  /*78e00*/  STL [R1+0x2338], R13 ;  /* 0x0023380d01007387 */ /* 0x0003e40000100800 */
[----:B-1----:R-:W-:Y:S02]  /*78e10*/  IMAD.MOV.U32 R6, RZ, RZ, R14 ;  /* 0x000000ffff067224 */ /* 0x002fe400078e000e */
[----:B------:R-:W-:Y:S02]  /*78e20*/  IMAD.MOV.U32 R7, RZ, RZ, R15 ;  /* 0x000000ffff077224 */ /* 0x000fe400078e000f */
[----:B------:R-:W-:Y:S02]  /*78e30*/  IMAD.MOV.U32 R235, RZ, RZ, R120 ;  /* 0x000000ffffeb7224 */ /* 0x000fe400078e0078 */
[----:B------:R-:W-:Y:S02]  /*78e40*/  IMAD.MOV.U32 R234, RZ, RZ, R88 ;  /* 0x000000ffffea7224 */ /* 0x000fe400078e0058 */
[----:B------:R-:W-:-:S02]  /*78e50*/  IMAD.MOV.U32 R233, RZ, RZ, R89 ;  /* 0x000000ffffe97224 */ /* 0x000fc400078e0059 */
[----:B------:R-:W-:Y:S01]  /*78e60*/  IMAD.MOV.U32 R232, RZ, RZ, R125 ;  /* 0x000000ffffe87224 */ /* 0x000fe200078e007d */
[----:B------:R1:W-:Y:S01]  /*78e70*/  LDGSTS.E [R4+0xea00], [R6.64], P0 ;  /* 0x0ea0000006047fae */ /* 0x0003e20008121844 */
[----:B------:R-:W-:Y:S02]  /*78e80*/  IMAD.MOV.U32 R67, RZ, RZ, R126 ;  /* 0x000000ffff437224 */ /* 0x000fe400078e007e */
[----:B------:R-:W-:Y:S02]  /*78e90*/  IMAD.MOV.U32 R66, RZ, RZ, R94 ;  /* 0x000000ffff427224 */ /* 0x000fe400078e005e */
[----:B------:R-:W-:Y:S02]  /*78ea0*/  IMAD.MOV.U32 R65, RZ, RZ, R93 ;  /* 0x000000ffff417224 */ /* 0x000fe400078e005d */
[----:B------:R-:W-:Y:S02]  /*78eb0*/  IMAD.MOV.U32 R64, RZ, RZ, R95 ;  /* 0x000000ffff407224 */ /* 0x000fe400078e005f */
[----:B-1----:R-:W-:-:S02]  /*78ec0*/  IMAD.MOV.U32 R6, RZ, RZ, R12 ;  /* 0x000000ffff067224 */ /* 0x002fc400078e000c */
[----:B------:R-:W-:Y:S02]  /*78ed0*/  IMAD.MOV.U32 R7, RZ, RZ, R13 ;  /* 0x000000ffff077224 */ /* 0x000fe400078e000d */
[----:B------:R-:W-:-:S03]  /*78ee0*/  IMAD.MOV.U32 R61, RZ, RZ, R241 ;  /* 0x000000ffff3d7224 */ /* 0x000fc600078e00f1 */
[----:B------:R1:W-:Y:S01]  /*78ef0*/  LDGSTS.E [R4+0xf200], [R6.64], P0 ;  /* 0x0f20000006047fae */ /* 0x0003e20008121844 */
[----:B------:R-:W-:Y:S02]  /*78f00*/  IMAD.MOV.U32 R60, RZ, RZ, R242 ;  /* 0x000000ffff3c7224 */ /* 0x000fe400078e00f2 */
[----:B------:R-:W-:Y:S02]  /*78f10*/  IMAD.MOV.U32 R57, RZ, RZ, R243 ;  /* 0x000000ffff397224 */ /* 0x000fe400078e00f3 */
[----:B------:R-:W-:Y:S02]  /*78f20*/  IMAD.MOV.U32 R56, RZ, RZ, R168 ;  /* 0x000000ffff387224 */ /* 0x000fe400078e00a8 */
[----:B-1----:R-:W-:Y:S02]  /*78f30*/  IMAD.MOV.U32 R6, RZ, RZ, R9 ;  /* 0x000000ffff067224 */ /* 0x002fe400078e0009 */
        /* <DEDUP_REMOVED lines=40> */
[--C-:B--2---:R-:W-:Y:S02]  /*791c0*/  IMAD.X R10, R10, 0x1, R2.reuse, P3 ;  /* 0x000000010a0a7824 */ /* 0x104fe400018e0602 */
[----:B---3--:R-:W-:-:S03]  /*791d0*/  IMAD.X R8, R8, 0x1, R2, P2 ;  /* 0x0000000108087824 */ /* 0x008fc600010e0602 */
[----:B------:R-:W-:Y:S04]  /*791e0*/  STL [R1+0x232c], R10 ;  /* 0x00232c0a01007387 */ /* 0x000fe80000100800 */
[----:B------:R1:W-:Y:S01]  /*791f0*/  STL [R1+0x2328], R8 ;  /* 0x0023280801007387 */ /* 0x0003e20000100800 */
[----:B------:R-:W-:-:S05]  /*79200*/  IMAD.MOV.U32 R7, RZ, RZ, R10 ;  /* 0x000000ffff077224 */ /* 0x000fca00078e000a */
[----:B------:R2:W-:Y:S01]  /*79210*/  LDGSTS.E [R4+0xfa00], [R6.64], P0 ;  /* 0x0fa0000006047fae */ /* 0x0005e20008121844 */
[----:B------:R-:W-:Y:S01]  /*79220*/  IMAD.MOV.U32 R239, RZ, RZ, R55 ;  /* 0x000000ffffef7224 */ /* 0x000fe200078e0037 */
[-C--:B------:R-:W-:Y:S01]  /*79230*/  IADD3 R5, P1, R5, R59.reuse, RZ ;  /* 0x0000003b05057210 */ /* 0x080fe20007f3e0ff */
[----:B------:R-:W-:Y:S02]  /*79240*/  IMAD.MOV.U32 R238, RZ, RZ, R62 ;  /* 0x000000ffffee7224 */ /* 0x000fe400078e003e */
[----:B------:R-:W-:Y:S02]  /*79250*/  IMAD.MOV.U32 R236, RZ, RZ, R58 ;  /* 0x000000ffffec7224 */ /* 0x000fe400078e003a */
[----:B------:R-:W-:Y:S01]  /*79260*/  IMAD.MOV.U32 R237, RZ, RZ, R63 ;  /* 0x000000ffffed7224 */ /* 0x000fe200078e003f */
[----:B------:R-:W-:Y:S01]  /*79270*/  STL [R1+0x2324], R5 ;  /* 0x0023240501007387 */ /* 0x000fe20000100800 */
[----:B----4-:R-:W-:-:S05]  /*79280*/  IADD3 R16, P2, R16, R59, RZ ;  /* 0x0000003b10107210 */ /* 0x010fca0007f5e0ff */
[----:B------:R-:W-:Y:S01]  /*79290*/  STL [R1+0x2320], R16 ;  /* 0x0023201001007387 */ /* 0x000fe20000100800 */
[----:B------:R-:W-:-:S05]  /*792a0*/  IMAD.X R11, R11, 0x1, R2, P1 ;  /* 0x000000010b0b7824 */ /* 0x000fca00008e0602 */
[----:B------:R-:W-:Y:S01]  /*792b0*/  STL [R1+0x231c], R11 ;  /* 0x00231c0b01007387 */ /* 0x000fe20000100800 */
[----:B------:R-:W-:Y:S02]  /*792c0*/  STL.64 [R1+0x1c28], R238 ;  /* 0x001c28ee01007387 */ /* 0x000fe40000100a00 */
[----:B------:R-:W3:Y:S02]  /*792d0*/  LDL.LU R120, [R1+0x2858] ;  /* 0x0028580001787983 */ /* 0x000ee40000300800 */
[----:B------:R-:W4:Y:S01]  /*792e0*/  LDL.LU R88, [R1+0x2854] ;  /* 0x0028540001587983 */ /* 0x000f220000300800 */
[----:B------:R-:W-:Y:S01]  /*792f0*/  STL.64 [R1+0x1c20], R236 ;  /* 0x001c20ec01007387 */ /* 0x000fe20000100a00 */
[----:B------:R-:W3:Y:S02]  /*79300*/  LDL.LU R89, [R1+0x2850] ;  /* 0x0028500001597983 */ /* 0x000ee40000300800 */
[----:B------:R-:W3:Y:S02]  /*79310*/  LDL.LU R125, [R1+0x284c] ;  /* 0x00284c00017d7983 */ /* 0x000ee40000300800 */
[----:B------:R-:W3:Y:S01]  /*79320*/  LDL.LU R126, [R1+0x2848] ;  /* 0x00284800017e7983 */ /* 0x000ee20000300800 */
[----:B------:R-:W3:Y:S01]  /*79330*/  LDL.LU R94, [R1+0x2844] ;  /* 0x00284400015e7983 */ /* 0x000ee20000300800 */
[----:B------:R-:W3:Y:S02]  /*79340*/  LDL.LU R93, [R1+0x2840] ;  /* 0x00284000015d7983 */ /* 0x000ee40000300800 */
[----:B------:R-:W3:Y:S02]  /*79350*/  LDL.LU R95, [R1+0x283c] ;  /* 0x00283c00015f7983 */ /* 0x000ee40000300800 */
[----:B------:R-:W-:Y:S02]  /*79360*/  STL.64 [R1+0x1c18], R234 ;  /* 0x001c18ea01007387 */ /* 0x000fe40000100a00 */
[----:B------:R-:W-:-:S02]  /*79370*/  IMAD.MOV.U32 R63, RZ, RZ, R92 ;  /* 0x000000ffff3f7224 */ /* 0x000fc400078e005c */
[----:B------:R-:W-:Y:S01]  /*79380*/  IMAD.MOV.U32 R62, RZ, RZ, R240 ;  /* 0x000000ffff3e7224 */ /* 0x000fe200078e00f0 */
[----:B------:R-:W3:Y:S01]  /*79390*/  LDL.LU R92, [R1+0x2838] ;  /* 0x00283800015c7983 */ /* 0x000ee20000300800 */
[----:B------:R1:W5:Y:S02]  /*793a0*/  LDL.LU R240, [R1+0x2834] ;  /* 0x0028340001f07983 */ /* 0x0003640000300800 */
[----:B------:R-:W-:Y:S02]  /*793b0*/  STL.64 [R1+0x1c10], R232 ;  /* 0x001c10e801007387 */ /* 0x000fe40000100a00 */
[----:B------:R1:W5:Y:S01]  /*793c0*/  LDL.LU R241, [R1+0x2830] ;  /* 0x0028300001f17983 */ /* 0x0003620000300800 */
[----:B------:R1:W5:Y:S01]  /*793d0*/  LDL.LU R242, [R1+0x282c] ;  /* 0x00282c0001f27983 */ /* 0x0003620000300800 */
[----:B--2---:R-:W-:Y:S01]  /*793e0*/  IMAD.MOV.U32 R6, RZ, RZ, R3 ;  /* 0x000000ffff067224 */ /* 0x004fe200078e0003 */
[----:B------:R-:W-:Y:S01]  /*793f0*/  MOV R7, R8 ;  /* 0x0000000800077202 */ /* 0x000fe20000000f00 */
[----:B------:R-:W-:Y:S01]  /*79400*/  STL.64 [R1+0x1c08], R66 ;  /* 0x001c084201007387 */ /* 0x000fe20000100a00 */
[----:B------:R2:W5:Y:S01]  /*79410*/  LDL.LU R243, [R1+0x2828] ;  /* 0x0028280001f37983 */ /* 0x0005620000300800 */
[----:B------:R2:W5:Y:S02]  /*79420*/  LDL.LU R168, [R1+0x2824] ;  /* 0x0028240001a87983 */ /* 0x0005640000300800 */
[----:B------:R-:W-:Y:S02]  /*79430*/  STL.64 [R1+0x1c00], R64 ;  /* 0x001c004001007387 */ /* 0x000fe40000100a00 */
[----:B------:R-:W-:Y:S01]  /*79440*/  IMAD.MOV.U32 R55, RZ, RZ, R169 ;  /* 0x000000ffff377224 */ /* 0x000fe200078e00a9 */
[----:B------:R2:W-:Y:S04]  /*79450*/  LDGSTS.E [R4+0x10200], [R6.64], P0 ;  /* 0x1020000006047fae */ /* 0x0005e80008121844 */
[----:B------:R2:W5:Y:S01]  /*79460*/  LDL.LU R169, [R1+0x2820] ;  /* 0x0028200001a97983 */ /* 0x0005620000300800 */
[----:B------:R2:W5:Y:S02]  /*79470*/  LDL.LU R170, [R1+0x281c] ;  /* 0x00281c0001aa7983 */ /* 0x0005640000300800 */
[----:B------:R-:W-:Y:S02]  /*79480*/  STL.64 [R1+0x1bf8], R62 ;  /* 0x001bf83e01007387 */ /* 0x000fe40000100a00 */
[----:B-1----:R-:W-:Y:S01]  /*79490*/  IMAD.MOV.U32 R8, RZ, RZ, R180 ;  /* 0x000000ffff087224 */ /* 0x002fe200078e00b4 */
[----:B------:R1:W-:Y:S01]  /*794a0*/  LDGSTS.E [R4+0x10a00], [R238.64], P0 ;  /* 0x10a00000ee047fae */ /* 0x0003e20008121844 */
[----:B------:R1:W-:Y:S02]  /*794b0*/  LDGSTS.E [R4+0x11200], [R236.64], P0 ;  /* 0x11200000ec047fae */ /* 0x0003e40008121844 */
[----:B------:R1:W-:Y:S02]  /*794c0*/  LDGSTS.E [R4+0x11a00], [R234.64], P0 ;  /* 0x11a00000ea047fae */ /* 0x0003e40008121844 */
[----:B------:R1:W-:Y:S01]  /*794d0*/  LDGSTS.E [R4+0x12200], [R232.64], P0 ;  /* 0x12200000e8047fae */ /* 0x0003e20008121844 */
[----:B------:R1:W-:Y:S01]  /*794e0*/  LDGSTS.E [R4+0x12a00], [R66.64], P0 ;  /* 0x12a0000042047fae */ /* 0x0003e20008121844 */
[----:B------:R1:W-:Y:S02]  /*794f0*/  LDGSTS.E [R4+0x13200], [R64.64], P0 ;  /* 0x1320000040047fae */ /* 0x0003e40008121844 */
[----:B------:R1:W-:Y:S02]  /*79500*/  LDGSTS.E [R4+0x13a00], [R62.64], P0 ;  /* 0x13a000003e047fae */ /* 0x0003e40008121844 */
[----:B--2---:R-:W-:-:S02]  /*79510*/  IMAD.MOV.U32 R7, RZ, RZ, R171 ;  /* 0x000000ffff077224 */ /* 0x004fc400078e00ab */
[----:B------:R-:W-:Y:S01]  /*79520*/  IMAD.MOV.U32 R6, RZ, RZ, R164 ;  /* 0x000000ffff067224 */ /* 0x000fe200078e00a4 */
[----:B------:R2:W5:Y:S01]  /*79530*/  LDL.LU R171, [R1+0x2818] ;  /* 0x0028180001ab7983 */ /* 0x0005620000300800 */
[----:B------:R2:W5:Y:S02]  /*79540*/  LDL.LU R164, [R1+0x2814] ;  /* 0x0028140001a47983 */ /* 0x0005640000300800 */
[----:B------:R-:W-:Y:S02]  /*79550*/  STL.64 [R1+0x1bf0], R60 ;  /* 0x001bf03c01007387 */ /* 0x000fe40000100a00 */
[----:B------:R2:W5:Y:S01]  /*79560*/  LDL.LU R165, [R1+0x2810] ;  /* 0x0028100001a57983 */ /* 0x0005620000300800 */
[----:B------:R2:W5:Y:S01]  /*79570*/  LDL.LU R166, [R1+0x280c] ;  /* 0x00280c0001a67983 */ /* 0x0005620000300800 */
[----:B------:R-:W-:Y:S02]  /*79580*/  STL.64 [R1+0x1be8], R56 ;  /* 0x001be83801007387 */ /* 0x000fe40000100a00 */
[----:B------:R2:W5:Y:S02]  /*79590*/  LDL.LU R167, [R1+0x2808] ;  /* 0x0028080001a77983 */ /* 0x0005640000300800 */
[----:B------:R2:W5:Y:S01]  /*795a0*/  LDL.LU R200, [R1+0x2804] ;  /* 0x0028040001c87983 */ /* 0x0005620000300800 */
[----:B------:R-:W-:Y:S01]  /*795b0*/  STL.64 [R1+0x1be0], R54 ;  /* 0x001be03601007387 */ /* 0x000fe20000100a00 */
[----:B------:R2:W5:Y:S02]  /*795c0*/  LDL.LU R201, [R1+0x2800] ;  /* 0x0028000001c97983 */ /* 0x0005640000300800 */
[----:B------:R2:W5:Y:S02]  /*795d0*/  LDL.LU R202, [R1+0x27fc] ;  /* 0x0027fc0001ca7983 */ /* 0x0005640000300800 */
[----:B------:R1:W-:Y:S01]  /*795e0*/  STL.64 [R1+0x1bd8], R6 ;  /* 0x001bd80601007387 */ /* 0x0003e20000100a00 */
[----:B------:R2:W5:Y:S01]  /*795f0*/  LDL.LU R203, [R1+0x27f8] ;  /* 0x0027f80001cb7983 */ /* 0x0005620000300800 */
[----:B------:R2:W5:Y:S02]  /*79600*/  LDL.LU R196, [R1+0x27f4] ;  /* 0x0027f40001c47983 */ /* 0x0005640000300800 */
[----:B------:R-:W-:Y:S02]  /*79610*/  STL.64 [R1+0x1bd0], R52 ;  /* 0x001bd03401007387 */ /* 0x000fe40000100a00 */
[----:B------:R2:W5:Y:S01]  /*79620*/  LDL.LU R197, [R1+0x27f0] ;  /* 0x0027f00001c57983 */ /* 0x0005620000300800 */
[----:B------:R2:W5:Y:S01]  /*79630*/  LDL.LU R198, [R1+0x27ec] ;  /* 0x0027ec0001c67983 */ /* 0x0005620000300800 */
[----:B------:R1:W-:Y:S02]  /*79640*/  STL.64 [R1+0x1bc8], R18 ;  /* 0x001bc81201007387 */ /* 0x0003e40000100a00 */
[----:B------:R2:W5:Y:S02]  /*79650*/  LDL.LU R199, [R1+0x27e8] ;  /* 0x0027e80001c77983 */ /* 0x0005640000300800 */
[----:B------:R2:W5:Y:S01]  /*79660*/  LDL.LU R192, [R1+0x27e4] ;  /* 0x0027e40001c07983 */ /* 0x0005620000300800 */
[----:B------:R-:W-:Y:S01]  /*79670*/  STL.64 [R1+0x1bc0], R48 ;  /* 0x001bc03001007387 */ /* 0x000fe20000100a00 */
[----:B------:R2:W5:Y:S02]  /*79680*/  LDL.LU R193, [R1+0x27e0] ;  /* 0x0027e00001c17983 */ /* 0x0005640000300800 */
[----:B------:R2:W5:Y:S02]  /*79690*/  LDL.LU R194, [R1+0x27dc] ;  /* 0x0027dc0001c27983 */ /* 0x0005640000300800 */
[----:B------:R-:W-:Y:S01]  /*796a0*/  STL.64 [R1+0x1bb8], R46 ;  /* 0x001bb82e01007387 */ /* 0x000fe20000100a00 */
        /* <DEDUP_REMOVED lines=20> */
[----:B------:R1:W-:Y:S01]  /*797f0*/  STL.64 [R1+0x1b80], R14 ;  /* 0x001b800e01007387 */ /* 0x0003e20000100a00 */
        /* <DEDUP_REMOVED lines=14> */
[----:B------:R-:W-:Y:S01]  /*798e0*/  STL.64 [R1+0x1b58], R30 ;  /* 0x001b581e01007387 */ /* 0x000fe20000100a00 */
[----:B------:R2:W5:Y:S01]  /*798f0*/  LDL.LU R131, [R1+0x2778] ;  /* 0x0027780001837983 */ /* 0x0005620000300800 */
[----:B------:R2:W5:Y:S03]  /*79900*/  LDL.LU R124, [R1+0x2774] ;  /* 0x00277400017c7983 */ /* 0x0005660000300800 */
[----:B------:R1:W-:Y:S01]  /*79910*/  LDGSTS.E [R4+0x14200], [R60.64], P0 ;  /* 0x142000003c047fae */ /* 0x0003e20008121844 */
[----:B------:R-:W-:Y:S02]  /*79920*/  STL.64 [R1+0x1b50], R28 ;  /* 0x001b501c01007387 */ /* 0x000fe40000100a00 */
[----:B------:R1:W-:Y:S02]  /*79930*/  LDGSTS.E [R4+0x14a00], [R56.64], P0 ;  /* 0x14a0000038047fae */ /* 0x0003e40008121844 */
        /* <DEDUP_REMOVED lines=14> */
[----:B------:R2:W-:Y:S04]  /*79a20*/  LDGSTS.E [R4+0x1aa00], [R36.64], P0 ;  /* 0x1aa0000024047fae */ /* 0x0005e80008121844 */
[----:B-1----:R-:W3:Y:S01]  /*79a30*/  LDL.LU R6, [R1+0x2318] ;  /* 0x0023180001067983 */ /* 0x002ee20000300800 */
[----:B--2---:R-:W2:Y:S03]  /*79a40*/  LDL.LU R18, [R1+0x2314] ;  /* 0x0023140001127983 */ /* 0x004ea60000300800 */
[----:B------:R-:W4:Y:S01]  /*79a50*/  LDL.LU R7, [R1+0x2310] ;  /* 0x0023100001077983 */ /* 0x000f220000300800 */
[----:B------:R-:W4:Y:S03]  /*79a60*/  LDL.LU R17, [R1+0x230c] ;  /* 0x00230c0001117983 */ /* 0x000f260000300800 */
[----:B------:R1:W-:Y:S04]  /*79a70*/  LDGSTS.E [R4+0x1b200], [R14.64], P0 ;  /* 0x1b2000000e047fae */ /* 0x0003e80008121844 */
[----:B------:R-:W1:Y:S01]  /*79a80*/  S2R R10, SR_TID.X ;  /* 0x00000000000a7919 */ /* 0x000e620000002100 */
[----:B------:R1:W-:Y:S02]  /*79a90*/  LDGSTS.E [R4+0x1ba00], [R8.64], P0 ;  /* 0x1ba0000008047fae */ /* 0x0003e40008121844 */
[----:B------:R1:W-:Y:S02]  /*79aa0*/  LDGSTS.E [R4+0x1c200], [R34.64], P0 ;  /* 0x1c20000022047fae */ /* 0x0003e40008121844 */
[----:B------:R1:W-:Y:S01]  /*79ab0*/  LDGSTS.E [R4+0x1ca00], [R32.64], P0 ;  /* 0x1ca0000020047fae */ /* 0x0003e20008121844 */
[----:B------:R-:W4:Y:S04]  /*79ac0*/  LDL.LU R12, [R1+0x2308] ;  /* 0x00230800010c7983 */ /* 0x000f280000300800 */
[----:B------:R1:W-:Y:S01]  /*79ad0*/  LDGSTS.E [R4+0x1d200], [R20.64], P0 ;  /* 0x1d20000014047fae */ /* 0x0003e20008121844 */
[----:B------:R1:W-:Y:S02]  /*79ae0*/  LDGSTS.E [R4+0x1da00], [R30.64], P0 ;  /* 0x1da000001e047fae */ /* 0x0003e40008121844 */
[----:B------:R1:W-:Y:S02]  /*79af0*/  LDGSTS.E [R4+0x1e200], [R28.64], P0 ;  /* 0x1e2000001c047fae */ /* 0x0003e40008121844 */
[----:B------:R1:W-:Y:S01]  /*79b00*/  LDGSTS.E [R4+0x1ea00], [R26.64], P0 ;  /* 0x1ea000001a047fae */ /* 0x0003e20008121844 */
[----:B------:R1:W-:Y:S04]  /*79b10*/  LDGSTS.E [R4+0x1f200], [R24.64], P0 ;  /* 0x1f20000018047fae */ /* 0x0003e80008121844 */
[----:B-1----:R-:W4:Y:S01]  /*79b20*/  LDL.LU R15, [R1+0x2304] ;  /* 0x00230400010f7983 */ /* 0x002f220000300800 */
[----:B------:R-:W4:Y:S02]  /*79b30*/  LDL.LU R8, [R1+0x2300] ;  /* 0x0023000001087983 */ /* 0x000f240000300800 */
[----:B------:R1:W-:Y:S01]  /*79b40*/  LDGSTS.E [R4+0x1fa00], [R22.64], P0 ;  /* 0x1fa0000016047fae */ /* 0x0003e20008121844 */
[----:B------:R-:W4:Y:S01]  /*79b50*/  LDL.LU R20, [R1+0x22fc] ;  /* 0x0022fc0001147983 */ /* 0x000f220000300800 */
[----:B------:R-:W4:Y:S01]  /*79b60*/  LDL.LU R9, [R1+0x22f8] ;  /* 0x0022f80001097983 */ /* 0x000f220000300800 */
[----:B------:R-:W-:Y:S01]  /*79b70*/  LOP3.LUT R58, R10, 0x3f, RZ, 0xc0, !PT ;  /* 0x0000003f0a3a7812 */ /* 0x000fe200078ec0ff */
[----:B------:R-:W-:-:S04]  /*79b80*/  SHF.R.S32.HI R10, RZ, 0x6, R10 ;  /* 0x00000006ff0a7819 */ /* 0x000fc8000001140a */
[----:B------:R-:W-:Y:S01]  /*79b90*/  IMAD.SHL.U32 R3, R58, 0x4, RZ ;  /* 0x000000043a037824 */ /* 0x000fe200078e00ff */
[----:B------:R-:W-:-:S04]  /*79ba0*/  SGXT R10, R10, 0x1 ;  /* 0x000000010a0a781a */ /* 0x000fc80000000200 */
[----:B------:R-:W-:Y:S02]  /*79bb0*/  LOP3.LUT R3, R3, 0x110, R10, 0x78, !PT ;  /* 0x0000011003037812 */ /* 0x000fe400078e780a */
[----:B------:R-:W4:Y:S01]  /*79bc0*/  LDL.LU R10, [R1+0x22f4] ;  /* 0x0022f400010a7983 */ /* 0x000f220000300800 */
[----:B------:R-:W4:Y:S01]  /*79bd0*/  LDL.LU R13, [R1+0x22f0] ;  /* 0x0022f000010d7983 */ /* 0x000f220000300800 */
[----:B------:R-:W-:Y:S01]  /*79be0*/  LOP3.LUT R3, R3, 0x40, RZ, 0x3c, !PT ;  /* 0x0000004003037812 */ /* 0x000fe200078e3cff */
[----:B------:R-:W4:Y:S02]  /*79bf0*/  LDL.LU R19, [R1+0x22ec] ;  /* 0x0022ec0001137983 */ /* 0x000f240000300800 */
[----:B-1----:R-:W-:Y:S02]  /*79c00*/  IMAD.MOV.U32 R4, RZ, RZ, R5 ;  /* 0x000000ffff047224 */ /* 0x002fe400078e0005 */
[----:B------:R-:W-:Y:S01]  /*79c10*/  IMAD.MOV.U32 R5, RZ, RZ, R11 ;  /* 0x000000ffff057224 */ /* 0x000fe200078e000b */
[----:B------:R-:W4:Y:S01]  /*79c20*/  LDL.LU R14, [R1+0x22e4] ;  /* 0x0022e400010e7983 */ /* 0x000f220000300800 */
[----:B------:R-:W-:-:S05]  /*79c30*/  IMAD R3, R99, 0x20000, R3 ;  /* 0x0002000063037824 */ /* 0x000fca00078e0203 */
[----:B------:R1:W-:Y:S02]  /*79c40*/  LDGSTS.E [R3+0x400], [R4.64], P0 ;  /* 0x0040000004037fae */ /* 0x0003e40008121844 */
[----:B-1----:R-:W-:Y:S01]  /*79c50*/  IMAD.MOV.U32 R4, RZ, RZ, R16 ;  /* 0x000000ffff047224 */ /* 0x002fe200078e0010 */
[-C--:B---3--:R-:W-:Y:S01]  /*79c60*/  IADD3 R6, P1, R6, R59.reuse, RZ ;  /* 0x0000003b06067210 */ /* 0x088fe20007f3e0ff */
[----:B--2---:R-:W-:Y:S01]  /*79c70*/  IMAD.X R18, R18, 0x1, R2, P2 ;  /* 0x0000000112127824 */ /* 0x004fe200010e0602 */
[----:B----4-:R-:W-:-:S03]  /*79c80*/  IADD3 R7, P2, R7, R59, RZ ;  /* 0x0000003b07077210 */ /* 0x010fc60007f5e0ff */
[----:B------:R-:W-:Y:S01]  /*79c90*/  STL [R1+0x2318], R6 ;  /* 0x0023180601007387 */ /* 0x000fe20000100800 */
[----:B------:R-:W-:Y:S02]  /*79ca0*/  IMAD.X R17, R17, 0x1, R2, P1 ;  /* 0x0000000111117824 */ /* 0x000fe400008e0602 */
[----:B------:R1:W-:Y:S02]  /*79cb0*/  STL [R1+0x2314], R18 ;  /* 0x0023141201007387 */ /* 0x0003e40000100800 */
[----:B------:R-:W2:Y:S02]  /*79cc0*/  LDL.LU R11, [R1+0x22e8] ;  /* 0x0022e800010b7983 */ /* 0x000ea40000300800 */
[----:B------:R-:W-:Y:S01]  /*79cd0*/  IMAD.MOV.U32 R5, RZ, RZ, R18 ;  /* 0x000000ffff057224 */ /* 0x000fe200078e0012 */
[----:B------:R-:W-:-:S04]  /*79ce0*/  IADD3 R12, P1, R12, R59, RZ ;  /* 0x0000003b0c0c7210 */ /* 0x000fc80007f3e0ff */
[----:B------:R3:W-:Y:S04]  /*79cf0*/  LDGSTS.E [R3+0xc00], [R4.64], P0 ;  /* 0x00c0000004037fae */ /* 0x0007e80008121844 */
[----:B-1----:R-:W4:Y:S01]  /*79d00*/  LDL.LU R18, [R1+0x22dc] ;  /* 0x0022dc0001127983 */ /* 0x002f220000300800 */
[----:B------:R-:W-:Y:S02]  /*79d10*/  STL [R1+0x2310], R7 ;  /* 0x0023100701007387 */ /* 0x000fe40000100800 */
[----:B------:R1:W-:Y:S02]  /*79d20*/  STL [R1+0x230c], R17 ;  /* 0x00230c1101007387 */ /* 0x0003e40000100800 */
[----:B------:R-:W4:Y:S02]  /*79d30*/  LDL.LU R16, [R1+0x22e0] ;  /* 0x0022e00001107983 */ /* 0x000f240000300800 */
[----:B------:R-:W-:-:S02]  /*79d40*/  IMAD.X R15, R15, 0x1, R2, P2 ;  /* 0x000000010f0f7824 */ /* 0x000fc400010e0602 */
[----:B---3--:R-:W-:Y:S02]  /*79d50*/  IMAD.MOV.U32 R5, RZ, RZ, R17 ;  /* 0x000000ffff057224 */ /* 0x008fe400078e0011 */
[----:B-1----:R-:W3:Y:S01]  /*79d60*/  LDL.LU R17, [R1+0x22d4] ;  /* 0x0022d40001117983 */ /* 0x002ee20000300800 */
[----:B------:R-:W-:Y:S02]  /*79d70*/  STL [R1+0x2308], R12 ;  /* 0x0023080c01007387 */ /* 0x000fe40000100800 */
[----:B------:R-:W-:Y:S02]  /*79d80*/  IMAD.MOV.U32 R4, RZ, RZ, R6 ;  /* 0x000000ffff047224 */ /* 0x000fe400078e0006 */
[----:B------:R1:W-:Y:S01]  /*79d90*/  STL [R1+0x2304], R15 ;  /* 0x0023040f01007387 */ /* 0x0003e20000100800 */
[----:B------:R-:W3:Y:S01]  /*79da0*/  LDL.LU R6, [R1+0x22d8] ;  /* 0x0022d80001067983 */ /* 0x000ee20000300800 */
[----:B------:R-:W-:-:S03]  /*79db0*/  IADD3 R8, P2, R8, R59, RZ ;  /* 0x0000003b08087210 */ /* 0x000fc60007f5e0ff */
[----:B------:R1:W-:Y:S01]  /*79dc0*/  LDGSTS.E [R3+0x1400], [R4.64], P0 ;  /* 0x0140000004037fae */ /* 0x0003e20008121844 */
[--C-:B------:R-:W-:Y:S01]  /*79dd0*/  IMAD.X R20, R20, 0x1, R2.reuse, P1 ;  /* 0x0000000114147824 */ /* 0x100fe200008e0602 */
[-C--:B------:R-:W-:Y:S01]  /*79de0*/  IADD3 R9, P1, R9, R59.reuse, RZ ;  /* 0x0000003b09097210 */ /* 0x080fe20007f3e0ff */
[----:B-1----:R-:W-:Y:S02]  /*79df0*/  IMAD.MOV.U32 R4, RZ, RZ, R7 ;  /* 0x000000ffff047224 */ /* 0x002fe400078e0007 */
[----:B------:R-:W-:Y:S02]  /*79e00*/  IMAD.MOV.U32 R5, RZ, RZ, R15 ;  /* 0x000000ffff057224 */ /* 0x000fe400078e000f */
[----:B------:R-:W3:Y:S01]  /*79e10*/  LDL.LU R15, [R1+0x22cc] ;  /* 0x0022cc00010f7983 */ /* 0x000ee20000300800 */
[----:B------:R-:W-:Y:S02]  /*79e20*/  STL [R1+0x2300], R8 ;  /* 0x0023000801007387 */ /* 0x000fe40000100800 */
[----:B------:R-:W-:Y:S02]  /*79e30*/  STL [R1+0x22fc], R20 ;  /* 0x0022fc1401007387 */ /* 0x000fe40000100800 */
[----:B------:R-:W3:Y:S01]  /*79e40*/  LDL.LU R7, [R1+0x22d0] ;  /* 0x0022d00001077983 */ /* 0x000ee20000300800 */
[----:B------:R1:W-:Y:S01]  /*79e50*/  LDGSTS.E [R3+0x1c00], [R4.64], P0 ;  /* 0x01c0000004037fae */ /* 0x0003e20008121844 */
[--C-:B------:R-:W-:Y:S01]  /*79e60*/  IMAD.X R10, R10, 0x1, R2.reuse, P2 ;  /* 0x000000010a0a7824 */ /* 0x100fe200010e0602 */
[----:B------:R-:W-:Y:S01]  /*79e70*/  IADD3 R13, P2, R13, R59, RZ ;  /* 0x0000003b0d0d7210 */ /* 0x000fe20007f5e0ff */
[----:B------:R-:W-:-:S02]  /*79e80*/  IMAD.X R19, R19, 0x1, R2, P1 ;  /* 0x0000000113137824 */ /* 0x000fc400008e0602 */
[----:B-1----:R-:W-:Y:S02]  /*79e90*/  IMAD.MOV.U32 R4, RZ, RZ, R12 ;  /* 0x000000ffff047224 */ /* 0x002fe400078e000c */
[----:B------:R-:W-:Y:S01]  /*79ea0*/  IMAD.MOV.U32 R5, RZ, RZ, R20 ;  /* 0x000000ffff057224 */ /* 0x000fe200078e0014 */
[----:B------:R-:W3:Y:S01]  /*79eb0*/  LDL.LU R12, [R1+0x22c8] ;  /* 0x0022c800010c7983 */ /* 0x000ee20000300800 */
[----:B------:R-:W-:Y:S02]  /*79ec0*/  STL [R1+0x22f8], R9 ;  /* 0x0022f80901007387 */ /* 0x000fe40000100800 */
[----:B------:R1:W-:Y:S01]  /*79ed0*/  STL [R1+0x22f4], R10 ;  /* 0x0022f40a01007387 */ /* 0x0003e20000100800 */
[----:B------:R1:W-:Y:S01]  /*79ee0*/  LDGSTS.E [R3+0x2400], [R4.64], P0 ;  /* 0x0240000004037fae */ /* 0x0003e20008121844 */
[----:B------:R-:W-:Y:S02]  /*79ef0*/  IMAD.X R14, R14, 0x1, R2, P2 ;  /* 0x000000010e0e7824 */ /* 0x000fe400010e0602 */
[----:B-1----:R-:W-:-:S02]  /*79f00*/  IMAD.MOV.U32 R4, RZ, RZ, R8 ;  /* 0x000000ffff047224 */ /* 0x002fc400078e0008 */
[----:B------:R-:W-:Y:S02]  /*79f10*/  IMAD.MOV.U32 R5, RZ, RZ, R10 ;  /* 0x000000ffff057224 */ /* 0x000fe400078e000a */
[----:B------:R-:W3:Y:S01]  /*79f20*/  LDL.LU R10, [R1+0x22c4] ;  /* 0x0022c400010a7983 */ /* 0x000ee20000300800 */
[----:B------:R1:W-:Y:S02]  /*79f30*/  STL [R1+0x22f0], R13 ;  /* 0x0022f00d01007387 */ /* 0x0003e40000100800 */
[----:B------:R-:W-:Y:S02]  /*79f40*/  STL [R1+0x22ec], R19 ;  /* 0x0022ec1301007387 */ /* 0x000fe40000100800 */
[----:B------:R-:W3:Y:S01]  /*79f50*/  LDL.LU R8, [R1+0x22c0] ;  /* 0x0022c00001087983 */ /* 0x000ee20000300800 */
[----:B------:R1:W-:Y:S04]  /*79f60*/  LDGSTS.E [R3+0x2c00], [R4.64], P0 ;  /* 0x02c0000004037fae */ /* 0x0003e80008121844 */
[----:B------:R-:W3:Y:S01]  /*79f70*/  LDL.LU R21, [R1+0x22bc] ;  /* 0x0022bc0001157983 */ /* 0x000ee20000300800 */
[----:B-1----:R-:W-:-:S02]  /*79f80*/  IMAD.MOV.U32 R4, RZ, RZ, R9 ;  /* 0x000000ffff047224 */ /* 0x002fc400078e0009 */
[----:B------:R-:W-:-:S05]  /*79f90*/  IMAD.MOV.U32 R5, RZ, RZ, R19 ;  /* 0x000000ffff057224 */ /* 0x000fca00078e0013 */
[----:B------:R1:W-:Y:S02]  /*79fa0*/  LDGSTS.E [R3+0x3400], [R4.64], P0 ;  /* 0x0340000004037fae */ /* 0x0003e40008121844 */
[----:B-1----:R-:W-:Y:S02]  /*79fb0*/  IMAD.MOV.U32 R4, RZ, RZ, R13 ;  /* 0x000000ffff047224 */ /* 0x002fe400078e000d */
[----:B------:R-:W-:-:S05]  /*79fc0*/  IMAD.MOV.U32 R5, RZ, RZ, R14 ;  /* 0x000000ffff057224 */ /* 0x000fca00078e000e */
[----:B------:R1:W-:Y:S01]  /*79fd0*/  LDGSTS.E [R3+0x3c00], [R4.64], P0 ;  /* 0x03c0000004037fae */ /* 0x0003e20008121844 */
[----:B--2---:R-:W-:-:S05]  /*79fe0*/  IADD3 R11, P1, R11, R59, RZ ;  /* 0x0000003b0b0b7210 */ /* 0x004fca0007f3e0ff */
[----:B------:R-:W-:Y:S01]  /*79ff0*/  STL [R1+0x22e8], R11 ;  /* 0x0022e80b01007387 */ /* 0x000fe20000100800 */
[----:B------:R2:W-:Y:S02]  /*7a000*/  STL [R1+0x22e4], R14 ;  /* 0x0022e40e01007387 */ /* 0x0005e40000100800 */
[----:B----4-:R-:W-:Y:S02]  /*7a010*/  IMAD.X R18, R18, 0x1, R2, P1 ;  /* 0x0000000112127824 */ /* 0x010fe400008e0602 */
[----:B------:R-:W4:Y:S01]  /*7a020*/  LDL.LU R9, [R1+0x22b8] ;  /* 0x0022b80001097983 */ /* 0x000f220000300800 */
[----:B------:R-:W4:Y:S01]  /*7a030*/  LDL.LU R13, [R1+0x22b4] ;  /* 0x0022b400010d7983 */ /* 0x000f220000300800 */
[----:B------:R-:W-:-:S05]  /*7a040*/  IADD3 R16, P2, R16, R59, RZ ;  /* 0x0000003b10107210 */ /* 0x000fca0007f5e0ff */
[----:B------:R-:W-:Y:S01]  /*7a050*/  STL [R1+0x22e0], R16 ;  /* 0x0022e01001007387 */ /* 0x000fe20000100800 */
[----:B------:R3:W-:Y:S02]  /*7a060*/  STL [R1+0x22dc], R18 ;  /* 0x0022dc1201007387 */ /* 0x0007e40000100800 */
[----:B--2---:R-:W2:Y:S02]  /*7a070*/  LDL.LU R14, [R1+0x22b0] ;  /* 0x0022b000010e7983 */ /* 0x004ea40000300800 */
[----:B------:R-:W2:Y:S02]  /*7a080*/  LDL.LU R20, [R1+0x22ac] ;  /* 0x0022ac0001147983 */ /* 0x000ea40000300800 */
[----:B---3--:R-:W-:Y:S01]  /*7a090*/  IMAD.X R17, R17, 0x1, R2, P2 ;  /* 0x0000000111117824 */ /* 0x008fe200010e0602 */
[----:B------:R-:W-:Y:S01]  /*7a0a0*/  IADD3 R6, P1, R6, R59, RZ ;  /* 0x0000003b06067210 */ /* 0x000fe20007f3e0ff */
[----:B-1----:R-:W-:-:S04]  /*7a0b0*/  IMAD.MOV.U32 R4, RZ, RZ, R11 ;  /* 0x000000ffff047224 */ /* 0x002fc800078e000b */
[----:B------:R-:W-:Y:S01]  /*7a0c0*/  STL [R1+0x22d8], R6 ;  /* 0x0022d80601007387 */ /* 0x000fe20000100800 */
[----:B------:R1:W-:Y:S02]  /*7a0d0*/  STL [R1+0x22d4], R17 ;  /* 0x0022d41101007387 */ /* 0x0003e40000100800 */
[----:B------:R-:W3:Y:S02]  /*7a0e0*/  LDL.LU R11, [R1+0x22a8] ;  /* 0x0022a800010b7983 */ /* 0x000ee40000300800 */
[----:B------:R-:W3:Y:S02]  /*7a0f0*/  LDL.LU R19, [R1+0x22a4] ;  /* 0x0022a40001137983 */ /* 0x000ee40000300800 */
[----:B------:R-:W-:-:S05]  /*7a100*/  IMAD.MOV.U32 R5, RZ, RZ, R18 ;  /* 0x000000ffff057224 */ /* 0x000fca00078e0012 */
[----:B------:R1:W-:Y:S01]  /*7a110*/  LDGSTS.E [R3+0x4400], [R4.64], P0 ;  /* 0x0440000004037fae */ /* 0x0003e20008121844 */
[----:B------:R-:W-:Y:S01]  /*7a120*/  IMAD.X R15, R15, 0x1, R2, P1 ;  /* 0x000000010f0f7824 */ /* 0x000fe200008e0602 */
[-C--:B------:R-:W-:Y:S01]  /*7a130*/  IADD3 R7, P2, R7, R59.reuse, RZ ;  /* 0x0000003b07077210 */ /* 0x080fe20007f5e0ff */
[----:B-1----:R-:W-:Y:S02]  /*7a140*/  IMAD.MOV.U32 R4, RZ, RZ, R16 ;  /* 0x000000ffff047224 */ /* 0x002fe400078e0010 */
[----:B------:R-:W-:Y:S02]  /*7a150*/  IMAD.MOV.U32 R5, RZ, RZ, R17 ;  /* 0x000000ffff057224 */ /* 0x000fe400078e0011 */
[----:B------:R-:W-:Y:S01]  /*7a160*/  STL [R1+0x22d0], R7 ;  /* 0x0022d00701007387 */ /* 0x000fe20000100800 */
[----:B------:R1:W-:Y:S02]  /*7a170*/  STL [R1+0x22cc], R15 ;  /* 0x0022cc0f01007387 */ /* 0x0003e40000100800 */
[----:B------:R-:W3:Y:S02]  /*7a180*/  LDL.LU R18, [R1+0x229c] ;  /* 0x00229c0001127983 */ /* 0x000ee40000300800 */
[----:B------:R-:W3:Y:S01]  /*7a190*/  LDL.LU R16, [R1+0x22a0] ;  /* 0x0022a00001107983 */ /* 0x000ee20000300800 */
[----:B------:R1:W-:Y:S04]  /*7a1a0*/  LDGSTS.E [R3+0x4c00], [R4.64], P0 ;  /* 0x04c0000004037fae */ /* 0x0003e80008121844 */
[----:B------:R-:W3:Y:S01]  /*7a1b0*/  LDL.LU R17, [R1+0x2294] ;  /* 0x0022940001117983 */ /* 0x000ee20000300800 */
[----:B------:R-:W-:-:S05]  /*7a1c0*/  IADD3 R12, P1, R12, R59, RZ ;  /* 0x0000003b0c0c7210 */ /* 0x000fca0007f3e0ff */
[----:B------:R-:W-:Y:S01]  /*7a1d0*/  STL [R1+0x22c8], R12 ;  /* 0x0022c80c01007387 */ /* 0x000fe20000100800 */
[----:B-1----:R-:W-:Y:S02]  /*7a1e0*/  IMAD.MOV.U32 R4, RZ, RZ, R6 ;  /* 0x000000ffff047224 */ /* 0x002fe400078e0006 */
[----:B------:R-:W-:-:S05]  /*7a1f0*/  IMAD.MOV.U32 R5, RZ, RZ, R15 ;  /* 0x000000ffff057224 */ /* 0x000fca00078e000f */
[----:B------:R1:W-:Y:S01]  /*7a200*/  LDGSTS.E [R3+0x5400], [R4.64], P0 ;  /* 0x0540000004037fae */ /* 0x0003e20008121844 */
[--C-:B------:R-:W-:Y:S01]  /*7a210*/  IMAD.X R10, R10, 0x1, R2.reuse, P2 ;  /* 0x000000010a0a7824 */ /* 0x100fe200010e0602 */
[----:B------:R-:W-:Y:S01]  /*7a220*/  IADD3 R8, P2, R8, R59, RZ ;  /* 0x0000003b08087210 */ /* 0x000fe20007f5e0ff */
[----:B------:R-:W-:-:S03]  /*7a230*/  IMAD.X R21, R21, 0x1, R2, P1 ;  /* 0x0000000115157824 */ /* 0x000fc600008e0602 */
[----:B------:R1:W-:Y:S01]  /*7a240*/  STL [R1+0x22c4], R10 ;  /* 0x0022c40a01007387 */ /* 0x0003e20000100800 */
[----:B------:R-:W3:Y:S02]  /*7a250*/  LDL.LU R6, [R1+0x2298] ;  /* 0x0022980001067983 */ /* 0x000ee40000300800 */
[----:B-1----:R-:W-:Y:S02]  /*7a260*/  IMAD.MOV.U32 R4, RZ, RZ, R7 ;  /* 0x000000ffff047224 */ /* 0x002fe400078e0007 */
[----:B------:R-:W-:Y:S01]  /*7a270*/  IMAD.MOV.U32 R5, RZ, RZ, R10 ;  /* 0x000000ffff057224 */ /* 0x000fe200078e000a */
[----:B------:R-:W3:Y:S01]  /*7a280*/  LDL.LU R15, [R1+0x228c] ;  /* 0x00228c00010f7983 */ /* 0x000ee20000300800 */
[----:B------:R-:W-:Y:S02]  /*7a290*/  STL [R1+0x22c0], R8 ;  /* 0x0022c00801007387 */ /* 0x000fe40000100800 */
[----:B------:R-:W-:Y:S02]  /*7a2a0*/  STL [R1+0x22bc], R21 ;  /* 0x0022bc1501007387 */ /* 0x000fe40000100800 */
[----:B------:R-:W3:Y:S01]  /*7a2b0*/  LDL.LU R7, [R1+0x2290] ;  /* 0x0022900001077983 */ /* 0x000ee20000300800 */
[----:B------:R1:W-:Y:S04]  /*7a2c0*/  LDGSTS.E [R3+0x5c00], [R4.64], P0 ;  /* 0x05c0000004037fae */ /* 0x0003e80008121844 */
[----:B------:R-:W3:Y:S01]  /*7a2d0*/  LDL.LU R10, [R1+0x2288] ;  /* 0x00228800010a7983 */ /* 0x000ee20000300800 */
[----:B-1----:R-:W-:Y:S01]  /*7a2e0*/  IMAD.MOV.U32 R4, RZ, RZ, R12 ;  /* 0x000000ffff047224 */ /* 0x002fe200078e000c */
[----:B------:R-:W-:-:S02]  /*7a2f0*/  MOV R5, R21 ;  /* 0x0000001500057202 */ /* 0x000fc40000000f00 */
[----:B------:R-:W3:Y:S04]  /*7a300*/  LDL.LU R12, [R1+0x2284] ;  /* 0x00228400010c7983 */ /* 0x000ee80000300800 */
[----:B------:R1:W-:Y:S02]  /*7a310*/  LDGSTS.E [R3+0x6400], [R4.64], P0 ;  /* 0x0640000004037fae */ /* 0x0003e40008121844 */
[----:B-1----:R-:W-:Y:S01]  /*7a320*/  IMAD.MOV.U32 R4, RZ, RZ, R8 ;  /* 0x000000ffff047224 */ /* 0x002fe200078e0008 */
[----:B----4-:R-:W-:Y:S01]  /*7a330*/  IADD3 R9, P1, R9, R59, RZ ;  /* 0x0000003b09097210 */ /* 0x010fe20007f3e0ff */
[----:B------:R-:W-:-:S04]  /*7a340*/  IMAD.X R13, R13, 0x1, R2, P2 ;  /* 0x000000010d0d7824 */ /* 0x000fc800010e0602 */
[----:B------:R-:W-:Y:S01]  /*7a350*/  STL [R1+0x22b8], R9 ;  /* 0x0022b80901007387 */ /* 0x000fe20000100800 */
[----:B------:R1:W-:Y:S01]  /*7a360*/  STL [R1+0x22b4], R13 ;  /* 0x0022b40d01007387 */ /* 0x0003e20000100800 */
[-C--:B--2---:R-:W-:Y:S01]  /*7a370*/  IADD3 R14, P2, R14, R59.reuse, RZ ;  /* 0x0000003b0e0e7210 */ /* 0x084fe20007f5e0ff */
[--C-:B------:R-:W-:Y:S02]  /*7a380*/  IMAD.X R20, R20, 0x1, R2.reuse, P1 ;  /* 0x0000000114147824 */ /* 0x100fe400008e0602 */
[----:B------:R-:W-:Y:S02]  /*7a390*/  IMAD.MOV.U32 R5, RZ, RZ, R13 ;  /* 0x000000ffff057224 */ /* 0x000fe400078e000d */
[----:B-1----:R-:W2:Y:S01]  /*7a3a0*/  LDL.LU R13, [R1+0x227c] ;  /* 0x00227c00010d7983 */ /* 0x002ea20000300800 */
[----:B------:R1:W-:Y:S02]  /*7a3b0*/  STL [R1+0x22b0], R14 ;  /* 0x0022b00e01007387 */ /* 0x0003e40000100800 */
[----:B------:R-:W-:Y:S02]  /*7a3c0*/  STL [R1+0x22ac], R20 ;  /* 0x0022ac1401007387 */ /* 0x000fe40000100800 */
[----:B------:R-:W4:Y:S01]  /*7a3d0*/  LDL.LU R8, [R1+0x2280] ;  /* 0x0022800001087983 */ /* 0x000f220000300800 */
[----:B------:R1:W-:Y:S01]  /*7a3e0*/  LDGSTS.E [R3+0x6c00], [R4.64], P0 ;  /* 0x06c0000004037fae */ /* 0x0003e20008121844 */
[----:B---3--:R-:W-:Y:S01]  /*7a3f0*/  IADD3 R11, P1, R11, R59, RZ ;  /* 0x0000003b0b0b7210 */ /* 0x008fe20007f3e0ff */
[----:B------:R-:W-:-:S02]  /*7a400*/  IMAD.X R19, R19, 0x1, R2, P2 ;  /* 0x0000000113137824 */ /* 0x000fc400010e0602 */
[----:B-1----:R-:W-:Y:S02]  /*7a410*/  IMAD.MOV.U32 R4, RZ, RZ, R9 ;  /* 0x000000ffff047224 */ /* 0x002fe400078e0009 */
[----:B------:R-:W-:Y:S01]  /*7a420*/  IMAD.MOV.U32 R5, RZ, RZ, R20 ;  /* 0x000000ffff057224 */ /* 0x000fe200078e0014 */
[----:B------:R-:W3:Y:S01]  /*7a430*/  LDL.LU R9, [R1+0x2278] ;  /* 0x0022780001097983 */ /* 0x000ee20000300800 */
[----:B------:R1:W-:Y:S02]  /*7a440*/  STL [R1+0x22a8], R11 ;  /* 0x0022a80b01007387 */ /* 0x0003e40000100800 */
[----:B------:R-:W-:Y:S01]  /*7a450*/  STL [R1+0x22a4], R19 ;  /* 0x0022a41301007387 */ /* 0x000fe20000100800 */
[----:B------:R1:W-:Y:S02]  /*7a460*/  LDGSTS.E [R3+0x7400], [R4.64], P0 ;  /* 0x0740000004037fae */ /* 0x0003e40008121844 */
[----:B-1----:R-:W-:Y:S02]  /*7a470*/  IMAD.MOV.U32 R4, RZ, RZ, R14 ;  /* 0x000000ffff047224 */ /* 0x002fe400078e000e */
[----:B------:R-:W3:Y:S01]  /*7a480*/  LDL.LU R14, [R1+0x2274] ;  /* 0x00227400010e7983 */ /* 0x000ee20000300800 */
[----:B------:R-:W-:Y:S01]  /*7a490*/  IADD3 R16, P2, R16, R59, RZ ;  /* 0x0000003b10107210 */ /* 0x000fe20007f5e0ff */
[----:B------:R-:W-:-:S02]  /*7a4a0*/  IMAD.X R18, R18, 0x1, R2, P1 ;  /* 0x0000000112127824 */ /* 0x000fc400008e0602 */
[----:B------:R-:W-:Y:S02]  /*7a4b0*/  IMAD.MOV.U32 R5, RZ, RZ, R19 ;  /* 0x000000ffff057224 */ /* 0x000fe400078e0013 */
[----:B------:R-:W-:Y:S01]  /*7a4c0*/  STL [R1+0x22a0], R16 ;  /* 0x0022a01001007387 */ /* 0x000fe20000100800 */
[----:B------:R1:W-:Y:S03]  /*7a4d0*/  STL [R1+0x229c], R18 ;  /* 0x00229c1201007387 */ /* 0x0003e60000100800 */
[----:B------:R1:W-:Y:S01]  /*7a4e0*/  LDGSTS.E [R3+0x7c00], [R4.64], P0 ;  /* 0x07c0000004037fae */ /* 0x0003e20008121844 */
[----:B------:R-:W3:Y:S02]  /*7a4f0*/  LDL.LU R22, [R1+0x2270] ;  /* 0x0022700001167983 */ /* 0x000ee40000300800 */
[----:B------:R-:W-:Y:S02]  /*7a500*/  IMAD.X R17, R17, 0x1, R2, P2 ;  /* 0x0000000111117824 */ /* 0x000fe400010e0602 */
[----:B-1----:R-:W-:-:S02]  /*7a510*/  IMAD.MOV.U32 R4, RZ, RZ, R11 ;  /* 0x000000ffff047224 */ /* 0x002fc400078e000b */
[----:B------:R-:W3:Y:S01]  /*7a520*/  LDL.LU R11, [R1+0x226c] ;  /* 0x00226c00010b7983 */ /* 0x000ee20000300800 */
[----:B------:R-:W-:Y:S01]  /*7a530*/  IADD3 R6, P1, R6, R59, RZ ;  /* 0x0000003b06067210 */ /* 0x000fe20007f3e0ff */
[----:B------:R-:W-:-:S04]  /*7a540*/  IMAD.MOV.U32 R5, RZ, RZ, R18 ;  /* 0x000000ffff057224 */ /* 0x000fc800078e0012 */
[----:B------:R1:W-:Y:S01]  /*7a550*/  STL [R1+0x2298], R6 ;  /* 0x0022980601007387 */ /* 0x0003e20000100800 */
[-C--:B------:R-:W-:Y:S01]  /*7a560*/  IADD3 R7, P2, R7, R59.reuse, RZ ;  /* 0x0000003b07077210 */ /* 0x080fe20007f5e0ff */
[----:B------:R-:W-:Y:S02]  /*7a570*/  STL [R1+0x2294], R17 ;  /* 0x0022941101007387 */ /* 0x000fe40000100800 */
[--C-:B------:R-:W-:Y:S01]  /*7a580*/  IMAD.X R15, R15, 0x1, R2.reuse, P1 ;  /* 0x000000010f0f7824 */ /* 0x100fe200008e0602 */
[----:B------:R-:W3:Y:S01]  /*7a590*/  LDL.LU R20, [R1+0x2268] ;  /* 0x0022680001147983 */ /* 0x000ee20000300800 */
[----:B------:R-:W3:Y:S01]  /*7a5a0*/  LDL.LU R23, [R1+0x2264] ;  /* 0x0022640001177983 */ /* 0x000ee20000300800 */
[----:B------:R-:W-:Y:S02]  /*7a5b0*/  IADD3 R10, P1, R10, R59, RZ ;  /* 0x0000003b0a0a7210 */ /* 0x000fe40007f3e0ff */
[----:B------:R1:W-:Y:S01]  /*7a5c0*/  LDGSTS.E [R3+0x8400], [R4.64], P0 ;  /* 0x0840000004037fae */ /* 0x0003e20008121844 */
[----:B------:R-:W-:Y:S02]  /*7a5d0*/  STL [R1+0x2290], R7 ;  /* 0x0022900701007387 */ /* 0x000fe40000100800 */
[----:B------:R-:W-:Y:S02]  /*7a5e0*/  STL [R1+0x228c], R15 ;  /* 0x00228c0f01007387 */ /* 0x000fe40000100800 */
[----:B------:R-:W3:Y:S01]  /*7a5f0*/  LDL.LU R21, [R1+0x225c] ;  /* 0x00225c0001157983 */ /* 0x000ee20000300800 */
[----:B------:R-:W-:Y:S01]  /*7a600*/  STL [R1+0x2288], R10 ;  /* 0x0022880a01007387 */ /* 0x000fe20000100800 */
[----:B------:R-:W-:-:S02]  /*7a610*/  IMAD.X R12, R12, 0x1, R2, P2 ;  /* 0x000000010c0c7824 */ /* 0x000fc400010e0602 */
[----:B-1----:R-:W-:Y:S02]  /*7a620*/  IMAD.MOV.U32 R4, RZ, RZ, R16 ;  /* 0x000000ffff047224 */ /* 0x002fe400078e0010 */
[----:B------:R-:W-:Y:S01]  /*7a630*/  IMAD.MOV.U32 R5, RZ, RZ, R17 ;  /* 0x000000ffff057224 */ /* 0x000fe200078e0011 */
[----:B------:R1:W-:Y:S01]  /*7a640*/  STL [R1+0x2284], R12 ;  /* 0x0022840c01007387 */ /* 0x0003e20000100800 */
[----:B------:R-:W3:Y:S03]  /*7a650*/  LDL.LU R18, [R1+0x2260] ;  /* 0x0022600001127983 */ /* 0x000ee60000300800 */
[----:B------:R1:W-:Y:S02]  /*7a660*/  LDGSTS.E [R3+0x8c00], [R4.64], P0 ;  /* 0x08c0000004037fae */ /* 0x0003e40008121844 */
[----:B-1----:R-:W-:Y:S02]  /*7a670*/  IMAD.MOV.U32 R4, RZ, RZ, R6 ;  /* 0x000000ffff047224 */ /* 0x002fe400078e0006 */
[----:B------:R-:W-:Y:S01]  /*7a680*/  IMAD.MOV.U32 R5, RZ, RZ, R15 ;  /* 0x000000ffff057224 */ /* 0x000fe200078e000f */
[----:B------:R-:W3:Y:S01]  /*7a690*/  LDL.LU R6, [R1+0x2258] ;  /* 0x0022580001067983 */ /* 0x000ee20000300800 */
[----:B------:R-:W3:Y:S03]  /*7a6a0*/  LDL.LU R19, [R1+0x2254] ;  /* 0x0022540001137983 */ /* 0x000ee60000300800 */
[----:B------:R1:W-:Y:S02]  /*7a6b0*/  LDGSTS.E [R3+0x9400], [R4.64], P0 ;  /* 0x0940000004037fae */ /* 0x0003e40008121844 */
[----:B-1----:R-:W-:-:S02]  /*7a6c0*/  IMAD.MOV.U32 R5, RZ, RZ, R12 ;  /* 0x000000ffff057224 */ /* 0x002fc400078e000c */
[----:B------:R-:W-:-:S05]  /*7a6d0*/  IMAD.MOV.U32 R4, RZ, RZ, R7 ;  /* 0x000000ffff047224 */ /* 0x000fca00078e0007 */
[----:B------:R1:W-:Y:S01]  /*7a6e0*/  LDGSTS.E [R3+0x9c00], [R4.64], P0 ;  /* 0x09c0000004037fae */ /* 0x0003e20008121844 */
[----:B--2---:R-:W-:Y:S01]  /*7a6f0*/  IMAD.X R13, R13, 0x1, R2, P1 ;  /* 0x000000010d0d7824 */ /* 0x004fe200008e0602 */
[----:B----4-:R-:W-:-:S05]  /*7a700*/  IADD3 R8, P2, R8, R59, RZ ;  /* 0x0000003b08087210 */ /* 0x010fca0007f5e0ff */
[----:B------:R-:W-:Y:S01]  /*7a710*/  STL [R1+0x2280], R8 ;  /* 0x0022800801007387 */ /* 0x000fe20000100800 */
[----:B------:R2:W-:Y:S02]  /*7a720*/  STL [R1+0x227c], R13 ;  /* 0x00227c0d01007387 */ /* 0x0005e40000100800 */
[----:B------:R-:W4:Y:S02]  /*7a730*/  LDL.LU R12, [R1+0x224c] ;  /* 0x00224c00010c7983 */ /* 0x000f240000300800 */
[----:B------:R-:W4:Y:S01]  /*7a740*/  LDL.LU R7, [R1+0x2250] ;  /* 0x0022500001077983 */ /* 0x000f220000300800 */
[----:B------:R-:W4:Y:S01]  /*7a750*/  LDL.LU R15, [R1+0x2248] ;  /* 0x00224800010f7983 */ /* 0x000f220000300800 */
[----:B------:R-:W4:Y:S01]  /*7a760*/  LDL.LU R17, [R1+0x2244] ;  /* 0x0022440001117983 */ /* 0x000f220000300800 */
[----:B---3--:R-:W-:Y:S01]  /*7a770*/  IADD3 R9, P1, R9, R59, RZ ;  /* 0x0000003b09097210 */ /* 0x008fe20007f3e0ff */
[----:B-1----:R-:W-:-:S04]  /*7a780*/  IMAD.MOV.U32 R5, RZ, RZ, R13 ;  /* 0x000000ffff057224 */ /* 0x002fc800078e000d */
[----:B------:R-:W-:Y:S01]  /*7a790*/  STL [R1+0x2278], R9 ;  /* 0x0022780901007387 */ /* 0x000fe20000100800 */
[----:B------:R-:W-:-:S05]  /*7a7a0*/  IMAD.X R14, R14, 0x1, R2, P2 ;  /* 0x000000010e0e7824 */ /* 0x000fca00010e0602 */
[----:B------:R1:W-:Y:S01]  /*7a7b0*/  STL [R1+0x2274], R14 ;  /* 0x0022740e01007387 */ /* 0x0003e20000100800 */
[----:B--2---:R-:W2:Y:S02]  /*7a7c0*/  LDL.LU R13, [R1+0x2240] ;  /* 0x00224000010d7983 */ /* 0x004ea40000300800 */
[----:B------:R-:W-:Y:S01]  /*7a7d0*/  IMAD.MOV.U32 R4, RZ, RZ, R10 ;  /* 0x000000ffff047224 */ /* 0x000fe200078e000a */
[----:B------:R-:W-:Y:S01]  /*7a7e0*/  IADD3 R22, P2, R22, R59, RZ ;  /* 0x0000003b16167210 */ /* 0x000fe20007f5e0ff */
[----:B------:R-:W3:Y:S04]  /*7a7f0*/  LDL.LU R10, [R1+0x2238] ;  /* 0x00223800010a7983 */ /* 0x000ee80000300800 */
[----:B------:R1:W-:Y:S01]  /*7a800*/  LDGSTS.E [R3+0xa400], [R4.64], P0 ;  /* 0x0a40000004037fae */ /* 0x0003e20008121844 */
[----:B------:R-:W3:Y:S02]  /*7a810*/  LDL.LU R16, [R1+0x223c] ;  /* 0x00223c0001107983 */ /* 0x000ee40000300800 */
[----:B-1----:R-:W-:-:S02]  /*7a820*/  IMAD.MOV.U32 R4, RZ, RZ, R8 ;  /* 0x000000ffff047224 */ /* 0x002fc400078e0008 */
[----:B------:R-:W-:Y:S02]  /*7a830*/  IMAD.MOV.U32 R5, RZ, RZ, R14 ;  /* 0x000000ffff057224 */ /* 0x000fe400078e000e */
[----:B------:R-:W-:-:S03]  /*7a840*/  IMAD.X R11, R11, 0x1, R2, P1 ;  /* 0x000000010b0b7824 */ /* 0x000fc600008e0602 */
[----:B------:R1:W-:Y:S01]  /*7a850*/  LDGSTS.E [R3+0xac00], [R4.64], P0 ;  /* 0x0ac0000004037fae */ /* 0x0003e20008121844 */
[----:B------:R-:W-:Y:S01]  /*7a860*/  IADD3 R20, P1, R20, R59, RZ ;  /* 0x0000003b14147210 */ /* 0x000fe20007f3e0ff */
[--C-:B------:R-:W-:Y:S02]  /*7a870*/  IMAD.X R23, R23, 0x1, R2.reuse, P2 ;  /* 0x0000000117177824 */ /* 0x100fe400010e0602 */
[----:B-1----:R-:W-:Y:S02]  /*7a880*/  IMAD.MOV.U32 R4, RZ, RZ, R9 ;  /* 0x000000ffff047224 */ /* 0x002fe400078e0009 */
[----:B------:R-:W-:Y:S02]  /*7a890*/  IMAD.MOV.U32 R5, RZ, RZ, R11 ;  /* 0x000000ffff057224 */ /* 0x000fe400078e000b */
[----:B------:R-:W-:-:S03]  /*7a8a0*/  IMAD.X R21, R21, 0x1, R2, P1 ;  /* 0x0000000115157824 */ /* 0x000fc600008e0602 */
[----:B------:R1:W-:Y:S04]  /*7a8b0*/  LDGSTS.E [R3+0xb400], [R4.64], P0 ;  /* 0x0b40000004037fae */ /* 0x0003e80008121844 */
[----:B------:R-:W-:Y:S01]  /*7a8c0*/  STL [R1+0x2270], R22 ;  /* 0x0022701601007387 */ /* 0x000fe20000100800 */
[-C--:B------:R-:W-:Y:S01]  /*7a8d0*/  IADD3 R18, P2, R18, R59.reuse, RZ ;  /* 0x0000003b12127210 */ /* 0x080fe20007f5e0ff */
[----:B-1----:R-:W-:Y:S02]  /*7a8e0*/  IMAD.MOV.U32 R4, RZ, RZ, R22 ;  /* 0x000000ffff047224 */ /* 0x002fe400078e0016 */
[----:B------:R-:W-:Y:S01]  /*7a8f0*/  IMAD.MOV.U32 R5, RZ, RZ, R23 ;  /* 0x000000ffff057224 */ /* 0x000fe200078e0017 */
[----:B------:R1:W-:Y:S01]  /*7a900*/  STL [R1+0x226c], R11 ;  /* 0x00226c0b01007387 */ /* 0x0003e20000100800 */
[----:B------:R-:W3:Y:S02]  /*7a910*/  LDL.LU R8, [R1+0x2230] ;  /* 0x0022300001087983 */ /* 0x000ee40000300800 */
[----:B------:R-:W3:Y:S01]  /*7a920*/  LDL.LU R14, [R1+0x2234] ;  /* 0x00223400010e7983 */ /* 0x000ee20000300800 */
[----:B------:R1:W-:Y:S01]  /*7a930*/  LDGSTS.E [R3+0xbc00], [R4.64], P0 ;  /* 0x0bc0000004037fae */ /* 0x0003e20008121844 */
[----:B------:R-:W-:Y:S02]  /*7a940*/  STL [R1+0x2268], R20 ;  /* 0x0022681401007387 */ /* 0x000fe40000100800 */
[----:B------:R-:W-:Y:S01]  /*7a950*/  STL [R1+0x2264], R23 ;  /* 0x0022641701007387 */ /* 0x000fe20000100800 */
[----:B------:R-:W-:Y:S01]  /*7a960*/  IADD3 R6, P1, R6, R59, RZ ;  /* 0x0000003b06067210 */ /* 0x000fe20007f3e0ff */
[----:B------:R-:W-:Y:S01]  /*7a970*/  IMAD.X R19, R19, 0x1, R2, P2 ;  /* 0x0000000113137824 */ /* 0x000fe200010e0602 */
[----:B-1----:R-:W3:Y:S01]  /*7a980*/  LDL.LU R11, [R1+0x222c] ;  /* 0x00222c00010b7983 */ /* 0x002ee20000300800 */
[----:B------:R-:W3:Y:S02]  /*7a990*/  LDL.LU R9, [R1+0x2228] ;  /* 0x0022280001097983 */ /* 0x000ee40000300800 */
[----:B------:R-:W-:-:S02]  /*7a9a0*/  IMAD.MOV.U32 R4, RZ, RZ, R20 ;  /* 0x000000ffff047224 */ /* 0x000fc400078e0014 */
[----:B------:R-:W-:Y:S01]  /*7a9b0*/  IMAD.MOV.U32 R5, RZ, RZ, R21 ;  /* 0x000000ffff057224 */ /* 0x000fe200078e0015 */
[----:B------:R-:W-:Y:S04]  /*7a9c0*/  STL [R1+0x2260], R18 ;  /* 0x0022601201007387 */ /* 0x000fe80000100800 */
[----:B------:R1:W-:Y:S01]  /*7a9d0*/  LDGSTS.E [R3+0xc400], [R4.64], P0 ;  /* 0x0c40000004037fae */ /* 0x0003e20008121844 */
[----:B------:R-:W-:Y:S02]  /*7a9e0*/  STL [R1+0x225c], R21 ;  /* 0x00225c1501007387 */ /* 0x000fe40000100800 */
[----:B------:R1:W-:Y:S02]  /*7a9f0*/  STL [R1+0x2258], R6 ;  /* 0x0022580601007387 */ /* 0x0003e40000100800 */
[----:B------:R-:W-:Y:S02]  /*7aa00*/  STL [R1+0x2254], R19 ;  /* 0x0022541301007387 */ /* 0x000fe40000100800 */
[----:B-1----:R-:W-:-:S02]  /*7aa10*/  IMAD.MOV.U32 R4, RZ, RZ, R18 ;  /* 0x000000ffff047224 */ /* 0x002fc400078e0012 */
[----:B------:R-:W-:-:S05]  /*7aa20*/  IMAD.MOV.U32 R5, RZ, RZ, R19 ;  /* 0x000000ffff057224 */ /* 0x000fca00078e0013 */
[----:B------:R1:W-:Y:S02]  /*7aa30*/  LDGSTS.E [R3+0xcc00], [R4.64], P0 ;  /* 0x0cc0000004037fae */ /* 0x0003e40008121844 */
[----:B-1----:R-:W-:Y:S01]  /*7aa40*/  IMAD.MOV.U32 R4, RZ, RZ, R6 ;  /* 0x000000ffff047224 */ /* 0x002fe200078e0006 */
[-C--:B----4-:R-:W-:Y:S01]  /*7aa50*/  IADD3 R7, P2, R7, R59.reuse, RZ ;  /* 0x0000003b07077210 */ /* 0x090fe20007f5e0ff */
[----:B------:R-:W-:Y:S01]  /*7aa60*/  IMAD.X R12, R12, 0x1, R2, P1 ;  /* 0x000000010c0c7824 */ /* 0x000fe200008e0602 */
[----:B------:R-:W-:-:S03]  /*7aa70*/  IADD3 R15, P1, R15, R59, RZ ;  /* 0x0000003b0f0f7210 */ /* 0x000fc60007f3e0ff */
[----:B------:R-:W-:Y:S01]  /*7aa80*/  IMAD.X R17, R17, 0x1, R2, P2 ;  /* 0x0000000111117824 */ /* 0x000fe200010e0602 */
[----:B------:R-:W-:Y:S01]  /*7aa90*/  STL [R1+0x2250], R7 ;  /* 0x0022500701007387 */ /* 0x000fe20000100800 */
[----:B------:R-:W-:Y:S02]  /*7aaa0*/  IMAD.MOV.U32 R5, RZ, RZ, R12 ;  /* 0x000000ffff057224 */ /* 0x000fe400078e000c */
[----:B------:R1:W-:Y:S02]  /*7aab0*/  STL [R1+0x224c], R12 ;  /* 0x00224c0c01007387 */ /* 0x0003e40000100800 */
[----:B------:R-:W4:Y:S01]  /*7aac0*/  LDL.LU R6, [R1+0x2224] ;  /* 0x0022240001067983 */ /* 0x000f220000300800 */
[----:B------:R2:W-:Y:S01]  /*7aad0*/  STL [R1+0x2248], R15 ;  /* 0x0022480f01007387 */ /* 0x0005e20000100800 */
[----:B------:R-:W-:Y:S03]  /*7aae0*/  STL [R1+0x2244], R17 ;  /* 0x0022441101007387 */ /* 0x000fe60000100800 */
[----:B------:R1:W-:Y:S04]  /*7aaf0*/  LDGSTS.E [R3+0xd400], [R4.64], P0 ;  /* 0x0d40000004037fae */ /* 0x0003e80008121844 */
[----:B-1----:R-:W4:Y:S01]  /*7ab00*/  LDL.LU R12, [R1+0x2220] ;  /* 0x00222000010c7983 */ /* 0x002f220000300800 */
[----:B------:R-:W-:Y:S01]  /*7ab10*/  IMAD.MOV.U32 R4, RZ, RZ, R7 ;  /* 0x000000ffff047224 */ /* 0x000fe200078e0007 */
[----:B--2---:R-:W-:-:S05]  /*7ab20*/  IADD3 R13, P2, R13, R59, RZ ;  /* 0x0000003b0d0d7210 */ /* 0x004fca0007f5e0ff */
[----:B------:R-:W-:Y:S01]  /*7ab30*/  STL [R1+0x2240], R13 ;  /* 0x0022400d01007387 */ /* 0x000fe20000100800 */
[----:B------:R-:W2:Y:S02]  /*7ab40*/  LDL.LU R7, [R1+0x221c] ;  /* 0x00221c0001077983 */ /* 0x000ea40000300800 */
[----:B---3--:R-:W-:Y:S01]  /*7ab50*/  IMAD.X R16, R16, 0x1, R2, P1 ;  /* 0x0000000110107824 */ /* 0x008fe200008e0602 */
[----:B------:R-:W-:-:S04]  /*7ab60*/  IADD3 R10, P3, R10, R59, RZ ;  /* 0x0000003b0a0a7210 */ /* 0x000fc80007f7e0ff */
[----:B------:R-:W-:Y:S01]  /*7ab70*/  STL [R1+0x223c], R16 ;  /* 0x00223c1001007387 */ /* 0x000fe20000100800 */
[----:B------:R-:W-:Y:S02]  /*7ab80*/  STL [R1+0x2238], R10 ;  /* 0x0022380a01007387 */ /* 0x000fe40000100800 */
[----:B------:R-:W-:Y:S02]  /*7ab90*/  IMAD.MOV.U32 R239, RZ, RZ, R125 ;  /* 0x000000ffffef7224 */ /* 0x000fe400078e007d */
[----:B------:R-:W-:Y:S02]  /*7aba0*/  IMAD.MOV.U32 R238, RZ, RZ, R126 ;  /* 0x000000ffffee7224 */ /* 0x000fe400078e007e */
[----:B------:R-:W-:Y:S02]  /*7abb0*/  IMAD.MOV.U32 R5, RZ, RZ, R17 ;  /* 0x000000ffff057224 */ /* 0x000fe400078e0011 */
[----:B------:R-:W-:Y:S02]  /*7abc0*/  IMAD.MOV.U32 R237, RZ, RZ, R127 ;  /* 0x000000ffffed7224 */ /* 0x000fe400078e007f */
[----:B------:R-:W-:-:S02]  /*7abd0*/  IMAD.MOV.U32 R236, RZ, RZ, R120 ;  /* 0x000000ffffec7224 */ /* 0x000fc400078e0078 */
[----:B------:R-:W-:Y:S02]  /*7abe0*/  IMAD.MOV.U32 R235, RZ, RZ, R121 ;  /* 0x000000ffffeb7224 */ /* 0x000fe400078e0079 */
[----:B------:R-:W-:Y:S01]  /*7abf0*/  IMAD.MOV.U32 R234, RZ, RZ, R122 ;  /* 0x000000ffffea7224 */ /* 0x000fe200078e007a */
[----:B------:R1:W-:Y:S01]  /*7ac00*/  LDGSTS.E [R3+0xdc00], [R4.64], P0 ;  /* 0x0dc0000004037fae */ /* 0x0003e20008121844 */
[----:B------:R-:W-:Y:S02]  /*7ac10*/  IMAD.MOV.U32 R233, RZ, RZ, R123 ;  /* 0x000000ffffe97224 */ /* 0x000fe400078e007b */
[----:B------:R-:W-:Y:S02]  /*7ac20*/  IMAD.MOV.U32 R232, RZ, RZ, R116 ;  /* 0x000000ffffe87224 */ /* 0x000fe400078e0074 */
[----:B------:R-:W-:Y:S02]  /*7ac30*/  IMAD.MOV.U32 R67, RZ, RZ, R117 ;  /* 0x000000ffff437224 */ /* 0x000fe400078e0075 */
[----:B------:R-:W-:-:S02]  /*7ac40*/  IMAD.MOV.U32 R66, RZ, RZ, R118 ;  /* 0x000000ffff427224 */ /* 0x000fc400078e0076 */
[----:B------:R-:W-:Y:S02]  /*7ac50*/  IMAD.MOV.U32 R65, RZ, RZ, R119 ;  /* 0x000000ffff417224 */ /* 0x000fe400078e0077 */
[----:B------:R-:W-:Y:S02]  /*7ac60*/  IMAD.MOV.U32 R64, RZ, RZ, R112 ;  /* 0x000000ffff407224 */ /* 0x000fe400078e0070 */
[----:B-1----:R-:W-:Y:S01]  /*7ac70*/  IMAD.MOV.U32 R4, RZ, RZ, R15 ;  /* 0x000000ffff047224 */ /* 0x002fe200078e000f */
[----:B------:R-:W-:Y:S01]  /*7ac80*/  IADD3 R8, P1, R8, R59, RZ ;  /* 0x0000003b08087210 */ /* 0x000fe20007f3e0ff */
[----:B------:R-:W-:-:S04]  /*7ac90*/  IMAD.X R14, R14, 0x1, R2, P2 ;  /* 0x000000010e0e7824 */ /* 0x000fc800010e0602 */
[----:B------:R-:W-:Y:S01]  /*7aca0*/  STL [R1+0x2230], R8 ;  /* 0x0022300801007387 */ /* 0x000fe20000100800 */
[--C-:B------:R-:W-:Y:S02]  /*7acb0*/  IMAD.X R11, R11, 0x1, R2.reuse, P3 ;  /* 0x000000010b0b7824 */ /* 0x100fe400018e0602 */
[----:B------:R-:W-:Y:S01]  /*7acc0*/  IMAD.X R9, R9, 0x1, R2, P1 ;  /* 0x0000000109097824 */ /* 0x000fe200008e0602 */
[----:B------:R1:W-:Y:S02]  /*7acd0*/  STL [R1+0x2234], R14 ;  /* 0x0022340e01007387 */ /* 0x0003e40000100800 */
[----:B------:R-:W-:Y:S02]  /*7ace0*/  STL [R1+0x222c], R11 ;  /* 0x00222c0b01007387 */ /* 0x000fe40000100800 */
[----:B------:R3:W-:Y:S01]  /*7acf0*/  STL [R1+0x2228], R9 ;  /* 0x0022280901007387 */ /* 0x0007e20000100800 */
        /* <DEDUP_REMOVED lines=9> */
[----:B------:R-:W-:-:S05]  /*7ad90*/  IMAD.MOV.U32 R5, RZ, RZ, R14 ;  /* 0x000000ffff057224 */ /* 0x000fca00078e000e */
[----:B------:R1:W-:Y:S01]  /*7ada0*/  LDGSTS.E [R3+0xec00], [R4.64], P0 ;  /* 0x0ec0000004037fae */ /* 0x0003e20008121844 */
[----:B------:R-:W-:Y:S02]  /*7adb0*/  IMAD.MOV.U32 R55, RZ, RZ, R111 ;  /* 0x000000ffff377224 */ /* 0x000fe400078e006f */
[----:B------:R-:W-:Y:S02]  /*7adc0*/  IMAD.MOV.U32 R54, RZ, RZ, R104 ;  /* 0x000000ffff367224 */ /* 0x000fe400078e0068 */
[----:B-1----:R-:W-:Y:S02]  /*7add0*/  IMAD.MOV.U32 R4, RZ, RZ, R10 ;  /* 0x000000ffff047224 */ /* 0x002fe400078e000a */
[----:B------:R-:W-:-:S05]  /*7ade0*/  IMAD.MOV.U32 R5, RZ, RZ, R11 ;  /* 0x000000ffff057224 */ /* 0x000fca00078e000b */
[----:B------:R1:W-:Y:S01]  /*7adf0*/  LDGSTS.E [R3+0xf400], [R4.64], P0 ;  /* 0x0f40000004037fae */ /* 0x0003e20008121844 */
[----:B------:R-:W-:Y:S02]  /*7ae00*/  IMAD.MOV.U32 R53, RZ, RZ, R107 ;  /* 0x000000ffff357224 */ /* 0x000fe400078e006b */
[----:B------:R-:W-:Y:S02]  /*7ae10*/  IMAD.MOV.U32 R52, RZ, RZ, R100 ;  /* 0x000000ffff347224 */ /* 0x000fe400078e0064 */
[----:B------:R-:W-:Y:S02]  /*7ae20*/  IMAD.MOV.U32 R15, RZ, RZ, R101 ;  /* 0x000000ffff0f7224 */ /* 0x000fe400078e0065 */
[----:B------:R-:W-:Y:S02]  /*7ae30*/  IMAD.MOV.U32 R14, RZ, RZ, R102 ;  /* 0x000000ffff0e7224 */ /* 0x000fe400078e0066 */
[----:B-1----:R-:W-:Y:S02]  /*7ae40*/  IMAD.MOV.U32 R5, RZ, RZ, R9 ;  /* 0x000000ffff057224 */ /* 0x002fe400078e0009 */
[----:B------:R-:W-:-:S02]  /*7ae50*/  IMAD.MOV.U32 R4, RZ, RZ, R8 ;  /* 0x000000ffff047224 */ /* 0x000fc400078e0008 */
[----:B---3--:R-:W-:Y:S02]  /*7ae60*/  IMAD.MOV.U32 R9, RZ, RZ, R105 ;  /* 0x000000ffff097224 */ /* 0x008fe400078e0069 */
        /* <DEDUP_REMOVED lines=8> */
[----:B------:R-:W-:Y:S01]  /*7aef0*/  IMAD.MOV.U32 R44, RZ, RZ, R158 ;  /* 0x000000ffff2c7224 */ /* 0x000fe200078e009e */
[----:B------:R-:W1:Y:S01]  /*7af00*/  S2R R13, SR_TID.X ;  /* 0x00000000000d7919 */ /* 0x000e620000002100 */
        /* <DEDUP_REMOVED lines=15> */
[----:B------:R-:W-:Y:S01]  /*7b000*/  IMAD.MOV.U32 R32, RZ, RZ, R142 ;  /* 0x000000ffff207224 */ /* 0x000fe200078e008e */
[----:B------:R3:W-:Y:S01]  /*7b010*/  LDGSTS.E [R3+0xfc00], [R4.64], P0 ;  /* 0x0fc0000004037fae */ /* 0x0007e20008121844 */
[----:B------:R-:W-:Y:S02]  /*7b020*/  IMAD.MOV.U32 R19, RZ, RZ, R143 ;  /* 0x000000ffff137224 */ /* 0x000fe400078e008f */
[----:B------:R-:W-:Y:S02]  /*7b030*/  IMAD.MOV.U32 R18, RZ, RZ, R136 ;  /* 0x000000ffff127224 */ /* 0x000fe400078e0088 */
[----:B------:R-:W-:Y:S02]  /*7b040*/  IMAD.MOV.U32 R31, RZ, RZ, R137 ;  /* 0x000000ffff1f7224 */ /* 0x000fe400078e0089 */
[----:B------:R-:W-:Y:S02]  /*7b050*/  IMAD.MOV.U32 R30, RZ, RZ, R138 ;  /* 0x000000ffff1e7224 */ /* 0x000fe400078e008a */
[----:B------:R-:W-:-:S02]  /*7b060*/  IMAD.MOV.U32 R29, RZ, RZ, R139 ;  /* 0x000000ffff1d7224 */ /* 0x000fc400078e008b */
[----:B------:R-:W-:Y:S01]  /*7b070*/  IMAD.MOV.U32 R28, RZ, RZ, R132 ;  /* 0x000000ffff1c7224 */ /* 0x000fe200078e0084 */
[----:B-1----:R-:W-:Y:S01]  /*7b080*/  LOP3.LUT R58, R13, 0x3f, RZ, 0xc0, !PT ;  /* 0x0000003f0d3a7812 */ /* 0x002fe200078ec0ff */
[----:B------:R-:W-:Y:S02]  /*7b090*/  IMAD.MOV.U32 R27, RZ, RZ, R133 ;  /* 0x000000ffff1b7224 */ /* 0x000fe400078e0085 */
[----:B------:R-:W-:Y:S01]  /*7b0a0*/  IMAD.MOV.U32 R26, RZ, RZ, R134 ;  /* 0x000000ffff1a7224 */ /* 0x000fe200078e0086 */
[----:B------:R1:W-:Y:S01]  /*7b0b0*/  LDGSTS.E [R3+0x10400], [R92.64], P0 ;  /* 0x104000005c037fae */ /* 0x0003e20008121844 */
[----:B------:R-:W-:Y:S01]  /*7b0c0*/  IMAD.MOV.U32 R25, RZ, RZ, R135 ;  /* 0x000000ffff197224 */ /* 0x000fe200078e0087 */
[----:B---3--:R-:W-:Y:S01]  /*7b0d0*/  SHF.R.S32.HI R5, RZ, 0x6, R13 ;  /* 0x00000006ff057819 */ /* 0x008fe2000001140d */
[----:B------:R-:W-:Y:S01]  /*7b0e0*/  IMAD.SHL.U32 R4, R58, 0x4, RZ ;  /* 0x000000043a047824 */ /* 0x000fe200078e00ff */
[----:B------:R3:W-:Y:S01]  /*7b0f0*/  LDGSTS.E [R3+0x10c00], [R238.64], P0 ;  /* 0x10c00000ee037fae */ /* 0x0007e20008121844 */
[----:B------:R-:W-:Y:S01]  /*7b100*/  IMAD.MOV.U32 R24, RZ, RZ, R96 ;  /* 0x000000ffff187224 */ /* 0x000fe200078e0060 */
[----:B------:R-:W-:Y:S01]  /*7b110*/  SGXT R5, R5, 0x1 ;  /* 0x000000010505781a */ /* 0x000fe20000000200 */
[----:B------:R3:W-:Y:S01]  /*7b120*/  LDGSTS.E [R3+0x11400], [R236.64], P0 ;  /* 0x11400000ec037fae */ /* 0x0007e20008121844 */
[----:B------:R3:W-:Y:S01]  /*7b130*/  LDGSTS.E [R3+0x11c00], [R234.64], P0 ;  /* 0x11c00000ea037fae */ /* 0x0007e20008121844 */
[----:B------:R-:W-:Y:S01]  /*7b140*/  IMAD.MOV.U32 R23, RZ, RZ, R97 ;  /* 0x000000ffff177224 */ /* 0x000fe200078e0061 */
[----:B------:R-:W-:Y:S01]  /*7b150*/  LOP3.LUT R4, R4, 0x110, R5, 0x78, !PT ;  /* 0x0000011004047812 */ /* 0x000fe200078e7805 */
[----:B------:R3:W-:Y:S02]  /*7b160*/  LDGSTS.E [R3+0x12400], [R232.64], P0 ;  /* 0x12400000e8037fae */ /* 0x0007e40008121844 */
[----:B------:R-:W-:Y:S01]  /*7b170*/  IMAD.MOV.U32 R22, RZ, RZ, R98 ;  /* 0x000000ffff167224 */ /* 0x000fe200078e0062 */
[----:B------:R3:W-:Y:S01]  /*7b180*/  LDGSTS.E [R3+0x12c00], [R66.64], P0 ;  /* 0x12c0000042037fae */ /* 0x0007e20008121844 */
[----:B------:R-:W-:Y:S01]  /*7b190*/  LOP3.LUT R4, R4, 0x60, RZ, 0x3c, !PT ;  /* 0x0000006004047812 */ /* 0x000fe200078e3cff */
[----:B------:R3:W-:Y:S02]  /*7b1a0*/  LDGSTS.E [R3+0x13400], [R64.64], P0 ;  /* 0x1340000040037fae */ /* 0x0007e40008121844 */
[----:B------:R3:W-:Y:S01]  /*7b1b0*/  LDGSTS.E [R3+0x13c00], [R62.64], P0 ;  /* 0x13c000003e037fae */ /* 0x0007e20008121844 */
[----:B------:R3:W-:Y:S01]  /*7b1c0*/  LDGSTS.E [R3+0x14400], [R60.64], P0 ;  /* 0x144000003c037fae */ /* 0x0007e20008121844 */
[----:B------:R3:W-:Y:S01]  /*7b1d0*/  LDGSTS.E [R3+0x14c00], [R56.64], P0 ;  /* 0x14c0000038037fae */ /* 0x0007e20008121844 */
[----:B----4-:R-:W-:-:S02]  /*7b1e0*/  IADD3 R6, P1, R6, R59, RZ ;  /* 0x0000003b06067210 */ /* 0x010fc40007f3e0ff */
[----:B------:R-:W-:-:S03]  /*7b1f0*/  IADD3 R12, P2, R12, R59, RZ ;  /* 0x0000003b0c0c7210 */ /* 0x000fc60007f5e0ff */
[----:B------:R-:W-:Y:S01]  /*7b200*/  STL [R1+0x2224], R6 ;  /* 0x0022240601007387 */ /* 0x000fe20000100800 */
[----:B------:R4:W5:Y:S02]  /*7b210*/  LDL.LU R125, [R1+0x2770] ;  /* 0x00277000017d7983 */ /* 0x0009640000300800 */
[----:B------:R4:W5:Y:S02]  /*7b220*/  LDL.LU R126, [R1+0x276c] ;  /* 0x00276c00017e7983 */ /* 0x0009640000300800 */
[----:B------:R-:W-:Y:S01]  /*7b230*/  IMAD R4, R99, 0x20000, R4 ;  /* 0x0002000063047824 */ /* 0x000fe200078e0204 */
[----:B------:R-:W-:Y:S04]  /*7b240*/  STL [R1+0x2220], R12 ;  /* 0x0022200c01007387 */ /* 0x000fe80000100800 */
        /* <DEDUP_REMOVED lines=13> */
[----:B--2---:R-:W-:-:S03]  /*7b320*/  IMAD.X R7, R7, 0x1, R2, P1 ;  /* 0x0000000107077824 */ /* 0x004fc600008e0602 */
[----:B------:R3:W-:Y:S01]  /*7b330*/  LDGSTS.E [R3+0x1bc00], [R36.64], P0 ;  /* 0x1bc0000024037fae */ /* 0x0007e20008121844 */
[----:B------:R3:W-:Y:S03]  /*7b340*/  LDGSTS.E [R3+0x1c400], [R34.64], P0 ;  /* 0x1c40000022037fae */ /* 0x0007e60008121844 */
[----:B------:R3:W-:Y:S04]  /*7b350*/  LDGSTS.E [R3+0x1cc00], [R32.64], P0 ;  /* 0x1cc0000020037fae */ /* 0x0007e80008121844 */
[----:B------:R-:W-:Y:S01]  /*7b360*/  STL [R1+0x221c], R7 ;  /* 0x00221c0701007387 */ /* 0x000fe20000100800 */
[----:B------:R1:W-:Y:S02]  /*7b370*/  STL.64 [R1+0x1978], R92 ;  /* 0x0019785c01007387 */ /* 0x0003e40000100a00 */
[----:B------:R4:W5:Y:S02]  /*7b380*/  LDL.LU R127, [R1+0x2768] ;  /* 0x00276800017f7983 */ /* 0x0009640000300800 */
[----:B------:R4:W5:Y:S01]  /*7b390*/  LDL.LU R120, [R1+0x2764] ;  /* 0x0027640001787983 */ /* 0x0009620000300800 */
[----:B------:R-:W-:Y:S01]  /*7b3a0*/  STL.64 [R1+0x1980], R238 ;  /* 0x001980ee01007387 */ /* 0x000fe20000100a00 */
[----:B------:R4:W5:Y:S02]  /*7b3b0*/  LDL.LU R121, [R1+0x2760] ;  /* 0x0027600001797983 */ /* 0x0009640000300800 */
[----:B------:R4:W5:Y:S02]  /*7b3c0*/  LDL.LU R122, [R1+0x275c] ;  /* 0x00275c00017a7983 */ /* 0x0009640000300800 */
[----:B------:R4:W5:Y:S01]  /*7b3d0*/  LDL.LU R123, [R1+0x2758] ;  /* 0x00275800017b7983 */ /* 0x0009620000300800 */
[----:B------:R4:W5:Y:S01]  /*7b3e0*/  LDL.LU R116, [R1+0x2754] ;  /* 0x0027540001747983 */ /* 0x0009620000300800 */
        /* <DEDUP_REMOVED lines=29> */
[----:B------:R2:W-:Y:S02]  /*7b5c0*/  STL.64 [R1+0x1b20], R8 ;  /* 0x001b200801007387 */ /* 0x0005e40000100a00 */
        /* <DEDUP_REMOVED lines=52> */
[----:B------:R-:W-:Y:S01]  /*7b910*/  STL.64 [R1+0x1a90], R26 ;  /* 0x001a901a01007387 */ /* 0x000fe20000100a00 */
[----:B-1----:R4:W5:Y:S01]  /*7b920*/  LDL.LU.64 R92, [R1+0x2670] ;  /* 0x00267000015c7983 */ /* 0x0029620000300a00 */
[----:B------:R-:W-:Y:S02]  /*7b930*/  STL.64 [R1+0x1a88], R24 ;  /* 0x001a881801007387 */ /* 0x000fe40000100a00 */
[----:B------:R-:W-:Y:S02]  /*7b940*/  STL.64 [R1+0x1a80], R22 ;  /* 0x001a801601007387 */ /* 0x000fe40000100a00 */
[----:B--2---:R-:W2:Y:S01]  /*7b950*/  LDL.LU R8, [R1+0x2218] ;  /* 0x0022180001087983 */ /* 0x004ea20000300800 */
[----:B------:R-:W3:Y:S01]  /*7b960*/  LDL.LU R14, [R1+0x2214] ;  /* 0x00221400010e7983 */ /* 0x000ee20000300800 */
[----:B------:R-:W4:Y:S02]  /*7b970*/  LDL.LU R20, [R1+0x2210] ;  /* 0x0022100001147983 */ /* 0x000f240000300800 */
[----:B------:R-:W4:Y:S02]  /*7b980*/  LDL.LU R16, [R1+0x220c] ;  /* 0x00220c0001107983 */ /* 0x000f240000300800 */
[----:B------:R-:W4:Y:S01]  /*7b990*/  LDL.LU R10, [R1+0x2208] ;  /* 0x00220800010a7983 */ /* 0x000f220000300800 */
[----:B------:R-:W4:Y:S01]  /*7b9a0*/  LDL.LU R21, [R1+0x2204] ;  /* 0x0022040001157983 */ /* 0x000f220000300800 */
[----:B------:R-:W4:Y:S02]  /*7b9b0*/  LDL.LU R5, [R1+0x2200] ;  /* 0x0022000001057983 */ /* 0x000f240000300800 */
[----:B------:R-:W4:Y:S01]  /*7b9c0*/  LDL.LU R15, [R1+0x21fc] ;  /* 0x0021fc00010f7983 */ /* 0x000f220000300800 */
[----:B------:R1:W-:Y:S01]  /*7b9d0*/  LDGSTS.E [R3+0x1d400], [R18.64], P0 ;  /* 0x1d40000012037fae */ /* 0x0003e20008121844 */
[----:B------:R2:W-:Y:S02]  /*7b9e0*/  LDGSTS.E [R3+0x1dc00], [R30.64], P0 ;  /* 0x1dc000001e037fae */ /* 0x0005e40008121844 */
[----:B------:R2:W-:Y:S02]  /*7b9f0*/  LDGSTS.E [R3+0x1e400], [R28.64], P0 ;  /* 0x1e4000001c037fae */ /* 0x0005e40008121844 */
[----:B------:R2:W-:Y:S01]  /*7ba00*/  LDGSTS.E [R3+0x1ec00], [R26.64], P0 ;  /* 0x1ec000001a037fae */ /* 0x0005e20008121844 */
[----:B------:R2:W-:Y:S01]  /*7ba10*/  LDGSTS.E [R3+0x1f400], [R24.64], P0 ;  /* 0x1f40000018037fae */ /* 0x0005e20008121844 */
[----:B------:R2:W-:Y:S02]  /*7ba20*/  LDGSTS.E [R3+0x1fc00], [R22.64], P0 ;  /* 0x1fc0000016037fae */ /* 0x0005e40008121844 */
[----:B------:R1:W-:Y:S02]  /*7ba30*/  LDGSTS.E [R4+0x600], [R6.64], P0 ;  /* 0x0060000006047fae */ /* 0x0003e40008121844 */
[----:B-1----:R-:W4:Y:S01]  /*7ba40*/  LDL.LU R18, [R1+0x21f8] ;  /* 0x0021f80001127983 */ /* 0x002f220000300800 */
[----:B------:R-:W4:Y:S02]  /*7ba50*/  LDL.LU R13, [R1+0x21f4] ;  /* 0x0021f400010d7983 */ /* 0x000f240000300800 */
[----:B------:R-:W4:Y:S02]  /*7ba60*/  LDL.LU R11, [R1+0x21f0] ;  /* 0x0021f000010b7983 */ /* 0x000f240000300800 */
[----:B------:R-:W4:Y:S01]  /*7ba70*/  LDL.LU R19, [R1+0x21ec] ;  /* 0x0021ec0001137983 */ /* 0x000f220000300800 */
[----:B------:R-:W4:Y:S01]  /*7ba80*/  LDL.LU R17, [R1+0x21e4] ;  /* 0x0021e40001117983 */ /* 0x000f220000300800 */
[----:B------:R-:W-:Y:S01]  /*7ba90*/  IMAD.MOV.U32 R6, RZ, RZ, R12 ;  /* 0x000000ffff067224 */ /* 0x000fe200078e000c */
[-C--:B--2---:R-:W-:Y:S01]  /*7baa0*/  IADD3 R8, P1, R8, R59.reuse, RZ ;  /* 0x0000003b08087210 */ /* 0x084fe20007f3e0ff */
[----:B---3--:R-:W-:Y:S01]  /*7bab0*/  IMAD.X R14, R14, 0x1, R2, P2 ;  /* 0x000000010e0e7824 */ /* 0x008fe200010e0602 */
[----:B----4-:R-:W-:-:S03]  /*7bac0*/  IADD3 R20, P2, R20, R59, RZ ;  /* 0x0000003b14147210 */ /* 0x010fc60007f5e0ff */
[----:B------:R-:W-:Y:S01]  /*7bad0*/  STL [R1+0x2218], R8 ;  /* 0x0022180801007387 */ /* 0x000fe20000100800 */
[----:B------:R1:W-:Y:S02]  /*7bae0*/  STL [R1+0x2214], R14 ;  /* 0x0022140e01007387 */ /* 0x0003e40000100800 */
[----:B------:R-:W2:Y:S02]  /*7baf0*/  LDL.LU R9, [R1+0x21e8] ;  /* 0x0021e80001097983 */ /* 0x000ea40000300800 */
[----:B------:R-:W-:Y:S02]  /*7bb00*/  IMAD.X R16, R16, 0x1, R2, P1 ;  /* 0x0000000110107824 */ /* 0x000fe400008e0602 */
[----:B------:R-:W-:Y:S01]  /*7bb10*/  IMAD.MOV.U32 R7, RZ, RZ, R14 ;  /* 0x000000ffff077224 */ /* 0x000fe200078e000e */
[----:B------:R-:W-:Y:S01]  /*7bb20*/  IADD3 R10, P1, R10, R59, RZ ;  /* 0x0000003b0a0a7210 */ /* 0x000fe20007f3e0ff */
[----:B------:R-:W-:-:S03]  /*7bb30*/  IMAD.X R21, R21, 0x1, R2, P2 ;  /* 0x0000000115157824 */ /* 0x000fc600010e0602 */
[----:B------:R3:W-:Y:S04]  /*7bb40*/  LDGSTS.E [R4+0xe00], [R6.64], P0 ;  /* 0x00e0000006047fae */ /* 0x0007e80008121844 */
[----:B-1----:R-:W4:Y:S01]  /*7bb50*/  LDL.LU R14, [R1+0x21dc] ;  /* 0x0021dc00010e7983 */ /* 0x002f220000300800 */
[----:B------:R-:W-:Y:S02]  /*7bb60*/  STL [R1+0x2210], R20 ;  /* 0x0022101401007387 */ /* 0x000fe40000100800 */
[----:B------:R1:W-:Y:S02]  /*7bb70*/  STL [R1+0x220c], R16 ;  /* 0x00220c1001007387 */ /* 0x0003e40000100800 */
[----:B------:R-:W4:Y:S01]  /*7bb80*/  LDL.LU R12, [R1+0x21e0] ;  /* 0x0021e000010c7983 */ /* 0x000f220000300800 */
[----:B------:R-:W-:Y:S01]  /*7bb90*/  IADD3 R5, P2, R5, R59, RZ ;  /* 0x0000003b05057210 */ /* 0x000fe20007f5e0ff */
[----:B---3--:R-:W-:-:S02]  /*7bba0*/  IMAD.MOV.U32 R6, RZ, RZ, R8 ;  /* 0x000000ffff067224 */ /* 0x008fc400078e0008 */
[----:B------:R-:W-:Y:S02]  /*7bbb0*/  IMAD.MOV.U32 R7, RZ, RZ, R16 ;  /* 0x000000ffff077224 */ /* 0x000fe400078e0010 */
[----:B-1----:R-:W2:Y:S01]  /*7bbc0*/  LDL.LU R16, [R1+0x21d4] ;  /* 0x0021d40001107983 */ /* 0x002ea20000300800 */
[----:B------:R-:W-:Y:S02]  /*7bbd0*/  STL [R1+0x2208], R10 ;  /* 0x0022080a01007387 */ /* 0x000fe40000100800 */
[----:B------:R-:W-:Y:S02]  /*7bbe0*/  STL [R1+0x2204], R21 ;  /* 0x0022041501007387 */ /* 0x000fe40000100800 */
[----:B------:R-:W2:Y:S01]  /*7bbf0*/  LDL.LU R8, [R1+0x21d8] ;  /* 0x0021d80001087983 */ /* 0x000ea20000300800 */
[----:B------:R1:W-:Y:S01]  /*7bc00*/  LDGSTS.E [R4+0x1600], [R6.64], P0 ;  /* 0x0160000006047fae */ /* 0x0003e20008121844 */
[----:B------:R-:W-:-:S03]  /*7bc10*/  IMAD.X R15, R15, 0x1, R2, P1 ;  /* 0x000000010f0f7824 */ /* 0x000fc600008e0602 */
[----:B------:R-:W2:Y:S01]  /*7bc20*/  LDL.LU R3, [R1+0x21d0] ;  /* 0x0021d00001037983 */ /* 0x000ea20000300800 */
[----:B------:R-:W-:Y:S03]  /*7bc30*/  STL [R1+0x2200], R5 ;  /* 0x0022000501007387 */ /* 0x000fe60000100800 */
[----:B------:R1:W-:Y:S02]  /*7bc40*/  STL [R1+0x21fc], R15 ;  /* 0x0021fc0f01007387 */ /* 0x0003e40000100800 */
[----:B-1----:R-:W-:Y:S02]  /*7bc50*/  IMAD.MOV.U32 R6, RZ, RZ, R20 ;  /* 0x000000ffff067224 */ /* 0x002fe400078e0014 */
[----:B------:R-:W-:-:S05]  /*7bc60*/  IMAD.MOV.U32 R7, RZ, RZ, R21 ;  /* 0x000000ffff077224 */ /* 0x000fca00078e0015 */
[----:B------:R1:W-:Y:S02]  /*7bc70*/  LDGSTS.E [R4+0x1e00], [R6.64], P0 ;  /* 0x01e0000006047fae */ /* 0x0003e40008121844 */
[----:B-1----:R-:W-:Y:S02]  /*7bc80*/  IMAD.MOV.U32 R7, RZ, RZ, R15 ;  /* 0x000000ffff077224 */ /* 0x002fe400078e000f */
[----:B------:R-:W2:Y:S01]  /*7bc90*/  LDL.LU R15, [R1+0x21cc] ;  /* 0x0021cc00010f7983 */ /* 0x000ea20000300800 */
[-C--:B------:R-:W-:Y:S01]  /*7bca0*/  IADD3 R18, P1, R18, R59.reuse, RZ ;  /* 0x0000003b12127210 */ /* 0x080fe20007f3e0ff */
[----:B------:R-:W-:Y:S02]  /*7bcb0*/  IMAD.X R13, R13, 0x1, R2, P2 ;  /* 0x000000010d0d7824 */ /* 0x000fe400010e0602 */
[----:B------:R-:W-:Y:S01]  /*7bcc0*/  IMAD.MOV.U32 R6, RZ, RZ, R10 ;  /* 0x000000ffff067224 */ /* 0x000fe200078e000a */
[----:B------:R-:W-:Y:S01]  /*7bcd0*/  IADD3 R11, P2, R11, R59, RZ ;  /* 0x0000003b0b0b7210 */ /* 0x000fe20007f5e0ff */
[----:B------:R-:W-:Y:S01]  /*7bce0*/  STL [R1+0x21f8], R18 ;  /* 0x0021f81201007387 */ /* 0x000fe20000100800 */
[----:B------:R1:W-:Y:S03]  /*7bcf0*/  STL [R1+0x21f4], R13 ;  /* 0x0021f40d01007387 */ /* 0x0003e60000100800 */
[----:B------:R1:W-:Y:S01]  /*7bd00*/  LDGSTS.E [R4+0x2600], [R6.64], P0 ;  /* 0x0260000006047fae */ /* 0x0003e20008121844 */
[----:B------:R-:W2:Y:S02]  /*7bd10*/  LDL.LU R10, [R1+0x21c8] ;  /* 0x0021c800010a7983 */ /* 0x000ea40000300800 */
[----:B------:R-:W-:-:S02]  /*7bd20*/  IMAD.X R19, R19, 0x1, R2, P1 ;  /* 0x0000000113137824 */ /* 0x000fc400008e0602 */
[----:B------:R-:W-:Y:S02]  /*7bd30*/  IMAD.X R17, R17, 0x1, R2, P2 ;  /* 0x0000000111117824 */ /* 0x000fe400010e0602 */
[----:B-1----:R-:W-:Y:S02]  /*7bd40*/  IMAD.MOV.U32 R6, RZ, RZ, R5 ;  /* 0x000000ffff067224 */ /* 0x002fe400078e0005 */
[----:B------:R-:W-:Y:S02]  /*7bd50*/  IMAD.MOV.U32 R7, RZ, RZ, R13 ;  /* 0x000000ffff077224 */ /* 0x000fe400078e000d */
[----:B------:R-:W2:Y:S01]  /*7bd60*/  LDL.LU R13, [R1+0x21c4] ;  /* 0x0021c400010d7983 */ /* 0x000ea20000300800 */
[----:B------:R-:W-:Y:S02]  /*7bd70*/  STL [R1+0x21f0], R11 ;  /* 0x0021f00b01007387 */ /* 0x000fe40000100800 */
[----:B------:R1:W-:Y:S01]  /*7bd80*/  STL [R1+0x21ec], R19 ;  /* 0x0021ec1301007387 */ /* 0x0003e20000100800 */
[----:B------:R1:W-:Y:S01]  /*7bd90*/  LDGSTS.E [R4+0x2e00], [R6.64], P0 ;  /* 0x02e0000006047fae */ /* 0x0003e20008121844 */
[----:B------:R-:W2:Y:S02]  /*7bda0*/  LDL.LU R5, [R1+0x21c0] ;  /* 0x0021c00001057983 */ /* 0x000ea40000300800 */
[----:B------:R-:W2:Y:S02]  /*7bdb0*/  LDL.LU R21, [R1+0x21bc] ;  /* 0x0021bc0001157983 */ /* 0x000ea40000300800 */
        /* <DEDUP_REMOVED lines=9> */
[----:B------:R-:W3:Y:S02]  /*7be50*/  LDL.LU R19, [R1+0x21b8] ;  /* 0x0021b80001137983 */ /* 0x000ee40000300800 */
[----:B----4-:R-:W-:Y:S01]  /*7be60*/  IMAD.X R14, R14, 0x1, R2, P1 ;  /* 0x000000010e0e7824 */ /* 0x010fe200008e0602 */
[----:B------:R-:W4:Y:S01]  /*7be70*/  LDL.LU R11, [R1+0x21b4] ;  /* 0x0021b400010b7983 */ /* 0x000f220000300800 */
[----:B------:R-:W-:Y:S01]  /*7be80*/  IADD3 R12, P2, R12, R59, RZ ;  /* 0x0000003b0c0c7210 */ /* 0x000fe20007f5e0ff */
[----:B-1----:R-:W-:-:S04]  /*7be90*/  IMAD.MOV.U32 R6, RZ, RZ, R9 ;  /* 0x000000ffff067224 */ /* 0x002fc800078e0009 */
[----:B------:R-:W-:Y:S01]  /*7bea0*/  STL [R1+0x21e0], R12 ;  /* 0x0021e00c01007387 */ /* 0x000fe20000100800 */
[----:B------:R1:W-:Y:S02]  /*7beb0*/  STL [R1+0x21dc], R14 ;  /* 0x0021dc0e01007387 */ /* 0x0003e40000100800 */
[----:B--2---:R-:W2:Y:S02]  /*7bec0*/  LDL.LU R17, [R1+0x21b0] ;  /* 0x0021b00001117983 */ /* 0x004ea40000300800 */
[----:B------:R-:W2:Y:S02]  /*7bed0*/  LDL.LU R20, [R1+0x21ac] ;  /* 0x0021ac0001147983 */ /* 0x000ea40000300800 */
[----:B------:R-:W-:Y:S02]  /*7bee0*/  IMAD.MOV.U32 R7, RZ, RZ, R14 ;  /* 0x000000ffff077224 */ /* 0x000fe400078e000e */
[----:B------:R-:W-:Y:S01]  /*7bef0*/  IMAD.X R16, R16, 0x1, R2, P2 ;  /* 0x0000000110107824 */ /* 0x000fe200010e0602 */
[----:B------:R-:W-:-:S02]  /*7bf00*/  IADD3 R8, P1, R8, R59, RZ ;  /* 0x0000003b08087210 */ /* 0x000fc40007f3e0ff */
[----:B------:R1:W-:Y:S04]  /*7bf10*/  LDGSTS.E [R4+0x4600], [R6.64], P0 ;  /* 0x0460000006047fae */ /* 0x0003e80008121844 */
[----:B------:R-:W-:Y:S01]  /*7bf20*/  STL [R1+0x21d8], R8 ;  /* 0x0021d80801007387 */ /* 0x000fe20000100800 */
[----:B------:R1:W-:Y:S02]  /*7bf30*/  STL [R1+0x21d4], R16 ;  /* 0x0021d41001007387 */ /* 0x0003e40000100800 */
[----:B------:R-:W2:Y:S02]  /*7bf40*/  LDL.LU R18, [R1+0x21a4] ;  /* 0x0021a40001127983 */ /* 0x000ea40000300800 */
[----:B------:R-:W2:Y:S01]  /*7bf50*/  LDL.LU R9, [R1+0x21a8] ;  /* 0x0021a80001097983 */ /* 0x000ea20000300800 */
[----:B------:R-:W-:Y:S01]  /*7bf60*/  IADD3 R3, P2, R3, R59, RZ ;  /* 0x0000003b03037210 */ /* 0x000fe20007f5e0ff */
[----:B-1----:R-:W2:Y:S01]  /*7bf70*/  LDL.LU R14, [R1+0x21a0] ;  /* 0x0021a000010e7983 */ /* 0x002ea20000300800 */
[----:B------:R-:W-:-:S02]  /*7bf80*/  IMAD.MOV.U32 R6, RZ, RZ, R12 ;  /* 0x000000ffff067224 */ /* 0x000fc400078e000c */
[----:B------:R-:W-:Y:S02]  /*7bf90*/  IMAD.MOV.U32 R7, RZ, RZ, R16 ;  /* 0x000000ffff077224 */ /* 0x000fe400078e0010 */
[----:B------:R-:W2:Y:S01]  /*7bfa0*/  LDL.LU R16, [R1+0x219c] ;  /* 0x00219c0001107983 */ /* 0x000ea20000300800 */
[----:B------:R-:W-:Y:S03]  /*7bfb0*/  STL [R1+0x21d0], R3 ;  /* 0x0021d00301007387 */ /* 0x000fe60000100800 */
[----:B------:R1:W-:Y:S01]  /*7bfc0*/  LDGSTS.E [R4+0x4e00], [R6.64], P0 ;  /* 0x04e0000006047fae */ /* 0x0003e20008121844 */
[----:B------:R-:W-:-:S04]  /*7bfd0*/  IMAD.X R15, R15, 0x1, R2, P1 ;  /* 0x000000010f0f7824 */ /* 0x000fc800008e0602 */
[----:B-1----:R-:W-:Y:S01]  /*7bfe0*/  IMAD.MOV.U32 R7, RZ, RZ, R15 ;  /* 0x000000ffff077224 */ /* 0x002fe200078e000f */
[----:B------:R1:W-:Y:S01]  /*7bff0*/  STL [R1+0x21cc], R15 ;  /* 0x0021cc0f01007387 */ /* 0x0003e20000100800 */
[----:B------:R-:W2:Y:S03]  /*7c000*/  LDL.LU R12, [R1+0x2198] ;  /* 0x00219800010c7983 */ /* 0x000ea60000300800 */
[----:B-1----:R-:W2:Y:S01]  /*7c010*/  LDL.LU R15, [R1+0x2194] ;  /* 0x00219400010f7983 */ /* 0x002ea20000300800 */
[----:B------:R-:W-:Y:S01]  /*7c020*/  IMAD.MOV.U32 R6, RZ, RZ, R8 ;  /* 0x000000ffff067224 */ /* 0x000fe200078e0008 */
[----:B------:R-:W-:-:S04]  /*7c030*/  IADD3 R10, P1, R10, R59, RZ ;  /* 0x0000003b0a0a7210 */ /* 0x000fc80007f3e0ff */
[----:B------:R1:W-:Y:S01]  /*7c040*/  LDGSTS.E [R4+0x5600], [R6.64], P0 ;  /* 0x0560000006047fae */ /* 0x0003e20008121844 */
[--C-:B------:R-:W-:Y:S01]  /*7c050*/  IMAD.X R13, R13, 0x1, R2.reuse, P2 ;  /* 0x000000010d0d7824 */ /* 0x100fe200010e0602 */
[----:B------:R-:W-:Y:S01]  /*7c060*/  IADD3 R5, P2, R5, R59, RZ ;  /* 0x0000003b05057210 */ /* 0x000fe20007f5e0ff */
[----:B------:R-:W-:Y:S02]  /*7c070*/  IMAD.X R21, R21, 0x1, R2, P1 ;  /* 0x0000000115157824 */ /* 0x000fe400008e0602 */
[----:B-1----:R-:W-:Y:S02]  /*7c080*/  IMAD.MOV.U32 R6, RZ, RZ, R3 ;  /* 0x000000ffff067224 */ /* 0x002fe400078e0003 */
[----:B------:R-:W-:Y:S01]  /*7c090*/  IMAD.MOV.U32 R7, RZ, RZ, R13 ;  /* 0x000000ffff077224 */ /* 0x000fe200078e000d */
[----:B------:R-:W-:Y:S01]  /*7c0a0*/  STL [R1+0x21c8], R10 ;  /* 0x0021c80a01007387 */ /* 0x000fe20000100800 */
[----:B------:R1:W-:Y:S02]  /*7c0b0*/  STL [R1+0x21c4], R13 ;  /* 0x0021c40d01007387 */ /* 0x0003e40000100800 */
[----:B------:R-:W2:Y:S01]  /*7c0c0*/  LDL.LU R8, [R1+0x2190] ;  /* 0x0021900001087983 */ /* 0x000ea20000300800 */
[----:B------:R1:W-:Y:S04]  /*7c0d0*/  LDGSTS.E [R4+0x5e00], [R6.64], P0 ;  /* 0x05e0000006047fae */ /* 0x0003e80008121844 */
[----:B-1----:R-:W2:Y:S01]  /*7c0e0*/  LDL.LU R13, [R1+0x218c] ;  /* 0x00218c00010d7983 */ /* 0x002ea20000300800 */
[----:B------:R-:W-:-:S02]  /*7c0f0*/  IMAD.MOV.U32 R6, RZ, RZ, R10 ;  /* 0x000000ffff067224 */ /* 0x000fc400078e000a */
[----:B------:R-:W-:Y:S01]  /*7c100*/  IMAD.MOV.U32 R7, RZ, RZ, R21 ;  /* 0x000000ffff077224 */ /* 0x000fe200078e0015 */
[----:B------:R-:W-:Y:S01]  /*7c110*/  STL [R1+0x21c0], R5 ;  /* 0x0021c00501007387 */ /* 0x000fe20000100800 */
[----:B------:R-:W-:Y:S02]  /*7c120*/  STL [R1+0x21bc], R21 ;  /* 0x0021bc1501007387 */ /* 0x000fe40000100800 */
[----:B------:R-:W2:Y:S02]  /*7c130*/  LDL.LU R3, [R1+0x2188] ;  /* 0x0021880001037983 */ /* 0x000ea40000300800 */
[----:B------:R-:W2:Y:S01]  /*7c140*/  LDL.LU R10, [R1+0x2184] ;  /* 0x00218400010a7983 */ /* 0x000ea20000300800 */
[----:B------:R1:W-:Y:S02]  /*7c150*/  LDGSTS.E [R4+0x6600], [R6.64], P0 ;  /* 0x0660000006047fae */ /* 0x0003e40008121844 */
[----:B-1----:R-:W-:Y:S01]  /*7c160*/  IMAD.MOV.U32 R6, RZ, RZ, R5 ;  /* 0x000000ffff067224 */ /* 0x002fe200078e0005 */
[----:B---3--:R-:W-:Y:S01]  /*7c170*/  IADD3 R19, P1, R19, R59, RZ ;  /* 0x0000003b13137210 */ /* 0x008fe20007f3e0ff */
[----:B----4-:R-:W-:-:S04]  /*7c180*/  IMAD.X R11, R11, 0x1, R2, P2 ;  /* 0x000000010b0b7824 */ /* 0x010fc800010e0602 */
[----:B------:R-:W-:Y:S01]  /*7c190*/  IMAD.MOV.U32 R7, RZ, RZ, R11 ;  /* 0x000000ffff077224 */ /* 0x000fe200078e000b */
[----:B------:R-:W-:Y:S01]  /*7c1a0*/  STL [R1+0x21b8], R19 ;  /* 0x0021b81301007387 */ /* 0x000fe20000100800 */
[----:B------:R1:W-:Y:S01]  /*7c1b0*/  STL [R1+0x21b4], R11 ;  /* 0x0021b40b01007387 */ /* 0x0003e20000100800 */
[----:B--2---:R-:W-:Y:S01]  /*7c1c0*/  IADD3 R17, P2, R17, R59, RZ ;  /* 0x0000003b11117210 */ /* 0x004fe20007f5e0ff */
[----:B------:R-:W-:Y:S01]  /*7c1d0*/  IMAD.X R20, R20, 0x1, R2, P1 ;  /* 0x0000000114147824 */ /* 0x000fe200008e0602 */
[----:B------:R2:W-:Y:S04]  /*7c1e0*/  LDGSTS.E [R4+0x6e00], [R6.64], P0 ;  /* 0x06e0000006047fae */ /* 0x0005e80008121844 */
[----:B-1----:R-:W3:Y:S01]  /*7c1f0*/  LDL.LU R11, [R1+0x217c] ;  /* 0x00217c00010b7983 */ /* 0x002ee20000300800 */
[----:B------:R-:W-:Y:S02]  /*7c200*/  STL [R1+0x21b0], R17 ;  /* 0x0021b01101007387 */ /* 0x000fe40000100800 */
[----:B------:R-:W-:Y:S02]  /*7c210*/  STL [R1+0x21ac], R20 ;  /* 0x0021ac1401007387 */ /* 0x000fe40000100800 */
[----:B------:R-:W4:Y:S02]  /*7c220*/  LDL.LU R5, [R1+0x2180] ;  /* 0x0021800001057983 */ /* 0x000f240000300800 */
[----:B--2---:R-:W-:-:S02]  /*7c230*/  IMAD.MOV.U32 R6, RZ, RZ, R19 ;  /* 0x000000ffff067224 */ /* 0x004fc400078e0013 */
[----:B------:R-:W-:Y:S01]  /*7c240*/  IMAD.MOV.U32 R7, RZ, RZ, R20 ;  /* 0x000000ffff077224 */ /* 0x000fe200078e0014 */
[-C--:B------:R-:W-:Y:S01]  /*7c250*/  IADD3 R9, P1, R9, R59.reuse, RZ ;  /* 0x0000003b09097210 */ /* 0x080fe20007f3e0ff */
[--C-:B------:R-:W-:Y:S01]  /*7c260*/  IMAD.X R18, R18, 0x1, R2.reuse, P2 ;  /* 0x0000000112127824 */ /* 0x100fe200010e0602 */
[----:B------:R-:W-:Y:S02]  /*7c270*/  IADD3 R14, P2, R14, R59, RZ ;  /* 0x0000003b0e0e7210 */ /* 0x000fe40007f5e0ff */
[----:B------:R1:W-:Y:S04]  /*7c280*/  LDGSTS.E [R4+0x7600], [R6.64], P0 ;  /* 0x0760000006047fae */ /* 0x0003e80008121844 */
[----:B------:R2:W-:Y:S01]  /*7c290*/  STL [R1+0x21a8], R9 ;  /* 0x0021a80901007387 */ /* 0x0005e20000100800 */
[----:B------:R-:W-:-:S02]  /*7c2a0*/  IMAD.X R16, R16, 0x1, R2, P1 ;  /* 0x0000000110107824 */ /* 0x000fc400008e0602 */
[----:B------:R2:W-:Y:S01]  /*7c2b0*/  STL [R1+0x21a4], R18 ;  /* 0x0021a41201007387 */ /* 0x0005e20000100800 */
[----:B------:R-:W4:Y:S01]  /*7c2c0*/  LDL.LU R24, [R1+0x2178] ;  /* 0x0021780001187983 */ /* 0x000f220000300800 */
[----:B------:R-:W-:Y:S02]  /*7c2d0*/  STL [R1+0x21a0], R14 ;  /* 0x0021a00e01007387 */ /* 0x000fe40000100800 */
[----:B-1----:R-:W-:Y:S02]  /*7c2e0*/  IMAD.MOV.U32 R6, RZ, RZ, R17 ;  /* 0x000000ffff067224 */ /* 0x002fe400078e0011 */
[----:B------:R-:W-:Y:S01]  /*7c2f0*/  IMAD.MOV.U32 R7, RZ, RZ, R18 ;  /* 0x000000ffff077224 */ /* 0x000fe200078e0012 */
[----:B------:R1:W-:Y:S04]  /*7c300*/  STL [R1+0x219c], R16 ;  /* 0x00219c1001007387 */ /* 0x0003e80000100800 */
[----:B------:R1:W-:Y:S01]  /*7c310*/  LDGSTS.E [R4+0x7e00], [R6.64], P0 ;  /* 0x07e0000006047fae */ /* 0x0003e20008121844 */
[----:B------:R-:W-:Y:S01]  /*7c320*/  IADD3 R12, P1, R12, R59, RZ ;  /* 0x0000003b0c0c7210 */ /* 0x000fe20007f3e0ff */
[----:B-1----:R-:W-:-:S02]  /*7c330*/  IMAD.MOV.U32 R6, RZ, RZ, R9 ;  /* 0x000000ffff067224 */ /* 0x002fc400078e0009 */
[----:B--2---:R-:W2:Y:S01]  /*7c340*/  LDL.LU R9, [R1+0x2174] ;  /* 0x0021740001097983 */ /* 0x004ea20000300800 */
[----:B------:R-:W-:-:S03]  /*7c350*/  IMAD.X R15, R15, 0x1, R2, P2 ;  /* 0x000000010f0f7824 */ /* 0x000fc600010e0602 */
[----:B------:R-:W-:Y:S04]  /*7c360*/  STL [R1+0x2198], R12 ;  /* 0x0021980c01007387 */ /* 0x000fe80000100800 */
[----:B------:R1:W-:Y:S01]  /*7c370*/  STL [R1+0x2194], R15 ;  /* 0x0021940f01007387 */ /* 0x0003e20000100800 */
[----:B------:R-:W2:Y:S02]  /*7c380*/  LDL.LU R22, [R1+0x2170] ;  /* 0x0021700001167983 */ /* 0x000ea40000300800 */
[----:B------:R-:W2:Y:S02]  /*7c390*/  LDL.LU R25, [R1+0x216c] ;  /* 0x00216c0001197983 */ /* 0x000ea40000300800 */
[----:B------:R-:W-:-:S05]  /*7c3a0*/  IMAD.MOV.U32 R7, RZ, RZ, R16 ;  /* 0x000000ffff077224 */ /* 0x000fca00078e0010 */
[----:B------:R1:W-:Y:S01]  /*7c3b0*/  LDGSTS.E [R4+0x8600], [R6.64], P0 ;  /* 0x0860000006047fae */ /* 0x0003e20008121844 */
[----:B------:R-:W-:Y:S01]  /*7c3c0*/  IADD3 R8, P2, R8, R59, RZ ;  /* 0x0000003b08087210 */ /* 0x000fe20007f5e0ff */
[----:B-1----:R-:W-:Y:S02]  /*7c3d0*/  IMAD.MOV.U32 R6, RZ, RZ, R14 ;  /* 0x000000ffff067224 */ /* 0x002fe400078e000e */
[----:B------:R-:W-:Y:S02]  /*7c3e0*/  IMAD.MOV.U32 R7, RZ, RZ, R15 ;  /* 0x000000ffff077224 */ /* 0x000fe400078e000f */
[----:B------:R-:W-:Y:S01]  /*7c3f0*/  STL [R1+0x2190], R8 ;  /* 0x0021900801007387 */ /* 0x000fe20000100800 */
[----:B------:R-:W-:-:S03]  /*7c400*/  IMAD.X R13, R13, 0x1, R2, P1 ;  /* 0x000000010d0d7824 */ /* 0x000fc600008e0602 */
[----:B------:R1:W-:Y:S04]  /*7c410*/  LDGSTS.E [R4+0x8e00], [R6.64], P0 ;  /* 0x08e0000006047fae */ /* 0x0003e80008121844 */
[----:B------:R-:W-:Y:S01]  /*7c420*/  STL [R1+0x218c], R13 ;  /* 0x00218c0d01007387 */ /* 0x000fe20000100800 */
[----:B------:R-:W2:Y:S02]  /*7c430*/  LDL.LU R20, [R1+0x2168] ;  /* 0x0021680001147983 */ /* 0x000ea40000300800 */
[----:B------:R-:W2:Y:S01]  /*7c440*/  LDL.LU R23, [R1+0x2164] ;  /* 0x0021640001177983 */ /* 0x000ea20000300800 */
[----:B------:R-:W-:Y:S01]  /*7c450*/  IADD3 R3, P1, R3, R59, RZ ;  /* 0x0000003b03037210 */ /* 0x000fe20007f3e0ff */
[----:B------:R-:W-:-:S04]  /*7c460*/  IMAD.X R10, R10, 0x1, R2, P2 ;  /* 0x000000010a0a7824 */ /* 0x000fc800010e0602 */
[----:B------:R-:W-:Y:S01]  /*7c470*/  STL [R1+0x2188], R3 ;  /* 0x0021880301007387 */ /* 0x000fe20000100800 */
[----:B------:R3:W-:Y:S02]  /*7c480*/  STL [R1+0x2184], R10 ;  /* 0x0021840a01007387 */ /* 0x0007e40000100800 */
[----:B------:R-:W2:Y:S02]  /*7c490*/  LDL.LU R21, [R1+0x215c] ;  /* 0x00215c0001157983 */ /* 0x000ea40000300800 */
[----:B-1----:R-:W-:Y:S02]  /*7c4a0*/  IMAD.MOV.U32 R6, RZ, RZ, R12 ;  /* 0x000000ffff067224 */ /* 0x002fe400078e000c */
[----:B------:R-:W-:Y:S01]  /*7c4b0*/  IMAD.MOV.U32 R7, RZ, RZ, R13 ;  /* 0x000000ffff077224 */ /* 0x000fe200078e000d */
[----:B------:R-:W2:Y:S01]  /*7c4c0*/  LDL.LU R18, [R1+0x2160] ;  /* 0x0021600001127983 */ /* 0x000ea20000300800 */
[----:B------:R-:W2:Y:S02]  /*7c4d0*/  LDL.LU R16, [R1+0x2158] ;  /* 0x0021580001107983 */ /* 0x000ea40000300800 */
[----:B------:R-:W2:Y:S01]  /*7c4e0*/  LDL.LU R19, [R1+0x2154] ;  /* 0x0021540001137983 */ /* 0x000ea20000300800 */
[----:B------:R1:W-:Y:S02]  /*7c4f0*/  LDGSTS.E [R4+0x9600], [R6.64], P0 ;  /* 0x0960000006047fae */ /* 0x0003e40008121844 */
[----:B-1----:R-:W-:-:S02]  /*7c500*/  IMAD.MOV.U32 R6, RZ, RZ, R8 ;  /* 0x000000ffff067224 */ /* 0x002fc400078e0008 */
[----:B------:R-:W-:-:S05]  /*7c510*/  IMAD.MOV.U32 R7, RZ, RZ, R10 ;  /* 0x000000ffff077224 */ /* 0x000fca00078e000a */
[----:B------:R1:W-:Y:S02]  /*7c520*/  LDGSTS.E [R4+0x9e00], [R6.64], P0 ;  /* 0x09e0000006047fae */ /* 0x0003e40008121844 */
[----:B-1----:R-:W-:Y:S02]  /*7c530*/  IMAD.MOV.U32 R6, RZ, RZ, R3 ;  /* 0x000000ffff067224 */ /* 0x002fe400078e0003 */
[----:B---3--:R-:W-:Y:S01]  /*7c540*/  IMAD.X R11, R11, 0x1, R2, P1 ;  /* 0x000000010b0b7824 */ /* 0x008fe200008e0602 */
[----:B----4-:R-:W-:-:S05]  /*7c550*/  IADD3 R5, P2, R5, R59, RZ ;  /* 0x0000003b05057210 */ /* 0x010fca0007f5e0ff */
[----:B------:R-:W-:Y:S01]  /*7c560*/  STL [R1+0x2180], R5 ;  /* 0x0021800501007387 */ /* 0x000fe20000100800 */
[----:B------:R1:W-:Y:S02]  /*7c570*/  STL [R1+0x217c], R11 ;  /* 0x00217c0b01007387 */ /* 0x0003e40000100800 */
[----:B------:R-:W3:Y:S02]  /*7c580*/  LDL.LU R17, [R1+0x214c] ;  /* 0x00214c0001117983 */ /* 0x000ee40000300800 */
[----:B------:R-:W4:Y:S01]  /*7c590*/  LDL.LU R15, [R1+0x2144] ;  /* 0x00214400010f7983 */ /* 0x000f220000300800 */
[----:B------:R-:W4:Y:S01]  /*7c5a0*/  LDL.LU R14, [R1+0x2150] ;  /* 0x00215000010e7983 */ /* 0x000f220000300800 */
[----:B------:R-:W4:Y:S02]  /*7c5b0*/  LDL.LU R12, [R1+0x2148] ;  /* 0x00214800010c7983 */ /* 0x000f240000300800 */
[----:B------:R-:W4:Y:S02]  /*7c5c0*/  LDL.LU R10, [R1+0x2140] ;  /* 0x00214000010a7983 */ /* 0x000f240000300800 */
[----:B------:R-:W4:Y:S01]  /*7c5d0*/  LDL.LU R8, [R1+0x2138] ;  /* 0x0021380001087983 */ /* 0x000f220000300800 */
[----:B------:R-:W-:Y:S01]  /*7c5e0*/  IADD3 R24, P1, R24, R59, RZ ;  /* 0x0000003b18187210 */ /* 0x000fe20007f3e0ff */
[----:B------:R-:W-:Y:S01]  /*7c5f0*/  IMAD.MOV.U32 R7, RZ, RZ, R11 ;  /* 0x000000ffff077224 */ /* 0x000fe200078e000b */
[----:B------:R-:W4:Y:S03]  /*7c600*/  LDL.LU R13, [R1+0x213c] ;  /* 0x00213c00010d7983 */ /* 0x000f260000300800 */
[----:B------:R-:W-:Y:S01]  /*7c610*/  STL [R1+0x2178], R24 ;  /* 0x0021781801007387 */ /* 0x000fe20000100800 */
[----:B------:R1:W-:Y:S01]  /*7c620*/  LDGSTS.E [R4+0xa600], [R6.64], P0 ;  /* 0x0a60000006047fae */ /* 0x0003e20008121844 */
[----:B--2---:R-:W-:-:S05]  /*7c630*/  IMAD.X R9, R9, 0x1, R2, P2 ;  /* 0x0000000109097824 */ /* 0x004fca00010e0602 */
[----:B------:R2:W-:Y:S01]  /*7c640*/  STL [R1+0x2174], R9 ;  /* 0x0021740901007387 */ /* 0x0005e20000100800 */
[----:B------:R-:W4:Y:S02]  /*7c650*/  LDL.LU R3, [R1+0x2130] ;  /* 0x0021300001037983 */ /* 0x000f240000300800 */
[----:B-1----:R-:W4:Y:S01]  /*7c660*/  LDL.LU R11, [R1+0x2134] ;  /* 0x00213400010b7983 */ /* 0x002f220000300800 */
[----:B------:R-:W-:Y:S01]  /*7c670*/  IADD3 R22, P2, R22, R59, RZ ;  /* 0x0000003b16167210 */ /* 0x000fe20007f5e0ff */
[----:B------:R-:W-:Y:S02]  /*7c680*/  IMAD.X R25, R25, 0x1, R2, P1 ;  /* 0x0000000119197824 */ /* 0x000fe400008e0602 */
[----:B------:R-:W-:Y:S02]  /*7c690*/  IMAD.MOV.U32 R7, RZ, RZ, R9 ;  /* 0x000000ffff077224 */ /* 0x000fe400078e0009 */
[----:B------:R-:W-:Y:S01]  /*7c6a0*/  IMAD.MOV.U32 R6, RZ, RZ, R5 ;  /* 0x000000ffff067224 */ /* 0x000fe200078e0005 */
[----:B------:R-:W-:Y:S01]  /*7c6b0*/  STL [R1+0x2170], R22 ;  /* 0x0021701601007387 */ /* 0x000fe20000100800 */
[----:B------:R1:W-:Y:S02]  /*7c6c0*/  STL [R1+0x216c], R25 ;  /* 0x00216c1901007387 */ /* 0x0003e40000100800 */
[----:B--2---:R-:W2:Y:S02]  /*7c6d0*/  LDL.LU R9, [R1+0x212c] ;  /* 0x00212c0001097983 */ /* 0x004ea40000300800 */
[----:B------:R-:W2:Y:S02]  /*7c6e0*/  LDL.LU R5, [R1+0x2128] ;  /* 0x0021280001057983 */ /* 0x000ea40000300800 */
        /* <DEDUP_REMOVED lines=18> */
[----:B------:R-:W-:Y:S01]  /*7c810*/  IMAD.MOV.U32 R52, RZ, RZ, R73 ;  /* 0x000000ffff347224 */ /* 0x000fe200078e0049 */
[----:B------:R1:W-:Y:S01]  /*7c820*/  LDGSTS.E [R4+0xae00], [R6.64], P0 ;  /* 0x0ae0000006047fae */ /* 0x0003e20008121844 */
[----:B------:R-:W-:Y:S01]  /*7c830*/  IADD3 R20, P1, R20, R59, RZ ;  /* 0x0000003b14147210 */ /* 0x000fe20007f3e0ff */
[----:B------:R-:W-:-:S04]  /*7c840*/  IMAD.X R23, R23, 0x1, R2, P2 ;  /* 0x0000000117177824 */ /* 0x000fc800010e0602 */
[--C-:B------:R-:W-:Y:S01]  /*7c850*/  IMAD.X R21, R21, 0x1, R2.reuse, P1 ;  /* 0x0000000115157824 */ /* 0x100fe200008e0602 */
[-C--:B------:R-:W-:Y:S02]  /*7c860*/  IADD3 R18, P2, R18, R59.reuse, RZ ;  /* 0x0000003b12127210 */ /* 0x080fe40007f5e0ff */
[----:B------:R-:W-:Y:S01]  /*7c870*/  IADD3 R16, P1, R16, R59, RZ ;  /* 0x0000003b10107210 */ /* 0x000fe20007f3e0ff */
[----:B------:R-:W-:Y:S02]  /*7c880*/  STL [R1+0x2168], R20 ;  /* 0x0021681401007387 */ /* 0x000fe40000100800 */
[----:B------:R-:W-:Y:S02]  /*7c890*/  IMAD.X R19, R19, 0x1, R2, P2 ;  /* 0x0000000113137824 */ /* 0x000fe400010e0602 */
[----:B------:R1:W-:Y:S01]  /*7c8a0*/  STL [R1+0x2164], R23 ;  /* 0x0021641701007387 */ /* 0x0003e20000100800 */
[----:B------:R-:W-:Y:S02]  /*7c8b0*/  STL [R1+0x2160], R18 ;  /* 0x0021601201007387 */ /* 0x000fe40000100800 */
[----:B------:R1:W-:Y:S02]  /*7c8c0*/  STL [R1+0x215c], R21 ;  /* 0x00215c1501007387 */ /* 0x0003e40000100800 */
[----:B------:R-:W-:Y:S01]  /*7c8d0*/  STL [R1+0x2158], R16 ;  /* 0x0021581001007387 */ /* 0x000fe20000100800 */
[----:B------:R1:W-:Y:S02]  /*7c8e0*/  STL [R1+0x2154], R19 ;  /* 0x0021541301007387 */ /* 0x0003e40000100800 */
[----:B-1----:R-:W-:-:S02]  /*7c8f0*/  IMAD.MOV.U32 R6, RZ, RZ, R24 ;  /* 0x000000ffff067224 */ /* 0x002fc400078e0018 */
[----:B------:R-:W-:Y:S02]  /*7c900*/  IMAD.MOV.U32 R7, RZ, RZ, R25 ;  /* 0x000000ffff077224 */ /* 0x000fe400078e0019 */
[----:B------:R-:W-:Y:S02]  /*7c910*/  IMAD.MOV.U32 R49, RZ, RZ, R74 ;  /* 0x000000ffff317224 */ /* 0x000fe400078e004a */
[----:B------:R-:W-:Y:S02]  /*7c920*/  IMAD.MOV.U32 R48, RZ, RZ, R75 ;  /* 0x000000ffff307224 */ /* 0x000fe400078e004b */
[----:B------:R-:W-:Y:S02]  /*7c930*/  IMAD.MOV.U32 R47, RZ, RZ, R68 ;  /* 0x000000ffff2f7224 */ /* 0x000fe400078e0044 */
[----:B------:R-:W-:Y:S01]  /*7c940*/  IMAD.MOV.U32 R46, RZ, RZ, R69 ;  /* 0x000000ffff2e7224 */ /* 0x000fe200078e0045 */
[----:B------:R1:W-:Y:S01]  /*7c950*/  LDGSTS.E [R4+0xb600], [R6.64], P0 ;  /* 0x0b60000006047fae */ /* 0x0003e20008121844 */
[----:B------:R-:W-:-:S02]  /*7c960*/  IMAD.MOV.U32 R45, RZ, RZ, R70 ;  /* 0x000000ffff2d7224 */ /* 0x000fc400078e0046 */
[----:B------:R-:W-:Y:S02]  /*7c970*/  IMAD.MOV.U32 R44, RZ, RZ, R71 ;  /* 0x000000ffff2c7224 */ /* 0x000fe400078e0047 */
[----:B------:R-:W-:Y:S02]  /*7c980*/  IMAD.MOV.U32 R43, RZ, RZ, R204 ;  /* 0x000000ffff2b7224 */ /* 0x000fe400078e00cc */
[----:B------:R-:W-:Y:S02]  /*7c990*/  IMAD.MOV.U32 R42, RZ, RZ, R205 ;  /* 0x000000ffff2a7224 */ /* 0x000fe400078e00cd */
[----:B------:R-:W-:Y:S02]  /*7c9a0*/  IMAD.MOV.U32 R41, RZ, RZ, R206 ;  /* 0x000000ffff297224 */ /* 0x000fe400078e00ce */
[----:B-1----:R-:W-:Y:S02]  /*7c9b0*/  IMAD.MOV.U32 R6, RZ, RZ, R22 ;  /* 0x000000ffff067224 */ /* 0x002fe400078e0016 */
[----:B------:R-:W-:-:S02]  /*7c9c0*/  IMAD.MOV.U32 R7, RZ, RZ, R23 ;  /* 0x000000ffff077224 */ /* 0x000fc400078e0017 */
[----:B------:R-:W-:-:S03]  /*7c9d0*/  IMAD.MOV.U32 R40, RZ, RZ, R207 ;  /* 0x000000ffff287224 */ /* 0x000fc600078e00cf */
[----:B------:R1:W-:Y:S01]  /*7c9e0*/  LDGSTS.E [R4+0xbe00], [R6.64], P0 ;  /* 0x0be0000006047fae */ /* 0x0003e20008121844 */
        /* <DEDUP_REMOVED lines=11> */
[----:B-1----:R-:W-:Y:S02]  /*7caa0*/  IMAD.MOV.U32 R6, RZ, RZ, R18 ;  /* 0x000000ffff067224 */ /* 0x002fe400078e0012 */
        /* <DEDUP_REMOVED lines=18> */
[--C-:B---3--:R-:W-:Y:S01]  /*7cbd0*/  IMAD.X R17, R17, 0x1, R2.reuse, P1 ;  /* 0x0000000111117824 */ /* 0x108fe200008e0602 */
[-C--:B----4-:R-:W-:Y:S02]  /*7cbe0*/  IADD3 R14, P2, R14, R59.reuse, RZ ;  /* 0x0000003b0e0e7210 */ /* 0x090fe40007f5e0ff */
[-C--:B------:R-:W-:Y:S02]  /*7cbf0*/  IADD3 R12, P1, R12, R59.reuse, RZ ;  /* 0x0000003b0c0c7210 */ /* 0x080fe40007f3e0ff */
[-C--:B------:R-:W-:Y:S01]  /*7cc00*/  IADD3 R8, P3, R8, R59.reuse, RZ ;  /* 0x0000003b08087210 */ /* 0x080fe20007f7e0ff */
[--C-:B------:R-:W-:Y:S01]  /*7cc10*/  IMAD.X R15, R15, 0x1, R2.reuse, P2 ;  /* 0x000000010f0f7824 */ /* 0x100fe200010e0602 */
[----:B------:R-:W-:Y:S01]  /*7cc20*/  IADD3 R10, P2, R10, R59, RZ ;  /* 0x0000003b0a0a7210 */ /* 0x000fe20007f5e0ff */
[----:B------:R-:W-:Y:S01]  /*7cc30*/  STL [R1+0x2150], R14 ;  /* 0x0021500e01007387 */ /* 0x000fe20000100800 */
[----:B------:R-:W-:-:S02]  /*7cc40*/  IMAD.X R13, R13, 0x1, R2, P1 ;  /* 0x000000010d0d7824 */ /* 0x000fc400008e0602 */
[----:B------:R1:W-:Y:S02]  /*7cc50*/  STL [R1+0x214c], R17 ;  /* 0x00214c1101007387 */ /* 0x0003e40000100800 */
[----:B------:R-:W-:Y:S01]  /*7cc60*/  STL [R1+0x2148], R12 ;  /* 0x0021480c01007387 */ /* 0x000fe20000100800 */
[----:B------:R3:W-:Y:S01]  /*7cc70*/  STL [R1+0x2144], R15 ;  /* 0x0021440f01007387 */ /* 0x0007e20000100800 */
[----:B------:R-:W-:Y:S02]  /*7cc80*/  STL [R1+0x2140], R10 ;  /* 0x0021400a01007387 */ /* 0x000fe40000100800 */
[----:B------:R4:W-:Y:S02]  /*7cc90*/  STL [R1+0x213c], R13 ;  /* 0x00213c0d01007387 */ /* 0x0009e40000100800 */
[----:B------:R-:W-:Y:S01]  /*7cca0*/  STL [R1+0x2138], R8 ;  /* 0x0021380801007387 */ /* 0x000fe20000100800 */
[----:B------:R-:W-:Y:S01]  /*7ccb0*/  IADD3 R3, P1, R3, R59, RZ ;  /* 0x0000003b03037210 */ /* 0x000fe20007f3e0ff */
[----:B------:R-:W-:-:S04]  /*7ccc0*/  IMAD.X R11, R11, 0x1, R2, P2 ;  /* 0x000000010b0b7824 */ /* 0x000fc800010e0602 */
[----:B------:R-:W-:Y:S01]  /*7ccd0*/  STL [R1+0x2130], R3 ;  /* 0x0021300301007387 */ /* 0x000fe20000100800 */
[----:B------:R1:W-:Y:S02]  /*7cce0*/  STL [R1+0x2134], R11 ;  /* 0x0021340b01007387 */ /* 0x0003e40000100800 */
[----:B--2---:R-:W-:Y:S01]  /*7ccf0*/  IMAD.X R9, R9, 0x1, R2, P3 ;  /* 0x0000000109097824 */ /* 0x004fe200018e0602 */
[----:B------:R-:W-:-:S04]  /*7cd00*/  IADD3.X R5, R5, R2, RZ, P1, !PT ;  /* 0x0000000205057210 */ /* 0x000fc80000ffe4ff */
[----:B------:R2:W-:Y:S01]  /*7cd10*/  STL [R1+0x212c], R9 ;  /* 0x00212c0901007387 */ /* 0x0005e20000100800 */
[----:B------:R1:W-:Y:S02]  /*7cd20*/  STL [R1+0x2128], R5 ;  /* 0x0021280501007387 */ /* 0x0003e40000100800 */
[----:B------:R1:W5:Y:S02]  /*7cd30*/  LDL.LU R94, [R1+0x2668] ;  /* 0x00266800015e7983 */ /* 0x0003640000300800 */
[----:B------:R1:W5:Y:S01]  /*7cd40*/  LDL.LU R95, [R1+0x2664] ;  /* 0x00266400015f7983 */ /* 0x0003620000300800 */
[----:B------:R1:W5:Y:S01]  /*7cd50*/  LDL.LU R88, [R1+0x2660] ;  /* 0x0026600001587983 */ /* 0x0003620000300800 */
[----:B------:R1:W5:Y:S02]  /*7cd60*/  LDL.LU R89, [R1+0x265c] ;  /* 0x00265c0001597983 */ /* 0x0003640000300800 */
[----:B------:R-:W-:Y:S02]  /*7cd70*/  IMAD.MOV.U32 R59, RZ, RZ, R90 ;  /* 0x000000ffff3b7224 */ /* 0x000fe400078e005a */
[----:B------:R1:W5:Y:S01]  /*7cd80*/  LDL.LU R90, [R1+0x2658] ;  /* 0x00265800015a7983 */ /* 0x0003620000300800 */
[----:B------:R1:W5:Y:S02]  /*7cd90*/  LDL.LU R91, [R1+0x2654] ;  /* 0x00265400015b7983 */ /* 0x0003640000300800 */
        /* <DEDUP_REMOVED lines=11> */
[----:B------:R1:W-:Y:S02]  /*7ce50*/  STL.64 [R1+0x1950], R66 ;  /* 0x0019504201007387 */ /* 0x0003e40000100a00 */
        /* <DEDUP_REMOVED lines=32> */
[----:B------:R-:W-:-:S02]  /*7d060*/  IMAD.MOV.U32 R7, RZ, RZ, R17 ;  /* 0x000000ffff077224 */ /* 0x000fc400078e0011 */
[----:B------:R1:W-:Y:S01]  /*7d070*/  STL.64 [R1+0x1a30], R40 ;  /* 0x001a302801007387 */ /* 0x0003e20000100a00 */
[----:B------:R1:W5:Y:S01]  /*7d080*/  LDL.LU R214, [R1+0x25d8] ;  /* 0x0025d80001d67983 */ /* 0x0003620000300800 */
[----:B------:R1:W5:Y:S02]  /*7d090*/  LDL.LU R215, [R1+0x25d4] ;  /* 0x0025d40001d77983 */ /* 0x0003640000300800 */
[----:B------:R1:W-:Y:S02]  /*7d0a0*/  STL.64 [R1+0x1a28], R38 ;  /* 0x001a282601007387 */ /* 0x0003e40000100a00 */
[----:B------:R1:W5:Y:S01]  /*7d0b0*/  LDL.LU R216, [R1+0x25d0] ;  /* 0x0025d00001d87983 */ /* 0x0003620000300800 */
[----:B------:R1:W-:Y:S04]  /*7d0c0*/  LDGSTS.E [R4+0xd600], [R6.64], P0 ;  /* 0x0d60000006047fae */ /* 0x0003e80008121844 */
[----:B------:R1:W5:Y:S01]  /*7d0d0*/  LDL.LU R217, [R1+0x25cc] ;  /* 0x0025cc0001d97983 */ /* 0x0003620000300800 */
[----:B------:R2:W-:Y:S02]  /*7d0e0*/  STL.64 [R1+0x1a20], R36 ;  /* 0x001a202401007387 */ /* 0x0005e40000100a00 */
[----:B------:R1:W5:Y:S02]  /*7d0f0*/  LDL.LU R218, [R1+0x25c8] ;  /* 0x0025c80001da7983 */ /* 0x0003640000300800 */
[----:B------:R1:W5:Y:S01]  /*7d100*/  LDL.LU R219, [R1+0x25c4] ;  /* 0x0025c40001db7983 */ /* 0x0003620000300800 */
[----:B------:R2:W-:Y:S01]  /*7d110*/  STL.64 [R1+0x1a18], R34 ;  /* 0x001a182201007387 */ /* 0x0005e20000100a00 */
[----:B------:R2:W5:Y:S02]  /*7d120*/  LDL.LU R220, [R1+0x25c0] ;  /* 0x0025c00001dc7983 */ /* 0x0005640000300800 */
[----:B------:R2:W5:Y:S02]  /*7d130*/  LDL.LU R221, [R1+0x25bc] ;  /* 0x0025bc0001dd7983 */ /* 0x0005640000300800 */
[----:B-1----:R-:W-:-:S02]  /*7d140*/  IMAD.MOV.U32 R6, RZ, RZ, R14 ;  /* 0x000000ffff067224 */ /* 0x002fc400078e000e */
[----:B------:R-:W-:Y:S01]  /*7d150*/  IMAD.MOV.U32 R7, RZ, RZ, R15 ;  /* 0x000000ffff077224 */ /* 0x000fe200078e000f */
[----:B------:R1:W-:Y:S01]  /*7d160*/  STL.64 [R1+0x1a10], R32 ;  /* 0x001a102001007387 */ /* 0x0003e20000100a00 */
[----:B------:R1:W5:Y:S02]  /*7d170*/  LDL.LU R222, [R1+0x25b8] ;  /* 0x0025b80001de7983 */ /* 0x0003640000300800 */
[----:B------:R1:W5:Y:S01]  /*7d180*/  LDL.LU R223, [R1+0x25b4] ;  /* 0x0025b40001df7983 */ /* 0x0003620000300800 */
[----:B------:R1:W-:Y:S01]  /*7d190*/  LDGSTS.E [R4+0xde00], [R6.64], P0 ;  /* 0x0de0000006047fae */ /* 0x0003e20008121844 */
        /* <DEDUP_REMOVED lines=13> */
[----:B------:R-:W-:Y:S02]  /*7d270*/  IMAD.MOV.U32 R17, RZ, RZ, R230 ;  /* 0x000000ffff117224 */ /* 0x000fe400078e00e6 */
[----:B------:R1:W5:Y:S01]  /*7d280*/  LDL.LU R230, [R1+0x2598] ;  /* 0x0025980001e67983 */ /* 0x0003620000300800 */
[----:B------:R2:W5:Y:S02]  /*7d290*/  LDL.LU R231, [R1+0x2594] ;  /* 0x0025940001e77983 */ /* 0x0005640000300800 */
[----:B-1----:R-:W-:-:S02]  /*7d2a0*/  IMAD.MOV.U32 R6, RZ, RZ, R10 ;  /* 0x000000ffff067224 */ /* 0x002fc400078e000a */
[----:B------:R-:W-:Y:S01]  /*7d2b0*/  IMAD.MOV.U32 R7, RZ, RZ, R11 ;  /* 0x000000ffff077224 */ /* 0x000fe200078e000b */
[----:B------:R1:W-:Y:S04]  /*7d2c0*/  STL.64 [R1+0x19e8], R22 ;  /* 0x0019e81601007387 */ /* 0x0003e80000100a00 */
[----:B------:R1:W-:Y:S01]  /*7d2d0*/  LDGSTS.E [R4+0xee00], [R6.64], P0 ;  /* 0x0ee0000006047fae */ /* 0x0003e20008121844 */
[----:B---3--:R-:W-:Y:S02]  /*7d2e0*/  IMAD.MOV.U32 R15, RZ, RZ, R244 ;  /* 0x000000ffff0f7224 */ /* 0x008fe400078e00f4 */
[----:B------:R-:W-:Y:S02]  /*7d2f0*/  IMAD.MOV.U32 R14, RZ, RZ, R245 ;  /* 0x000000ffff0e7224 */ /* 0x000fe400078e00f5 */
[----:B------:R3:W5:Y:S01]  /*7d300*/  LDL.LU R244, [R1+0x2590] ;  /* 0x0025900001f47983 */ /* 0x0007620000300800 */
[----:B------:R3:W5:Y:S01]  /*7d310*/  LDL.LU R245, [R1+0x258c] ;  /* 0x00258c0001f57983 */ /* 0x0007620000300800 */
[----:B------:R3:W-:Y:S02]  /*7d320*/  STL.64 [R1+0x19e0], R20 ;  /* 0x0019e01401007387 */ /* 0x0007e40000100a00 */
[----:B----4-:R-:W-:-:S02]  /*7d330*/  IMAD.MOV.U32 R13, RZ, RZ, R246 ;  /* 0x000000ffff0d7224 */ /* 0x010fc400078e00f6 */
[----:B------:R-:W-:Y:S01]  /*7d340*/  IMAD.MOV.U32 R12, RZ, RZ, R247 ;  /* 0x000000ffff0c7224 */ /* 0x000fe200078e00f7 */
[----:B------:R3:W5:Y:S01]  /*7d350*/  LDL.LU R246, [R1+0x2588] ;  /* 0x0025880001f67983 */ /* 0x0007620000300800 */
[----:B------:R3:W5:Y:S02]  /*7d360*/  LDL.LU R247, [R1+0x2584] ;  /* 0x0025840001f77983 */ /* 0x0007640000300800 */
[----:B-1----:R-:W-:Y:S02]  /*7d370*/  IMAD.MOV.U32 R6, RZ, RZ, R8 ;  /* 0x000000ffff067224 */ /* 0x002fe400078e0008 */
[----:B------:R-:W-:Y:S01]  /*7d380*/  IMAD.MOV.U32 R7, RZ, RZ, R9 ;  /* 0x000000ffff077224 */ /* 0x000fe200078e0009 */
[----:B------:R3:W-:Y:S04]  /*7d390*/  STL.64 [R1+0x19d8], R18 ;  /* 0x0019d81201007387 */ /* 0x0007e80000100a00 */
[----:B------:R1:W-:Y:S01]  /*7d3a0*/  LDGSTS.E [R4+0xf600], [R6.64], P0 ;  /* 0x0f60000006047fae */ /* 0x0003e20008121844 */
[----:B------:R-:W-:-:S02]  /*7d3b0*/  IMAD.MOV.U32 R11, RZ, RZ, R248 ;  /* 0x000000ffff0b7224 */ /* 0x000fc400078e00f8 */
[----:B------:R-:W-:Y:S02]  /*7d3c0*/  IMAD.MOV.U32 R10, RZ, RZ, R249 ;  /* 0x000000ffff0a7224 */ /* 0x000fe400078e00f9 */
[----:B------:R3:W5:Y:S01]  /*7d3d0*/  LDL.LU R248, [R1+0x2580] ;  /* 0x0025800001f87983 */ /* 0x0007620000300800 */
[----:B------:R3:W5:Y:S01]  /*7d3e0*/  LDL.LU R249, [R1+0x257c] ;  /* 0x00257c0001f97983 */ /* 0x0007620000300800 */
[----:B------:R3:W-:Y:S02]  /*7d3f0*/  STL.64 [R1+0x19d0], R16 ;  /* 0x0019d01001007387 */ /* 0x0007e40000100a00 */
[----:B------:R-:W-:Y:S02]  /*7d400*/  IMAD.MOV.U32 R8, RZ, RZ, R250 ;  /* 0x000000ffff087224 */ /* 0x000fe400078e00fa */
[----:B--2---:R-:W-:Y:S01]  /*7d410*/  IMAD.MOV.U32 R9, RZ, RZ, R51 ;  /* 0x000000ffff097224 */ /* 0x004fe200078e0033 */
[----:B------:R3:W5:Y:S01]  /*7d420*/  LDL.LU R250, [R1+0x2578] ;  /* 0x0025780001fa7983 */ /* 0x0007620000300800 */
[----:B-1----:R-:W-:-:S02]  /*7d430*/  IMAD.MOV.U32 R6, RZ, RZ, R3 ;  /* 0x000000ffff067224 */ /* 0x002fc400078e0003 */
[----:B------:R-:W-:Y:S01]  /*7d440*/  IMAD.MOV.U32 R7, RZ, RZ, R5 ;  /* 0x000000ffff077224 */ /* 0x000fe200078e0005 */
[----:B------:R3:W-:Y:S04]  /*7d450*/  STL.64 [R1+0x19c8], R14 ;  /* 0x0019c80e01007387 */ /* 0x0007e80000100a00 */
[----:B------:R1:W-:Y:S02]  /*7d460*/  LDGSTS.E [R4+0xfe00], [R6.64], P0 ;  /* 0x0fe0000006047fae */ /* 0x0003e40008121844 */
[----:B-1----:R-:W-:Y:S02]  /*7d470*/  IMAD.MOV.U32 R6, RZ, RZ, R251 ;  /* 0x000000ffff067224 */ /* 0x002fe400078e00fb */
[----:B------:R-:W-:Y:S01]  /*7d480*/  IMAD.MOV.U32 R7, RZ, RZ, R50 ;  /* 0x000000ffff077224 */ /* 0x000fe200078e0032 */
[----:B------:R3:W5:Y:S01]  /*7d490*/  LDL.LU R251, [R1+0x2574] ;  /* 0x0025740001fb7983 */ /* 0x0007620000300800 */
[----:B------:R3:W-:Y:S03]  /*7d4a0*/  STL.64 [R1+0x19c0], R12 ;  /* 0x0019c00c01007387 */ /* 0x0007e60000100a00 */
[----:B------:R3:W-:Y:S01]  /*7d4b0*/  STL.64 [R1+0x1a78], R6 ;  /* 0x001a780601007387 */ /* 0x0007e20000100a00 */
[----:B------:R3:W-:Y:S02]  /*7d4c0*/  STL.64 [R1+0x1a68], R10 ;  /* 0x001a680a01007387 */ /* 0x0007e40000100a00 */
[----:B------:R3:W-:Y:S02]  /*7d4d0*/  STL.64 [R1+0x1a70], R8 ;  /* 0x001a700801007387 */ /* 0x0007e40000100a00 */
[----:B------:R1:W-:Y:S04]  /*7d4e0*/  LDGSTS.E [R4+0x10600], [R234.64], P0 ;  /* 0x10600000ea047fae */ /* 0x0003e80008121844 */
[----:B------:R1:W-:Y:S04]  /*7d4f0*/  LDGSTS.E [R4+0x10e00], [R232.64], P0 ;  /* 0x10e00000e8047fae */ /* 0x0003e80008121844 */
[----:B------:R2:W-:Y:S04]  /*7d500*/  LDGSTS.E [R4+0x11600], [R58.64], P0 ;  /* 0x116000003a047fae */ /* 0x0005e80008121844 */
[----:B------:R1:W-:Y:S04]  /*7d510*/  LDGSTS.E [R4+0x11e00], [R66.64], P0 ;  /* 0x11e0000042047fae */ /* 0x0003e80008121844 */
[----:B------:R1:W-:Y:S04]  /*7d520*/  LDGSTS.E [R4+0x12600], [R64.64], P0 ;  /* 0x1260000040047fae */ /* 0x0003e80008121844 */
[----:B--2---:R-:W2:Y:S01]  /*7d530*/  LDL.LU R59, [R1+0x1930] ;  /* 0x00193000013b7983 */ /* 0x004ea20000300800 */
[----:B------:R-:W-:-:S03]  /*7d540*/  IMAD.MOV.U32 R58, RZ, RZ, 0x3f ;  /* 0x0000003fff3a7424 */ /* 0x000fc600078e00ff */
[----:B------:R1:W-:Y:S02]  /*7d550*/  LDGSTS.E [R4+0x12e00], [R62.64], P0 ;  /* 0x12e000003e047fae */ /* 0x0003e40008121844 */
[----:B------:R-:W-:Y:S02]  /*7d560*/  IADD3 R58, R58, c[0x0][0x180], RZ ;  /* 0x000060003a3a7a10 */ /* 0x000fe40007ffe0ff */
[----:B------:R1:W-:Y:S02]  /*7d570*/  LDGSTS.E [R4+0x13600], [R60.64], P0 ;  /* 0x136000003c047fae */ /* 0x0003e40008121844 */
[----:B------:R-:W-:Y:S02]  /*7d580*/  SHF.R.S32.HI R3, RZ, 0x1f, R58 ;  /* 0x0000001fff037819 */ /* 0x000fe4000001143a */
[----:B------:R1:W-:Y:S02]  /*7d590*/  LDGSTS.E [R4+0x13e00], [R56.64], P0 ;  /* 0x13e0000038047fae */ /* 0x0003e40008121844 */
[----:B------:R-:W-:-:S02]  /*7d5a0*/  LEA.HI R3, R3, R58, RZ, 0x6 ;  /* 0x0000003a03037211 */ /* 0x000fc400078f30ff */
[----:B------:R1:W-:Y:S02]  /*7d5b0*/  LDGSTS.E [R4+0x14600], [R54.64], P0 ;  /* 0x1460000036047fae */ /* 0x0003e40008121844 */
[----:B------:R-:W-:Y:S02]  /*7d5c0*/  SHF.R.S32.HI R3, RZ, 0x6, R3 ;  /* 0x00000006ff037819 */ /* 0x000fe40000011403 */
        /* <DEDUP_REMOVED lines=23> */
[----:B------:R-:W0:Y:S01]  /*7d740*/  LDGDEPBAR ;  /* 0x00000000000079af */ /* 0x000e220000000000 */
[----:B--2---:R-:W-:-:S04]  /*7d750*/  IADD3 R59, R59, 0x1, RZ ;  /* 0x000000013b3b7810 */ /* 0x004fc80007ffe0ff */
[----:B------:R-:W-:Y:S01]  /*7d760*/  ISETP.NE.U32.AND P0, PT, R59, R3, PT ;  /* 0x000000033b00720c */ /* 0x000fe20003f05070 */
[----:B------:R1:W-:-:S12]  /*7d770*/  STL [R1+0x1930], R59 ;  /* 0x0019303b01007387 */ /* 0x0003d80000100800 */
[----:B-1----:R-:W-:Y:S01]  /*7d780*/  @!P0 CALL.REL.NOINC `(.L_x_1) ;  /* 0x0000001000008944 */ /* 0x002fe20003c00000 */
[----:B------:R-:W-:Y:S05]  /*7d790*/  BRA `(.L_x_2) ;  /* 0xfffb724000007947 */ /* 0x000fea000383ffff */
.L_x_1:
[----:B---3--:R-:W3:Y:S01]  /*7d7a0*/  LDL R8, [R1+0x85c] ;  /* 0x00085c0001087983 */ /* 0x008ee20000100800 */
[----:B------:R-:W-:-:S04]  /*7d7b0*/  DEPBAR.LE SB0, 0x0 ;  /* 0x000080000000791a */ /* 0x000fc80000000000 */
[----:B------:R-:W4:Y:S04]  /*7d7c0*/  LDL.LU R6, [R1+0x2560] ;  /* 0x0025600001067983 */ /* 0x000f280000300800 */
[----:B------:R-:W1:Y:S02]  /*7d7d0*/  S2R R7, SR_TID.X ;  /* 0x0000000000077919 */ /* 0x000e640000002100 */
[C---:B-1----:R-:W-:Y:S02]  /*7d7e0*/  IMAD.SHL.U32 R3, R7.reuse, 0x20, RZ ;  /* 0x0000002007037824 */ /* 0x042fe400078e00ff */
[----:B------:R-:W-:-:S03]  /*7d7f0*/  IMAD.SHL.U32 R4, R7, 0x4, RZ ;  /* 0x0000000407047824 */ /* 0x000fc600078e00ff */
[----:B------:R-:W-:Y:S01]  /*7d800*/  LOP3.LUT R3, R3, 0x60, RZ, 0xc0, !PT ;  /* 0x0000006003037812 */ /* 0x000fe200078ec0ff */
[----:B------:R-:W-:-:S03]  /*7d810*/  IMAD.SHL.U32 R5, R7, 0x400, RZ ;  /* 0x0000040007057824 */ /* 0x000fc600078e00ff */
[----:B------:R-:W-:Y:S01]  /*7d820*/  LOP3.LUT R3, R3, 0x70, R4, 0x78, !PT ;  /* 0x0000007003037812 */ /* 0x000fe200078e7804 */
[C---:B------:R-:W-:Y:S01]  /*7d830*/  IMAD.SHL.U32 R4, R7.reuse, 0x1000, RZ ;  /* 0x0000100007047824 */ /* 0x040fe200078e00ff */
[----:B------:R-:W-:Y:S02]  /*7d840*/  LOP3.LUT R7, R7, 0x7f, RZ, 0xc0, !PT ;  /* 0x0000007f07077812 */ /* 0x000fe400078ec0ff */
[----:B------:R-:W-:Y:S02]  /*7d850*/  LOP3.LUT R5, R5, 0x6000, RZ, 0xc0, !PT ;  /* 0x0000600005057812 */ /* 0x000fe400078ec0ff */
[----:B------:R-:W-:Y:S01]  /*7d860*/  LOP3.LUT R4, R4, 0x6000, RZ, 0xc0, !PT ;  /* 0x0000600004047812 */ /* 0x000fe200078ec0ff */
[----:B------:R-:W-:Y:S01]  /*7d870*/  BAR.SYNC.DEFER_BLOCKING 0x0 ;  /* 0x0000000000007b1d */ /* 0x000fe20000010000 */
[C---:B---3--:R-:W-:Y:S02]  /*7d880*/  IADD3 R2, R8.reuse, 0x104, RZ ;  /* 0x0000010408027810 */ /* 0x048fe40007ffe0ff */
[----:B--2---:R-:W-:-:S02]  /*7d890*/  IADD3 R0, R8, 0x103, RZ ;  /* 0x0000010308007810 */ /* 0x004fc40007ffe0ff */
[----:B------:R-:W-:Y:S02]  /*7d8a0*/  ISETP.GE.AND P0, PT, R2, c[0x0][0x17c], PT ;  /* 0x00005f0002007a0c */ /* 0x000fe40003f06270 */
[----:B------:R-:W-:Y:S02]  /*7d8b0*/  ISETP.GE.AND P1, PT, R0, c[0x0][0x17c], PT ;  /* 0x00005f0000007a0c */ /* 0x000fe40003f26270 */
[C---:B------:R-:W-:Y:S02]  /*7d8c0*/  IADD3 R2, R8.reuse, 0x2, RZ ;  /* 0x0000000208027810 */ /* 0x040fe40007ffe0ff */
[----:B------:R-:W-:Y:S02]  /*7d8d0*/  IADD3 R0, R8, 0x1, RZ ;  /* 0x0000000108007810 */ /* 0x000fe40007ffe0ff */
[----:B------:R-:W-:Y:S01]  /*7d8e0*/  ISETP.GE.AND P4, PT, R2, c[0x0][0x17c], PT ;  /* 0x00005f0002007a0c */ /* 0x000fe20003f86270 */
[----:B------:R-:W-:Y:S01]  /*7d8f0*/  IMAD R2, R7, 0x10, R4 ;  /* 0x0000001007027824 */ /* 0x000fe200078e0204 */
[----:B------:R-:W-:Y:S01]  /*7d900*/  ISETP.GE.AND P3, PT, R0, c[0x0][0x17c], PT ;  /* 0x00005f0000007a0c */ /* 0x000fe20003f66270 */
[----:B------:R-:W2:Y:S01]  /*7d910*/  LDL.LU R4, [R1+0xde0] ;  /* 0x000de00001047983 */ /* 0x000ea20000300800 */
[----:B----4-:R-:W-:-:S03]  /*7d920*/  IADD3 R0, R3, R5, R6 ;  /* 0x0000000503007210 */ /* 0x010fc60007ffe006 */
        /* <DEDUP_REMOVED lines=19> */
[----:B--2---:R1:W-:Y:S04]  /*7da60*/  STS.128 [R0], R4 ;  /* 0x0000000400007388 */ /* 0x0043e80000000c00 */
[----:B-1----:R-:W2:Y:S04]  /*7da70*/  LDL.LU R4, [R1+0x378] ;  /* 0x0003780001047983 */ /* 0x002ea80000300800 */
[----:B------:R-:W2:Y:S04]  /*7da80*/  LDL.LU R5, [R1+0x37c] ;  /* 0x00037c0001057983 */ /* 0x000ea80000300800 */
[----:B------:R-:W2:Y:S04]  /*7da90*/  LDL.LU R6, [R1+0x368] ;  /* 0x0003680001067983 */ /* 0x000ea80000300800 */
[----:B------:R-:W2:Y:S04]  /*7daa0*/  LDL.LU R7, [R1+0x36c] ;  /* 0x00036c0001077983 */ /* 0x000ea80000300800 */
[----:B----4-:R1:W-:Y:S04]  /*7dab0*/  STS.128 [R0+0x100], R16 ;  /* 0x0001001000007388 */ /* 0x0103e80000000c00 */
[----:B-1----:R-:W4:Y:S04]  /*7dac0*/  LDL.LU R16, [R1+0x150] ;  /* 0x0001500001107983 */ /* 0x002f280000300800 */
[----:B------:R-:W4:Y:S04]  /*7dad0*/  LDL.LU R17, [R1+0x154] ;  /* 0x0001540001117983 */ /* 0x000f280000300800 */
[----:B------:R-:W4:Y:S04]  /*7dae0*/  LDL.LU R18, [R1+0x140] ;  /* 0x0001400001127983 */ /* 0x000f280000300800 */
[----:B---3--:R1:W-:Y:S04]  /*7daf0*/  STS.128 [R0+0x180], R12 ;  /* 0x0001800c00007388 */ /* 0x0083e80000000c00 */
[----:B------:R-:W4:Y:S04]  /*7db00*/  LDL.LU R19, [R1+0x144] ;  /* 0x0001440001137983 */ /* 0x000f280000300800 */
[----:B------:R3:W-:Y:S04]  /*7db10*/  STS.128 [R0+0x200], R8 ;  /* 0x0002000800007388 */ /* 0x0007e80000000c00 */
[----:B-1----:R-:W4:Y:S04]  /*7db20*/  LDL.LU R12, [R1+0x158] ;  /* 0x00015800010c7983 */ /* 0x002f280000300800 */
[----:B------:R-:W4:Y:S04]  /*7db30*/  LDL.LU R13, [R1+0x15c] ;  /* 0x00015c00010d7983 */ /* 0x000f280000300800 */
[----:B------:R-:W4:Y:S04]  /*7db40*/  LDL.LU R14, [R1+0x148] ;  /* 0x00014800010e7983 */ /* 0x000f280000300800 */
[----:B------:R-:W4:Y:S04]  /*7db50*/  LDL.LU R15, [R1+0x14c] ;  /* 0x00014c00010f7983 */ /* 0x000f280000300800 */
[----:B---3--:R-:W3:Y:S04]  /*7db60*/  LDL.LU R8, [R1+0x170] ;  /* 0x0001700001087983 */ /* 0x008ee80000300800 */
[----:B------:R-:W3:Y:S01]  /*7db70*/  LDL.LU R9, [R1+0x174] ;  /* 0x0001740001097983 */ /* 0x000ee20000300800 */
[----:B-----5:R-:W-:-:S02]  /*7db80*/  IMAD.MOV.U32 R10, RZ, RZ, R228 ;  /* 0x000000ffff0a7224 */ /* 0x020fc400078e00e4 */
[----:B------:R-:W-:Y:S01]  /*7db90*/  IMAD.MOV.U32 R11, RZ, RZ, R229 ;  /* 0x000000ffff0b7224 */ /* 0x000fe200078e00e5 */
[----:B------:R-:W4:Y:S04]  /*7dba0*/  LDL.LU R228, [R1+0x178] ;  /* 0x0001780001e47983 */ /* 0x000f280000300800 */
[----:B------:R-:W4:Y:S04]  /*7dbb0*/  LDL.LU R229, [R1+0x17c] ;  /* 0x00017c0001e57983 */ /* 0x000f280000300800 */
[----:B--2---:R1:W-:Y:S02]  /*7dbc0*/  STS.128 [R0+0x280], R4 ;  /* 0x0002800400007388 */ /* 0x0043e40000000c00 */
[----:B-1----:R-:W-:-:S02]  /*7dbd0*/  IMAD.MOV.U32 R4, RZ, RZ, R132 ;  /* 0x000000ffff047224 */ /* 0x002fc400078e0084 */
[----:B------:R-:W-:Y:S02]  /*7dbe0*/  IMAD.MOV.U32 R5, RZ, RZ, R133 ;  /* 0x000000ffff057224 */ /* 0x000fe400078e0085 */
[----:B------:R-:W-:Y:S02]  /*7dbf0*/  IMAD.MOV.U32 R6, RZ, RZ, R136 ;  /* 0x000000ffff067224 */ /* 0x000fe400078e0088 */
[----:B------:R-:W-:-:S05]  /*7dc00*/  IMAD.MOV.U32 R7, RZ, RZ, R137 ;  /* 0x000000ffff077224 */ /* 0x000fca00078e0089 */
[----:B------:R-:W-:Y:S04]  /*7dc10*/  STS.128 [R0+0x500], R4 ;  /* 0x0005000400007388 */ /* 0x000fe80000000c00 */
[----:B---3--:R1:W-:Y:S04]  /*7dc20*/  STS.128 [R0+0x400], R8 ;  /* 0x0004000800007388 */ /* 0x0083e80000000c00 */
[----:B-1----:R-:W2:Y:S04]  /*7dc30*/  LDL.LU R8, [R1+0x330] ;  /* 0x0003300001087983 */ /* 0x002ea80000300800 */
[----:B------:R-:W2:Y:S04]  /*7dc40*/  LDL.LU R9, [R1+0x334] ;  /* 0x0003340001097983 */ /* 0x000ea80000300800 */
[----:B------:R-:W2:Y:S04]  /*7dc50*/  LDL.LU R10, [R1+0x320] ;  /* 0x00032000010a7983 */ /* 0x000ea80000300800 */
[----:B------:R-:W2:Y:S04]  /*7dc60*/  LDL.LU R11, [R1+0x324] ;  /* 0x00032400010b7983 */ /* 0x000ea80000300800 */
[----:B------:R-:W3:Y:S04]  /*7dc70*/  LDL.LU R4, [R1+0x338] ;  /* 0x0003380001047983 */ /* 0x000ee80000300800 */
[----:B------:R-:W3:Y:S04]  /*7dc80*/  LDL.LU R5, [R1+0x33c] ;  /* 0x00033c0001057983 */ /* 0x000ee80000300800 */
[----:B------:R-:W3:Y:S04]  /*7dc90*/  LDL.LU R6, [R1+0x328] ;  /* 0x0003280001067983 */ /* 0x000ee80000300800 */
[----:B------:R-:W3:Y:S01]  /*7dca0*/  LDL.LU R7, [R1+0x32c] ;  /* 0x00032c0001077983 */ /* 0x000ee20000300800 */
[----:B------:R-:W-:-:S03]  /*7dcb0*/  IMAD.MOV.U32 R136, RZ, RZ, R134 ;  /* 0x000000ffff887224 */ /* 0x000fc600078e0086 */
[----:B----4-:R1:W-:Y:S01]  /*7dcc0*/  STS.128 [R0+0x380], R12 ;  /* 0x0003800c00007388 */ /* 0x0103e20000000c00 */
[----:B------:R-:W-:-:S03]  /*7dcd0*/  IMAD.MOV.U32 R137, RZ, RZ, R135 ;  /* 0x000000ffff897224 */ /* 0x000fc600078e0087 */
[----:B------:R-:W-:Y:S04]  /*7dce0*/  STS.128 [R0+0x80], R20 ;  /* 0x0000801400007388 */ /* 0x000fe80000000c00 */
[----:B------:R-:W-:Y:S01]  /*7dcf0*/  STS.128 [R0+0x300], R16 ;  /* 0x0003001000007388 */ /* 0x000fe20000000c00 */
[----:B-1----:R-:W-:Y:S02]  /*7dd00*/  IMAD.MOV.U32 R14, RZ, RZ, R176 ;  /* 0x000000ffff0e7224 */ /* 0x002fe400078e00b0 */
[----:B------:R-:W-:Y:S02]  /*7dd10*/  IMAD.MOV.U32 R15, RZ, RZ, R177 ;  /* 0x000000ffff0f7224 */ /* 0x000fe400078e00b1 */
[----:B------:R-:W-:Y:S02]  /*7dd20*/  IMAD.MOV.U32 R12, RZ, RZ, R172 ;  /* 0x000000ffff0c7224 */ /* 0x000fe400078e00ac */
[----:B------:R-:W-:-:S02]  /*7dd30*/  IMAD.MOV.U32 R13, RZ, RZ, R173 ;  /* 0x000000ffff0d7224 */ /* 0x000fc400078e00ad */
[----:B------:R-:W-:Y:S02]  /*7dd40*/  IMAD.MOV.U32 R176, RZ, RZ, R174 ;  /* 0x000000ffffb07224 */ /* 0x000fe400078e00ae */
[----:B------:R-:W-:Y:S01]  /*7dd50*/  IMAD.MOV.U32 R177, RZ, RZ, R175 ;  /* 0x000000ffffb17224 */ /* 0x000fe200078e00af */
[----:B------:R-:W-:Y:S04]  /*7dd60*/  STS.128 [R0+0x480], R228 ;  /* 0x000480e400007388 */ /* 0x000fe80000000c00 */
[----:B------:R-:W-:Y:S04]  /*7dd70*/  STS.128 [R0+0x580], R136 ;  /* 0x0005808800007388 */ /* 0x000fe80000000c00 */
[----:B------:R-:W-:Y:S04]  /*7dd80*/  STS.128 [R0+0x600], R12 ;  /* 0x0006000c00007388 */ /* 0x000fe80000000c00 */
[----:B------:R-:W-:Y:S01]  /*7dd90*/  STS.128 [R0+0x680], R176 ;  /* 0x000680b000007388 */ /* 0x000fe20000000c00 */
[----:B------:R-:W-:-:S02]  /*7dda0*/  LOP3.LUT R132, R2, 0x20, RZ, 0x3c, !PT ;  /* 0x0000002002847812 */ /* 0x000fc400078e3cff */
[C---:B------:R-:W-:Y:S02]  /*7ddb0*/  LOP3.LUT R3, R2.reuse, 0x40, RZ, 0x3c, !PT ;  /* 0x0000004002037812 */ /* 0x040fe400078e3cff */
[----:B------:R-:W-:Y:S01]  /*7ddc0*/  LOP3.LUT R252, R2, 0x60, RZ, 0x3c, !PT ;  /* 0x0000006002fc7812 */ /* 0x000fe200078e3cff */
[----:B--2---:R-:W-:Y:S04]  /*7ddd0*/  STS.128 [R0+0x700], R8 ;  /* 0x0007000800007388 */ /* 0x004fe80000000c00 */
[----:B---3--:R1:W-:Y:S04]  /*7dde0*/  STS.128 [R0+0x780], R4 ;  /* 0x0007800400007388 */ /* 0x0083e80000000c00 */
[----:B------:R-:W-:Y:S06]  /*7ddf0*/  BAR.SYNC.DEFER_BLOCKING 0x0 ;  /* 0x0000000000007b1d */ /* 0x000fec0000010000 */
[----:B-1----:R-:W3:Y:S04]  /*7de00*/  LDL.LU R4, [R1+0x1e0] ;  /* 0x0001e00001047983 */ /* 0x002ee80000300800 */
[----:B------:R-:W3:Y:S04]  /*7de10*/  LDL.LU R5, [R1+0x1e4] ;  /* 0x0001e40001057983 */ /* 0x000ee80000300800 */
[----:B------:R-:W3:Y:S04]  /*7de20*/  LDL.LU R6, [R1+0x230] ;  /* 0x0002300001067983 */ /* 0x000ee80000300800 */
[----:B------:R-:W3:Y:S04]  /*7de30*/  LDL.LU R7, [R1+0x234] ;  /* 0x0002340001077983 */ /* 0x000ee80000300800 */
[----:B------:R-:W1:Y:S04]  /*7de40*/  LDS.128 R8, [R2] ;  /* 0x0000000002087984 */ /* 0x000e680000000c00 */
[----:B------:R-:W3:Y:S04]  /*7de50*/  LDS.128 R16, [R2+0x800] ;  /* 0x0008000002107984 */ /* 0x000ee80000000c00 */
[----:B------:R-:W4:Y:S04]  /*7de60*/  LDS.128 R12, [R2+0x1000] ;  /* 0x00100000020c7984 */ /* 0x000f280000000c00 */
[----:B-1----:R-:W-:Y:S04]  /*7de70*/  STL.64 [R1+0x330], R8 ;  /* 0x0003300801007387 */ /* 0x002fe80000100a00 */
[----:B------:R-:W-:Y:S04]  /*7de80*/  STL.64 [R1+0x338], R10 ;  /* 0x0003380a01007387 */ /* 0x000fe80000100a00 */
[----:B------:R-:W1:Y:S04]  /*7de90*/  LDS.128 R8, [R2+0x1800] ;  /* 0x0018000002087984 */ /* 0x000e680000000c00 */
[----:B---3--:R-:W-:Y:S04]  /*7dea0*/  STL.64 [R1+0xba0], R16 ;  /* 0x000ba01001007387 */ /* 0x008fe80000100a00 */
[----:B------:R-:W-:Y:S04]  /*7deb0*/  STL.64 [R1+0xba8], R18 ;  /* 0x000ba81201007387 */ /* 0x000fe80000100a00 */
[----:B------:R-:W3:Y:S04]  /*7dec0*/  LDS.128 R16, [R132] ;  /* 0x0000000084107984 */ /* 0x000ee80000000c00 */
[----:B----4-:R-:W-:Y:S04]  /*7ded0*/  STL.64 [R1+0xbe0], R12 ;  /* 0x000be00c01007387 */ /* 0x010fe80000100a00 */
[----:B------:R-:W-:Y:S04]  /*7dee0*/  STL.64 [R1+0xbe8], R14 ;  /* 0x000be80e01007387 */ /* 0x000fe80000100a00 */
[----:B------:R-:W4:Y:S04]  /*7def0*/  LDS.128 R12, [R132+0x800] ;  /* 0x00080000840c7984 */ /* 0x000f280000000c00 */
[----:B-1----:R-:W-:Y:S04]  /*7df00*/  STL.64 [R1+0xdb0], R8 ;  /* 0x000db00801007387 */ /* 0x002fe80000100a00 */
[----:B------:R-:W-:Y:S04]  /*7df10*/  STL.64 [R1+0xdb8], R10 ;  /* 0x000db80a01007387 */ /* 0x000fe80000100a00 */
[----:B------:R-:W1:Y:S04]  /*7df20*/  LDS.128 R8, [R132+0x1000] ;  /* 0x0010000084087984 */ /* 0x000e680000000c00 */
[----:B---3--:R-:W-:Y:S04]  /*7df30*/  STL.64 [R1+0x370], R16 ;  /* 0x0003701001007387 */ /* 0x008fe80000100a00 */
[----:B------:R-:W-:Y:S04]  /*7df40*/  STL.64 [R1+0x378], R18 ;  /* 0x0003781201007387 */ /* 0x000fe80000100a00 */
[----:B------:R-:W3:Y:S04]  /*7df50*/  LDS.128 R16, [R132+0x1800] ;  /* 0x0018000084107984 */ /* 0x000ee80000000c00 */
[----:B----4-:R-:W-:Y:S04]  /*7df60*/  STL.64 [R1+0xbb0], R12 ;  /* 0x000bb00c01007387 */ /* 0x010fe80000100a00 */
[----:B------:R-:W-:Y:S04]  /*7df70*/  STL.64 [R1+0xbb8], R14 ;  /* 0x000bb80e01007387 */ /* 0x000fe80000100a00 */
[----:B------:R-:W4:Y:S04]  /*7df80*/  LDS.128 R12, [R3] ;  /* 0x00000000030c7984 */ /* 0x000f280000000c00 */
        /* <DEDUP_REMOVED lines=8> */
[----:B------:R-:W4:Y:S04]  /*7e010*/  LDS.128 R12, [R3+0x1800] ;  /* 0x00180000030c7984 */ /* 0x000f280000000c00 */
[----:B-1----:R-:W-:Y:S04]  /*7e020*/  STL.64 [R1+0xbc0], R8 ;  /* 0x000bc00801007387 */ /* 0x002fe80000100a00 */
[----:B------:R-:W-:Y:S04]  /*7e030*/  STL.64 [R1+0xbc8], R10 ;  /* 0x000bc80a01007387 */ /* 0x000fe80000100a00 */
[----:B------:R-:W1:Y:S04]  /*7e040*/  LDS.128 R8, [R252] ;  /* 0x00000000fc087984 */ /* 0x000e680000000c00 */
        /* <DEDUP_REMOVED lines=8> */
[----:B------:R-:W1:Y:S04]  /*7e0d0*/  LDS.128 R8, [R252+0x1800] ;  /* 0x00180000fc087984 */ /* 0x000e680000000c00 */
[----:B------:R-:W-:Y:S06]  /*7e0e0*/  BAR.SYNC.DEFER_BLOCKING 0x0 ;  /* 0x0000000000007b1d */ /* 0x000fec0000010000 */
[----:B---3--:R3:W-:Y:S04]  /*7e0f0*/  STL.64 [R1+0xbd0], R16 ;  /* 0x000bd01001007387 */ /* 0x0087e80000100a00 */
[----:B------:R1:W-:Y:S04]  /*7e100*/  STL.64 [R1+0xbd8], R18 ;  /* 0x000bd81201007387 */ /* 0x0003e80000100a00 */
[----:B----4-:R4:W-:Y:S04]  /*7e110*/  STL.64 [R1+0xda0], R12 ;  /* 0x000da00c01007387 */ /* 0x0109e80000100a00 */
[----:B------:R1:W-:Y:S04]  /*7e120*/  STL.64 [R1+0xda8], R14 ;  /* 0x000da80e01007387 */ /* 0x0003e80000100a00 */
[----:B-1----:R1:W-:Y:S04]  /*7e130*/  STL.64 [R1+0xde0], R8 ;  /* 0x000de00801007387 */ /* 0x0023e80000100a00 */
[----:B------:R1:W-:Y:S04]  /*7e140*/  STL.64 [R1+0xde8], R10 ;  /* 0x000de80a01007387 */ /* 0x0003e80000100a00 */
        /* <DEDUP_REMOVED lines=8> */
[----:B----4-:R-:W4:Y:S04]  /*7e1d0*/  LDL.LU R12, [R1+0x5c8] ;  /* 0x0005c800010c7983 */ /* 0x010f280000300800 */
[----:B------:R-:W4:Y:S04]  /*7e1e0*/  LDL.LU R13, [R1+0x5cc] ;  /* 0x0005cc00010d7983 */ /* 0x000f280000300800 */
[----:B------:R-:W4:Y:S04]  /*7e1f0*/  LDL.LU R14, [R1+0x5b8] ;  /* 0x0005b800010e7983 */ /* 0x000f280000300800 */
[----:B------:R-:W4:Y:S04]  /*7e200*/  LDL.LU R15, [R1+0x5bc] ;  /* 0x0005bc00010f7983 */ /* 0x000f280000300800 */
[----:B-1----:R-:W4:Y:S04]  /*7e210*/  LDL.LU R8, [R1+0x4d0] ;  /* 0x0004d00001087983 */ /* 0x002f280000300800 */
[----:B------:R-:W4:Y:S04]  /*7e220*/  LDL.LU R9, [R1+0x4d4] ;  /* 0x0004d40001097983 */ /* 0x000f280000300800 */
[----:B------:R-:W4:Y:S04]  /*7e230*/  LDL.LU R10, [R1+0x5d0] ;  /* 0x0005d000010a7983 */ /* 0x000f280000300800 */
[----:B------:R1:W-:Y:S04]  /*7e240*/  STS.128 [R0], R4 ;  /* 0x0000000400007388 */ /* 0x0003e80000000c00 */
[----:B------:R-:W4:Y:S04]  /*7e250*/  LDL.LU R11, [R1+0x5d4] ;  /* 0x0005d400010b7983 */ /* 0x000f280000300800 */
[----:B-1----:R-:W4:Y:S04]  /*7e260*/  LDL.LU R4, [R1+0x4d8] ;  /* 0x0004d80001047983 */ /* 0x002f280000300800 */
[----:B------:R-:W4:Y:S04]  /*7e270*/  LDL.LU R5, [R1+0x4dc] ;  /* 0x0004dc0001057983 */ /* 0x000f280000300800 */
[----:B------:R-:W4:Y:S04]  /*7e280*/  LDL.LU R6, [R1+0x5d8] ;  /* 0x0005d80001067983 */ /* 0x000f280000300800 */
[----:B------:R-:W4:Y:S04]  /*7e290*/  LDL.LU R7, [R1+0x5dc] ;  /* 0x0005dc0001077983 */ /* 0x000f280000300800 */
[----:B--2---:R1:W-:Y:S04]  /*7e2a0*/  STS.128 [R0+0x80], R20 ;  /* 0x0000801400007388 */ /* 0x0043e80000000c00 */
[----:B-1----:R-:W2:Y:S04]  /*7e2b0*/  LDL.LU R20, [R1+0xa30] ;  /* 0x000a300001147983 */ /* 0x002ea80000300800 */
[----:B------:R-:W2:Y:S04]  /*7e2c0*/  LDL.LU R21, [R1+0xa34] ;  /* 0x000a340001157983 */ /* 0x000ea80000300800 */
[----:B------:R-:W2:Y:S04]  /*7e2d0*/  LDL.LU R22, [R1+0xa40] ;  /* 0x000a400001167983 */ /* 0x000ea80000300800 */
[----:B---3--:R1:W-:Y:S04]  /*7e2e0*/  STS.128 [R0+0x100], R16 ;  /* 0x0001001000007388 */ /* 0x0083e80000000c00 */
[----:B------:R-:W2:Y:S04]  /*7e2f0*/  LDL.LU R23, [R1+0xa44] ;  /* 0x000a440001177983 */ /* 0x000ea80000300800 */
[----:B----4-:R3:W-:Y:S04]  /*7e300*/  STS.128 [R0+0x180], R12 ;  /* 0x0001800c00007388 */ /* 0x0107e80000000c00 */
[----:B-1----:R-:W4:Y:S04]  /*7e310*/  LDL.LU R16, [R1+0xa38] ;  /* 0x000a380001107983 */ /* 0x002f280000300800 */
[----:B------:R-:W4:Y:S04]  /*7e320*/  LDL.LU R17, [R1+0xa3c] ;  /* 0x000a3c0001117983 */ /* 0x000f280000300800 */
[----:B------:R-:W4:Y:S04]  /*7e330*/  LDL.LU R18, [R1+0xa48] ;  /* 0x000a480001127983 */ /* 0x000f280000300800 */
[----:B------:R-:W4:Y:S04]  /*7e340*/  LDL.LU R19, [R1+0xa4c] ;  /* 0x000a4c0001137983 */ /* 0x000f280000300800 */
[----:B---3--:R-:W3:Y:S04]  /*7e350*/  LDL.LU R12, [R1+0x730] ;  /* 0x00073000010c7983 */ /* 0x008ee80000300800 */
[----:B------:R-:W3:Y:S04]  /*7e360*/  LDL.LU R13, [R1+0x734] ;  /* 0x00073400010d7983 */ /* 0x000ee80000300800 */
[----:B------:R-:W3:Y:S04]  /*7e370*/  LDL.LU R14, [R1+0x740] ;  /* 0x00074000010e7983 */ /* 0x000ee80000300800 */
[----:B------:R1:W-:Y:S04]  /*7e380*/  STS.128 [R0+0x200], R8 ;  /* 0x0002000800007388 */ /* 0x0003e80000000c00 */
[----:B------:R-:W3:Y:S04]  /*7e390*/  LDL.LU R15, [R1+0x744] ;  /* 0x00074400010f7983 */ /* 0x000ee80000300800 */
[----:B------:R1:W-:Y:S04]  /*7e3a0*/  STS.128 [R0+0x280], R4 ;  /* 0x0002800400007388 */ /* 0x0003e80000000c00 */
[----:B-1----:R-:W3:Y:S04]  /*7e3b0*/  LDL.LU R8, [R1+0x738] ;  /* 0x0007380001087983 */ /* 0x002ee80000300800 */
[----:B------:R-:W3:Y:S04]  /*7e3c0*/  LDL.LU R9, [R1+0x73c] ;  /* 0x00073c0001097983 */ /* 0x000ee80000300800 */
[----:B------:R-:W3:Y:S04]  /*7e3d0*/  LDL.LU R10, [R1+0x748] ;  /* 0x00074800010a7983 */ /* 0x000ee80000300800 */
[----:B------:R-:W3:Y:S04]  /*7e3e0*/  LDL.LU R11, [R1+0x74c] ;  /* 0x00074c00010b7983 */ /* 0x000ee80000300800 */
[----:B------:R-:W3:Y:S04]  /*7e3f0*/  LDL.LU R4, [R1+0xb10] ;  /* 0x000b100001047983 */ /* 0x000ee80000300800 */
[----:B------:R-:W3:Y:S04]  /*7e400*/  LDL.LU R5, [R1+0xb14] ;  /* 0x000b140001057983 */ /* 0x000ee80000300800 */
[----:B------:R-:W3:Y:S04]  /*7e410*/  LDL.LU R6, [R1+0xb40] ;  /* 0x000b400001067983 */ /* 0x000ee80000300800 */
[----:B------:R-:W3:Y:S04]  /*7e420*/  LDL.LU R7, [R1+0xb44] ;  /* 0x000b440001077983 */ /* 0x000ee80000300800 */
[----:B--2---:R1:W-:Y:S04]  /*7e430*/  STS.128 [R0+0x300], R20 ;  /* 0x0003001400007388 */ /* 0x0043e80000000c00 */
[----:B-1----:R-:W2:Y:S04]  /*7e440*/  LDL.LU R20, [R1+0xb18] ;  /* 0x000b180001147983 */ /* 0x002ea80000300800 */
[----:B------:R-:W2:Y:S04]  /*7e450*/  LDL.LU R21, [R1+0xb1c] ;  /* 0x000b1c0001157983 */ /* 0x000ea80000300800 */
[----:B------:R-:W2:Y:S04]  /*7e460*/  LDL.LU R22, [R1+0xb48] ;  /* 0x000b480001167983 */ /* 0x000ea80000300800 */
[----:B----4-:R1:W-:Y:S04]  /*7e470*/  STS.128 [R0+0x380], R16 ;  /* 0x0003801000007388 */ /* 0x0103e80000000c00 */
[----:B------:R-:W2:Y:S04]  /*7e480*/  LDL.LU R23, [R1+0xb4c] ;  /* 0x000b4c0001177983 */ /* 0x000ea80000300800 */
        /* <DEDUP_REMOVED lines=15> */
[----:B-1----:R-:W3:Y:S04]  /*7e580*/  LDL.LU R4, [R1+0xc88] ;  /* 0x000c880001047983 */ /* 0x002ee80000300800 */
[----:B------:R-:W3:Y:S04]  /*7e590*/  LDL.LU R5, [R1+0xc8c] ;  /* 0x000c8c0001057983 */ /* 0x000ee80000300800 */
[----:B------:R-:W3:Y:S04]  /*7e5a0*/  LDL.LU R6, [R1+0xc78] ;  /* 0x000c780001067983 */ /* 0x000ee80000300800 */
[----:B------:R-:W3:Y:S04]  /*7e5b0*/  LDL.LU R7, [R1+0xc7c] ;  /* 0x000c7c0001077983 */ /* 0x000ee80000300800 */
[----:B--2---:R-:W-:Y:S04]  /*7e5c0*/  STS.128 [R0+0x580], R20 ;  /* 0x0005801400007388 */ /* 0x004fe80000000c00 */
[----:B----4-:R-:W-:Y:S04]  /*7e5d0*/  STS.128 [R0+0x600], R16 ;  /* 0x0006001000007388 */ /* 0x010fe80000000c00 */
[----:B------:R-:W-:Y:S04]  /*7e5e0*/  STS.128 [R0+0x680], R12 ;  /* 0x0006800c00007388 */ /* 0x000fe80000000c00 */
[----:B---3--:R-:W-:Y:S04]  /*7e5f0*/  STS.128 [R0+0x700], R8 ;  /* 0x0007000800007388 */ /* 0x008fe80000000c00 */
[----:B------:R1:W-:Y:S04]  /*7e600*/  STS.128 [R0+0x780], R4 ;  /* 0x0007800400007388 */ /* 0x0003e80000000c00 */
        /* <DEDUP_REMOVED lines=66> */
[----:B-1----:R-:W2:Y:S04]  /*7ea30*/  LDL.LU R8, [R1+0x340] ;  /* 0x0003400001087983 */ /* 0x002ea80000300800 */
[----:B------:R-:W2:Y:S04]  /*7ea40*/  LDL.LU R9, [R1+0x344] ;  /* 0x0003440001097983 */ /* 0x000ea80000300800 */
[----:B------:R-:W2:Y:S04]  /*7ea50*/  LDL.LU R10, [R1+0x250] ;  /* 0x00025000010a7983 */ /* 0x000ea80000300800 */
[----:B------:R1:W-:Y:S04]  /*7ea60*/  STS.128 [R0], R4 ;  /* 0x0000000400007388 */ /* 0x0003e80000000c00 */
[----:B------:R-:W2:Y:S04]  /*7ea70*/  LDL.LU R11, [R1+0x254] ;  /* 0x00025400010b7983 */ /* 0x000ea80000300800 */
[----:B-1----:R-:W2:Y:S04]  /*7ea80*/  LDL.LU R4, [R1+0x348] ;  /* 0x0003480001047983 */ /* 0x002ea80000300800 */
[----:B------:R-:W2:Y:S04]  /*7ea90*/  LDL.LU R5, [R1+0x34c] ;  /* 0x00034c0001057983 */ /* 0x000ea80000300800 */
[----:B------:R-:W2:Y:S04]  /*7eaa0*/  LDL.LU R6, [R1+0x258] ;  /* 0x0002580001067983 */ /* 0x000ea80000300800 */
[----:B------:R-:W2:Y:S04]  /*7eab0*/  LDL.LU R7, [R1+0x25c] ;  /* 0x00025c0001077983 */ /* 0x000ea80000300800 */
[----:B---3--:R1:W-:Y:S04]  /*7eac0*/  STS.128 [R0+0x100], R16 ;  /* 0x0001001000007388 */ /* 0x0083e80000000c00 */
[----:B-1----:R-:W3:Y:S04]  /*7ead0*/  LDL.LU R16, [R1+0x130] ;  /* 0x0001300001107983 */ /* 0x002ee80000300800 */
[----:B------:R-:W3:Y:S04]  /*7eae0*/  LDL.LU R17, [R1+0x134] ;  /* 0x0001340001117983 */ /* 0x000ee80000300800 */
[----:B------:R-:W3:Y:S04]  /*7eaf0*/  LDL.LU R18, [R1+0x120] ;  /* 0x0001200001127983 */ /* 0x000ee80000300800 */
[----:B----4-:R1:W-:Y:S04]  /*7eb00*/  STS.128 [R0+0x180], R12 ;  /* 0x0001800c00007388 */ /* 0x0103e80000000c00 */
[----:B------:R-:W3:Y:S04]  /*7eb10*/  LDL.LU R19, [R1+0x124] ;  /* 0x0001240001137983 */ /* 0x000ee80000300800 */
[----:B--2---:R2:W-:Y:S04]  /*7eb20*/  STS.128 [R0+0x200], R8 ;  /* 0x0002000800007388 */ /* 0x0045e80000000c00 */
[----:B-1----:R-:W4:Y:S04]  /*7eb30*/  LDL.LU R12, [R1+0x138] ;  /* 0x00013800010c7983 */ /* 0x002f280000300800 */
[----:B------:R-:W4:Y:S01]  /*7eb40*/  LDL.LU R13, [R1+0x13c] ;  /* 0x00013c00010d7983 */ /* 0x000f220000300800 */
[----:B--2---:R-:W-:-:S03]  /*7eb50*/  IMAD.MOV.U32 R8, RZ, RZ, R224 ;  /* 0x000000ffff087224 */ /* 0x004fc600078e00e0 */
[----:B------:R-:W4:Y:S01]  /*7eb60*/  LDL.LU R14, [R1+0x128] ;  /* 0x00012800010e7983 */ /* 0x000f220000300800 */
[----:B------:R-:W-:Y:S02]  /*7eb70*/  IMAD.MOV.U32 R9, RZ, RZ, R225 ;  /* 0x000000ffff097224 */ /* 0x000fe400078e00e1 */
[----:B------:R-:W-:Y:S01]  /*7eb80*/  IMAD.MOV.U32 R10, RZ, RZ, R220 ;  /* 0x000000ffff0a7224 */ /* 0x000fe200078e00dc */
[----:B------:R-:W4:Y:S01]  /*7eb90*/  LDL.LU R15, [R1+0x12c] ;  /* 0x00012c00010f7983 */ /* 0x000f220000300800 */
[----:B------:R-:W-:-:S03]  /*7eba0*/  IMAD.MOV.U32 R11, RZ, RZ, R221 ;  /* 0x000000ffff0b7224 */ /* 0x000fc600078e00dd */
[----:B------:R1:W-:Y:S04]  /*7ebb0*/  STS.128 [R0+0x280], R4 ;  /* 0x0002800400007388 */ /* 0x0003e80000000c00 */
[----:B------:R2:W-:Y:S01]  /*7ebc0*/  STS.128 [R0+0x400], R8 ;  /* 0x0004000800007388 */ /* 0x0005e20000000c00 */
[----:B-1----:R-:W-:Y:S02]  /*7ebd0*/  IMAD.MOV.U32 R4, RZ, RZ, R140 ;  /* 0x000000ffff047224 */ /* 0x002fe400078e008c */
[----:B------:R-:W-:Y:S02]  /*7ebe0*/  IMAD.MOV.U32 R5, RZ, RZ, R141 ;  /* 0x000000ffff057224 */ /* 0x000fe400078e008d */
[----:B------:R-:W-:Y:S01]  /*7ebf0*/  IMAD.MOV.U32 R6, RZ, RZ, R144 ;  /* 0x000000ffff067224 */ /* 0x000fe200078e0090 */
[----:B--2---:R-:W2:Y:S01]  /*7ec00*/  LDL.LU R8, [R1+0x310] ;  /* 0x0003100001087983 */ /* 0x004ea20000300800 */
[----:B------:R-:W-:-:S03]  /*7ec10*/  IMAD.MOV.U32 R7, RZ, RZ, R145 ;  /* 0x000000ffff077224 */ /* 0x000fc600078e0091 */
[----:B------:R-:W2:Y:S04]  /*7ec20*/  LDL.LU R9, [R1+0x314] ;  /* 0x0003140001097983 */ /* 0x000ea80000300800 */
[----:B------:R-:W2:Y:S04]  /*7ec30*/  LDL.LU R10, [R1+0x300] ;  /* 0x00030000010a7983 */ /* 0x000ea80000300800 */
[----:B------:R1:W-:Y:S04]  /*7ec40*/  STS.128 [R0+0x500], R4 ;  /* 0x0005000400007388 */ /* 0x0003e80000000c00 */
[----:B------:R-:W2:Y:S04]  /*7ec50*/  LDL.LU R11, [R1+0x304] ;  /* 0x00030400010b7983 */ /* 0x000ea80000300800 */
[----:B-1----:R-:W2:Y:S04]  /*7ec60*/  LDL.LU R4, [R1+0x318] ;  /* 0x0003180001047983 */ /* 0x002ea80000300800 */
[----:B------:R-:W2:Y:S04]  /*7ec70*/  LDL.LU R5, [R1+0x31c] ;  /* 0x00031c0001057983 */ /* 0x000ea80000300800 */
[----:B------:R-:W2:Y:S04]  /*7ec80*/  LDL.LU R6, [R1+0x308] ;  /* 0x0003080001067983 */ /* 0x000ea80000300800 */
[----:B------:R-:W2:Y:S01]  /*7ec90*/  LDL.LU R7, [R1+0x30c] ;  /* 0x00030c0001077983 */ /* 0x000ea20000300800 */
[----:B------:R-:W-:-:S02]  /*7eca0*/  IMAD.MOV.U32 R220, RZ, RZ, R226 ;  /* 0x000000ffffdc7224 */ /* 0x000fc400078e00e2 */
[----:B------:R-:W-:Y:S02]  /*7ecb0*/  IMAD.MOV.U32 R221, RZ, RZ, R227 ;  /* 0x000000ffffdd7224 */ /* 0x000fe400078e00e3 */
[----:B------:R-:W-:Y:S02]  /*7ecc0*/  IMAD.MOV.U32 R144, RZ, RZ, R142 ;  /* 0x000000ffff907224 */ /* 0x000fe400078e008e */
[----:B------:R-:W-:Y:S01]  /*7ecd0*/  IMAD.MOV.U32 R145, RZ, RZ, R143 ;  /* 0x000000ffff917224 */ /* 0x000fe200078e008f */
[----:B------:R-:W-:Y:S04]  /*7ece0*/  STS.128 [R0+0x80], R20 ;  /* 0x0000801400007388 */ /* 0x000fe80000000c00 */
[----:B------:R-:W-:Y:S04]  /*7ecf0*/  STS.128 [R0+0x480], R220 ;  /* 0x000480dc00007388 */ /* 0x000fe80000000c00 */
[----:B------:R-:W-:Y:S04]  /*7ed00*/  STS.128 [R0+0x580], R144 ;  /* 0x0005809000007388 */ /* 0x000fe80000000c00 */
[----:B---3--:R-:W-:Y:S04]  /*7ed10*/  STS.128 [R0+0x300], R16 ;  /* 0x0003001000007388 */ /* 0x008fe80000000c00 */
[----:B----4-:R1:W-:Y:S02]  /*7ed20*/  STS.128 [R0+0x380], R12 ;  /* 0x0003800c00007388 */ /* 0x0103e40000000c00 */
[----:B-1----:R-:W-:Y:S01]  /*7ed30*/  IMAD.MOV.U32 R14, RZ, RZ, R184 ;  /* 0x000000ffff0e7224 */ /* 0x002fe200078e00b8 */
[----:B------:R-:W-:Y:S01]  /*7ed40*/  MOV R13, R181 ;  /* 0x000000b5000d7202 */ /* 0x000fe20000000f00 */
[----:B------:R-:W-:-:S02]  /*7ed50*/  IMAD.MOV.U32 R15, RZ, RZ, R185 ;  /* 0x000000ffff0f7224 */ /* 0x000fc400078e00b9 */
[----:B------:R-:W-:Y:S02]  /*7ed60*/  IMAD.MOV.U32 R12, RZ, RZ, R180 ;  /* 0x000000ffff0c7224 */ /* 0x000fe400078e00b4 */
[----:B------:R-:W-:Y:S02]  /*7ed70*/  IMAD.MOV.U32 R184, RZ, RZ, R182 ;  /* 0x000000ffffb87224 */ /* 0x000fe400078e00b6 */
[----:B------:R-:W-:Y:S01]  /*7ed80*/  IMAD.MOV.U32 R185, RZ, RZ, R183 ;  /* 0x000000ffffb97224 */ /* 0x000fe200078e00b7 */
[----:B------:R-:W-:Y:S04]  /*7ed90*/  STS.128 [R0+0x600], R12 ;  /* 0x0006000c00007388 */ /* 0x000fe80000000c00 */
[----:B------:R-:W-:Y:S04]  /*7eda0*/  STS.128 [R0+0x680], R184 ;  /* 0x000680b800007388 */ /* 0x000fe80000000c00 */
[----:B--2---:R-:W-:Y:S04]  /*7edb0*/  STS.128 [R0+0x700], R8 ;  /* 0x0007000800007388 */ /* 0x004fe80000000c00 */
        /* <DEDUP_REMOVED lines=245> */
[----:B-1----:R-:W-:-:S02]  /*7fd10*/  IMAD.MOV.U32 R14, RZ, RZ, R192 ;  /* 0x000000ffff0e7224 */ /* 0x002fc400078e00c0 */
[----:B------:R-:W-:Y:S02]  /*7fd20*/  IMAD.MOV.U32 R15, RZ, RZ, R193 ;  /* 0x000000ffff0f7224 */ /* 0x000fe400078e00c1 */
[----:B------:R-:W-:Y:S02]  /*7fd30*/  IMAD.MOV.U32 R12, RZ, RZ, R188 ;  /* 0x000000ffff0c7224 */ /* 0x000fe400078e00bc */
        /* <DEDUP_REMOVED lines=646> */
[----:B-1----:R-:W4:Y:S04]  /*825a0*/  LDL.LU R4, [R1+0x880] ;  /* 0x0008800001047983 */ /* 0x002f280000300800 */
[----:B------:R-:W4:Y:S04]  /*825b0*/  LDL.LU R5, [R1+0x884] ;  /* 0x0008840001057983 */ /* 0x000f280000300800 */
[----:B------:R-:W4:Y:S04]  /*825c0*/  LDL.LU R6, [R1+0x840] ;  /* 0x0008400001067983 */ /* 0x000f280000300800 */
[----:B------:R-:W1:Y:S04]  /*825d0*/  LDS.128 R8, [R2] ;  /* 0x0000000002087984 */ /* 0x000e680000000c00 */
[----:B------:R-:W3:Y:S04]  /*825e0*/  LDS.128 R16, [R2+0x800] ;  /* 0x0008000002107984 */ /* 0x000ee80000000c00 */
[----:B------:R-:W4:Y:S04]  /*825f0*/  LDL.LU R7, [R1+0x844] ;  /* 0x0008440001077983 */ /* 0x000f280000300800 */
        /* <DEDUP_REMOVED lines=40> */
[----:B---3--:R3:W-:Y:S04]  /*82880*/  STL.64 [R1+0x530], R16 ;  /* 0x0005301001007387 */ /* 0x0087e80000100a00 */
[----:B------:R1:W-:Y:S04]  /*82890*/  STL.64 [R1+0x538], R18 ;  /* 0x0005381201007387 */ /* 0x0003e80000100a00 */
[----:B------:R-:W-:Y:S06]  /*828a0*/  BAR.SYNC.DEFER_BLOCKING 0x0 ;  /* 0x0000000000007b1d */ /* 0x000fec0000010000 */
        /* <DEDUP_REMOVED lines=31> */
[----:B-1----:R-:W4:Y:S04]  /*82aa0*/  LDL.LU R12, [R1+0xb8] ;  /* 0x0000b800010c7983 */ /* 0x002f280000300800 */
[----:B------:R-:W4:Y:S04]  /*82ab0*/  LDL.LU R13, [R1+0xbc] ;  /* 0x0000bc00010d7983 */ /* 0x000f280000300800 */
[----:B------:R-:W4:Y:S04]  /*82ac0*/  LDL.LU R14, [R1+0x98] ;  /* 0x00009800010e7983 */ /* 0x000f280000300800 */
[----:B------:R-:W4:Y:S04]  /*82ad0*/  LDL.LU R15, [R1+0x9c] ;  /* 0x00009c00010f7983 */ /* 0x000f280000300800 */
[----:B--2---:R1:W-:Y:S04]  /*82ae0*/  STS.128 [R0+0x200], R8 ;  /* 0x0002000800007388 */ /* 0x0043e80000000c00 */
[----:B------:R2:W-:Y:S01]  /*82af0*/  STS.128 [R0+0x280], R4 ;  /* 0x0002800400007388 */ /* 0x0005e20000000c00 */
[----:B-1----:R-:W-:-:S02]  /*82b00*/  IMAD.MOV.U32 R8, RZ, RZ, R76 ;  /* 0x000000ffff087224 */ /* 0x002fc400078e004c */
[----:B------:R-:W-:Y:S02]  /*82b10*/  IMAD.MOV.U32 R9, RZ, RZ, R77 ;  /* 0x000000ffff097224 */ /* 0x000fe400078e004d */
[----:B------:R-:W-:Y:S02]  /*82b20*/  IMAD.MOV.U32 R10, RZ, RZ, R80 ;  /* 0x000000ffff0a7224 */ /* 0x000fe400078e0050 */
[----:B------:R-:W-:Y:S02]  /*82b30*/  IMAD.MOV.U32 R11, RZ, RZ, R81 ;  /* 0x000000ffff0b7224 */ /* 0x000fe400078e0051 */
[----:B--2---:R-:W-:Y:S02]  /*82b40*/  IMAD.MOV.U32 R4, RZ, RZ, R108 ;  /* 0x000000ffff047224 */ /* 0x004fe400078e006c */
[----:B------:R-:W-:Y:S01]  /*82b50*/  IMAD.MOV.U32 R5, RZ, RZ, R109 ;  /* 0x000000ffff057224 */ /* 0x000fe200078e006d */
[----:B------:R-:W-:Y:S01]  /*82b60*/  STS.128 [R0+0x400], R8 ;  /* 0x0004000800007388 */ /* 0x000fe20000000c00 */
[----:B------:R-:W-:-:S02]  /*82b70*/  IMAD.MOV.U32 R6, RZ, RZ, R112 ;  /* 0x000000ffff067224 */ /* 0x000fc400078e0070 */
[----:B------:R-:W-:-:S05]  /*82b80*/  IMAD.MOV.U32 R7, RZ, RZ, R113 ;  /* 0x000000ffff077224 */ /* 0x000fca00078e0071 */
[----:B------:R-:W-:Y:S04]  /*82b90*/  STS.128 [R0+0x500], R4 ;  /* 0x0005000400007388 */ /* 0x000fe80000000c00 */
[----:B---3--:R1:W-:Y:S04]  /*82ba0*/  STS.128 [R0+0x300], R16 ;  /* 0x0003001000007388 */ /* 0x0083e80000000c00 */
[----:B-1----:R-:W2:Y:S04]  /*82bb0*/  LDL.LU R16, [R1+0xa0] ;  /* 0x0000a00001107983 */ /* 0x002ea80000300800 */
[----:B------:R-:W2:Y:S04]  /*82bc0*/  LDL.LU R17, [R1+0xa4] ;  /* 0x0000a40001117983 */ /* 0x000ea80000300800 */
[----:B------:R-:W2:Y:S04]  /*82bd0*/  LDL.LU R18, [R1+0x190] ;  /* 0x0001900001127983 */ /* 0x000ea80000300800 */
[----:B----4-:R1:W-:Y:S04]  /*82be0*/  STS.128 [R0+0x380], R12 ;  /* 0x0003800c00007388 */ /* 0x0103e80000000c00 */
        /* <DEDUP_REMOVED lines=17> */
[----:B------:R-:W-:Y:S04]  /*82d00*/  STS.128 [R0+0x80], R20 ;  /* 0x0000801400007388 */ /* 0x000fe80000000c00 */
[----:B------:R-:W-:Y:S04]  /*82d10*/  STS.128 [R0+0x480], R80 ;  /* 0x0004805000007388 */ /* 0x000fe80000000c00 */
[----:B------:R-:W-:Y:S04]  /*82d20*/  STS.128 [R0+0x580], R112 ;  /* 0x0005807000007388 */ /* 0x000fe80000000c00 */
[----:B--2---:R-:W-:Y:S04]  /*82d30*/  STS.128 [R0+0x600], R16 ;  /* 0x0006001000007388 */ /* 0x004fe80000000c00 */
[----:B---3--:R-:W-:Y:S04]  /*82d40*/  STS.128 [R0+0x680], R12 ;  /* 0x0006800c00007388 */ /* 0x008fe80000000c00 */
[----:B----4-:R-:W-:Y:S04]  /*82d50*/  STS.128 [R0+0x700], R8 ;  /* 0x0007000800007388 */ /* 0x010fe80000000c00 */
        /* <DEDUP_REMOVED lines=113> */
[----:B-1----:R-:W2:Y:S04]  /*83470*/  LDL.LU R12, [R1+0x9d8] ;  /* 0x0009d800010c7983 */ /* 0x002ea80000300800 */
[----:B------:R-:W2:Y:S04]  /*83480*/  LDL.LU R13, [R1+0x9dc] ;  /* 0x0009dc00010d7983 */ /* 0x000ea80000300800 */
[----:B------:R-:W2:Y:S04]  /*83490*/  LDL.LU R14, [R1+0x9e8] ;  /* 0x0009e800010e7983 */ /* 0x000ea80000300800 */
[----:B------:R-:W2:Y:S04]  /*834a0*/  LDL.LU R15, [R1+0x9ec] ;  /* 0x0009ec00010f7983 */ /* 0x000ea80000300800 */
[----:B---3--:R-:W3:Y:S04]  /*834b0*/  LDL.LU R8, [R1+0xcb0] ;  /* 0x000cb00001087983 */ /* 0x008ee80000300800 */
[----:B------:R-:W3:Y:S04]  /*834c0*/  LDL.LU R9, [R1+0xcb4] ;  /* 0x000cb40001097983 */ /* 0x000ee80000300800 */
[----:B------:R-:W3:Y:S04]  /*834d0*/  LDL.LU R10, [R1+0xca0] ;  /* 0x000ca000010a7983 */ /* 0x000ee80000300800 */
[----:B------:R1:W-:Y:S04]  /*834e0*/  STS.128 [R0+0x500], R4 ;  /* 0x0005000400007388 */ /* 0x0003e80000000c00 */
[----:B------:R-:W3:Y:S04]  /*834f0*/  LDL.LU R11, [R1+0xca4] ;  /* 0x000ca400010b7983 */ /* 0x000ee80000300800 */
[----:B-1----:R-:W2:Y:S04]  /*83500*/  LDL.LU R4, [R1+0xcb8] ;  /* 0x000cb80001047983 */ /* 0x002ea80000300800 */
[----:B------:R-:W2:Y:S04]  /*83510*/  LDL.LU R5, [R1+0xcbc] ;  /* 0x000cbc0001057983 */ /* 0x000ea80000300800 */
[----:B------:R-:W2:Y:S04]  /*83520*/  LDL.LU R6, [R1+0xca8] ;  /* 0x000ca80001067983 */ /* 0x000ea80000300800 */
[----:B------:R-:W2:Y:S04]  /*83530*/  LDL.LU R7, [R1+0xcac] ;  /* 0x000cac0001077983 */ /* 0x000ea80000300800 */
[----:B--2---:R1:W-:Y:S04]  /*83540*/  STS.128 [R0+0x780], R4 ;  /* 0x0007800400007388 */ /* 0x0043e80000000c00 */
[----:B-1----:R-:W4:Y:S04]  /*83550*/  LDL.LU R4, [R1+0x820] ;  /* 0x0008200001047983 */ /* 0x002f280000300800 */
[----:B------:R-:W4:Y:S04]  /*83560*/  LDL.LU R5, [R1+0x824] ;  /* 0x0008240001057983 */ /* 0x000f280000300800 */
[----:B------:R-:W4:Y:S04]  /*83570*/  LDL.LU R6, [R1+0x7f0] ;  /* 0x0007f00001067983 */ /* 0x000f280000300800 */
[----:B------:R-:W4:Y:S04]  /*83580*/  LDL.LU R7, [R1+0x7f4] ;  /* 0x0007f40001077983 */ /* 0x000f280000300800 */
[----:B------:R-:W-:Y:S04]  /*83590*/  STS.128 [R0+0x580], R20 ;  /* 0x0005801400007388 */ /* 0x000fe80000000c00 */
[----:B----4-:R-:W-:Y:S04]  /*835a0*/  STS.128 [R0+0x600], R16 ;  /* 0x0006001000007388 */ /* 0x010fe80000000c00 */
[----:B------:R-:W-:Y:S04]  /*835b0*/  STS.128 [R0+0x680], R12 ;  /* 0x0006800c00007388 */ /* 0x000fe80000000c00 */
[----:B---3--:R-:W-:Y:S04]  /*835c0*/  STS.128 [R0+0x700], R8 ;  /* 0x0007000800007388 */ /* 0x008fe80000000c00 */
[----:B------:R-:W-:Y:S06]  /*835d0*/  BAR.SYNC.DEFER_BLOCKING 0x0 ;  /* 0x0000000000007b1d */ /* 0x000fec0000010000 */
[----:B------:R-:W1:Y:S04]  /*835e0*/  LDS.128 R8, [R2] ;  /* 0x0000000002087984 */ /* 0x000e680000000c00 */
[----:B------:R-:W3:Y:S04]  /*835f0*/  LDS.128 R16, [R2+0x800] ;  /* 0x0008000002107984 */ /* 0x000ee80000000c00 */
[----:B------:R-:W4:Y:S04]  /*83600*/  LDS.128 R12, [R2+0x1000] ;  /* 0x00100000020c7984 */ /* 0x000f280000000c00 */
[----:B------:R-:W-:Y:S04]  /*83610*/  LDS.128 R236, [R3+0x1000] ;  /* 0x0010000003ec7984 */ /* 0x000fe80000000c00 */
[----:B------:R-:W-:Y:S04]  /*83620*/  LDS.128 R232, [R3+0x1800] ;  /* 0x0018000003e87984 */ /* 0x000fe80000000c00 */
[----:B------:R-:W-:Y:S04]  /*83630*/  LDS.128 R228, [R252] ;  /* 0x00000000fce47984 */ /* 0x000fe80000000c00 */
[----:B------:R-:W-:Y:S04]  /*83640*/  LDS.128 R224, [R252+0x800] ;  /* 0x00080000fce07984 */ /* 0x000fe80000000c00 */
[----:B------:R-:W-:Y:S04]  /*83650*/  LDS.128 R220, [R252+0x1000] ;  /* 0x00100000fcdc7984 */ /* 0x000fe80000000c00 */
[----:B------:R-:W-:Y:S04]  /*83660*/  LDS.128 R216, [R252+0x1800] ;  /* 0x00180000fcd87984 */ /* 0x000fe80000000c00 */
        /* <DEDUP_REMOVED lines=26> */
[----:B-1----:R-:W-:Y:S04]  /*83810*/  STL.64 [R1+0x30], R8 ;  /* 0x0000300801007387 */ /* 0x002fe80000100a00 */
[----:B------:R-:W-:Y:S04]  /*83820*/  STL.64 [R1+0x38], R10 ;  /* 0x0000380a01007387 */ /* 0x000fe80000100a00 */
        /* <DEDUP_REMOVED lines=12> */
[----:B------:R1:W-:Y:S04]  /*838f0*/  STS.128 [R0], R4 ;  /* 0x0000000400007388 */ /* 0x0003e80000000c00 */
        /* <DEDUP_REMOVED lines=8> */
[----:B----4-:R-:W-:Y:S04]  /*83980*/  STS.128 [R0+0x180], R12 ;  /* 0x0001800c00007388 */ /* 0x010fe80000000c00 */
[----:B--2---:R1:W-:Y:S04]  /*83990*/  STS.128 [R0+0x200], R4 ;  /* 0x0002000400007388 */ /* 0x0043e80000000c00 */
[----:B-1----:R-:W2:Y:S04]  /*839a0*/  LDL.LU R4, [R1+0x80] ;  /* 0x0000800001047983 */ /* 0x002ea80000300800 */
[----:B------:R-:W2:Y:S04]  /*839b0*/  LDL.LU R5, [R1+0x84] ;  /* 0x0000840001057983 */ /* 0x000ea80000300800 */
[----:B------:R-:W2:Y:S04]  /*839c0*/  LDL.LU R6, [R1+0x70] ;  /* 0x0000700001067983 */ /* 0x000ea80000300800 */
[----:B------:R-:W2:Y:S04]  /*839d0*/  LDL.LU R7, [R1+0x74] ;  /* 0x0000740001077983 */ /* 0x000ea80000300800 */
[----:B------:R-:W4:Y:S04]  /*839e0*/  LDL.LU R12, [R1+0x88] ;  /* 0x00008800010c7983 */ /* 0x000f280000300800 */
[----:B------:R-:W4:Y:S04]  /*839f0*/  LDL.LU R13, [R1+0x8c] ;  /* 0x00008c00010d7983 */ /* 0x000f280000300800 */
[----:B------:R-:W4:Y:S04]  /*83a00*/  LDL.LU R14, [R1+0x78] ;  /* 0x00007800010e7983 */ /* 0x000f280000300800 */
[----:B------:R-:W4:Y:S04]  /*83a10*/  LDL.LU R15, [R1+0x7c] ;  /* 0x00007c00010f7983 */ /* 0x000f280000300800 */
[----:B---3--:R1:W-:Y:S04]  /*83a20*/  STS.128 [R0+0x280], R8 ;  /* 0x0002800800007388 */ /* 0x0083e80000000c00 */
[----:B------:R3:W-:Y:S01]  /*83a30*/  STS.128 [R0+0x100], R16 ;  /* 0x0001001000007388 */ /* 0x0007e20000000c00 */
[----:B-1----:R-:W-:-:S02]  /*83a40*/  IMAD.MOV.U32 R8, RZ, RZ, R84 ;  /* 0x000000ffff087224 */ /* 0x002fc400078e0054 */
[----:B------:R-:W-:Y:S02]  /*83a50*/  IMAD.MOV.U32 R9, RZ, RZ, R85 ;  /* 0x000000ffff097224 */ /* 0x000fe400078e0055 */
[----:B------:R-:W-:Y:S02]  /*83a60*/  IMAD.MOV.U32 R10, RZ, RZ, R88 ;  /* 0x000000ffff0a7224 */ /* 0x000fe400078e0058 */
[----:B------:R-:W-:Y:S02]  /*83a70*/  IMAD.MOV.U32 R11, RZ, RZ, R89 ;  /* 0x000000ffff0b7224 */ /* 0x000fe400078e0059 */
[----:B---3--:R-:W-:-:S03]  /*83a80*/  IMAD.MOV.U32 R16, RZ, RZ, R116 ;  /* 0x000000ffff107224 */ /* 0x008fc600078e0074 */
[----:B------:R-:W-:Y:S01]  /*83a90*/  STS.128 [R0+0x400], R8 ;  /* 0x0004000800007388 */ /* 0x000fe20000000c00 */
[----:B------:R-:W-:Y:S02]  /*83aa0*/  IMAD.MOV.U32 R17, RZ, RZ, R117 ;  /* 0x000000ffff117224 */ /* 0x000fe400078e0075 */
[----:B------:R-:W-:Y:S02]  /*83ab0*/  IMAD.MOV.U32 R18, RZ, RZ, R120 ;  /* 0x000000ffff127224 */ /* 0x000fe400078e0078 */
[----:B------:R-:W-:-:S05]  /*83ac0*/  IMAD.MOV.U32 R19, RZ, RZ, R121 ;  /* 0x000000ffff137224 */ /* 0x000fca00078e0079 */
[----:B------:R-:W-:Y:S04]  /*83ad0*/  STS.128 [R0+0x500], R16 ;  /* 0x0005001000007388 */ /* 0x000fe80000000c00 */
[----:B--2---:R1:W-:Y:S04]  /*83ae0*/  STS.128 [R0+0x300], R4 ;  /* 0x0003000400007388 */ /* 0x0043e80000000c00 */
[----:B-1----:R-:W2:Y:S04]  /*83af0*/  LDL.LU R4, [R1+0x1b0] ;  /* 0x0001b00001047983 */ /* 0x002ea80000300800 */
[----:B------:R-:W2:Y:S04]  /*83b00*/  LDL.LU R5, [R1+0x1b4] ;  /* 0x0001b40001057983 */ /* 0x000ea80000300800 */
[----:B------:R-:W2:Y:S04]  /*83b10*/  LDL.LU R6, [R1+0x1d0] ;  /* 0x0001d00001067983 */ /* 0x000ea80000300800 */
[----:B------:R-:W3:Y:S04]  /*83b20*/  LDL.LU R8, [R1+0x1b8] ;  /* 0x0001b80001087983 */ /* 0x000ee80000300800 */
        /* <DEDUP_REMOVED lines=13> */
[----:B------:R1:W5:Y:S04]  /*83c00*/  LDL.LU R36, [R1+0x480] ;  /* 0x0004800001247983 */ /* 0x0003680000300800 */
[----:B------:R1:W5:Y:S04]  /*83c10*/  LDL.LU R37, [R1+0x484] ;  /* 0x0004840001257983 */ /* 0x0003680000300800 */
[----:B------:R1:W5:Y:S04]  /*83c20*/  LDL.LU R38, [R1+0x490] ;  /* 0x0004900001267983 */ /* 0x0003680000300800 */
[----:B------:R1:W5:Y:S01]  /*83c30*/  LDL.LU R39, [R1+0x494] ;  /* 0x0004940001277983 */ /* 0x0003620000300800 */
[----:B------:R-:W-:-:S02]  /*83c40*/  IMAD.MOV.U32 R88, RZ, RZ, R86 ;  /* 0x000000ffff587224 */ /* 0x000fc400078e0056 */
[----:B------:R-:W-:Y:S02]  /*83c50*/  IMAD.MOV.U32 R89, RZ, RZ, R87 ;  /* 0x000000ffff597224 */ /* 0x000fe400078e0057 */
[----:B------:R-:W-:Y:S02]  /*83c60*/  IMAD.MOV.U32 R120, RZ, RZ, R118 ;  /* 0x000000ffff787224 */ /* 0x000fe400078e0076 */
[----:B------:R-:W-:Y:S01]  /*83c70*/  IMAD.MOV.U32 R121, RZ, RZ, R119 ;  /* 0x000000ffff797224 */ /* 0x000fe200078e0077 */
[----:B------:R1:W-:Y:S04]  /*83c80*/  STS.128 [R0+0x80], R20 ;  /* 0x0000801400007388 */ /* 0x0003e80000000c00 */
[----:B------:R1:W-:Y:S04]  /*83c90*/  STS.128 [R0+0x480], R88 ;  /* 0x0004805800007388 */ /* 0x0003e80000000c00 */
[----:B------:R1:W-:Y:S04]  /*83ca0*/  STS.128 [R0+0x580], R120 ;  /* 0x0005807800007388 */ /* 0x0003e80000000c00 */
[----:B---3--:R1:W-:Y:S04]  /*83cb0*/  STS.128 [R0+0x680], R8 ;  /* 0x0006800800007388 */ /* 0x0083e80000000c00 */
[----:B----4-:R1:W-:Y:S04]  /*83cc0*/  STS.128 [R0+0x700], R12 ;  /* 0x0007000c00007388 */ /* 0x0103e80000000c00 */
[----:B--2---:R1:W-:Y:S04]  /*83cd0*/  STS.128 [R0+0x780], R16 ;  /* 0x0007801000007388 */ /* 0x0043e80000000c00 */
[----:B------:R1:W-:Y:S02]  /*83ce0*/  STS.128 [R0+0x600], R4 ;  /* 0x0006000400007388 */ /* 0x0003e40000000c00 */
[----:B------:R-:W-:Y:S06]  /*83cf0*/  BAR.SYNC.DEFER_BLOCKING 0x0 ;  /* 0x0000000000007b1d */ /* 0x000fec0000010000 */
[----:B------:R-:W2:Y:S04]  /*83d00*/  LDL.LU R40, [R1+0x488] ;  /* 0x0004880001287983 */ /* 0x000ea80000300800 */
[----:B------:R-:W2:Y:S04]  /*83d10*/  LDL.LU R41, [R1+0x48c] ;  /* 0x00048c0001297983 */ /* 0x000ea80000300800 */
[----:B------:R-:W2:Y:S04]  /*83d20*/  LDL.LU R42, [R1+0x498] ;  /* 0x00049800012a7983 */ /* 0x000ea80000300800 */
[----:B------:R-:W2:Y:S04]  /*83d30*/  LDL.LU R43, [R1+0x49c] ;  /* 0x00049c00012b7983 */ /* 0x000ea80000300800 */
[----:B------:R-:W3:Y:S04]  /*83d40*/  LDS.128 R212, [R2] ;  /* 0x0000000002d47984 */ /* 0x000ee80000000c00 */
[----:B------:R-:W-:Y:S04]  /*83d50*/  LDS.128 R208, [R2+0x800] ;  /* 0x0008000002d07984 */ /* 0x000fe80000000c00 */
[----:B------:R-:W-:Y:S04]  /*83d60*/  LDS.128 R204, [R2+0x1000] ;  /* 0x0010000002cc7984 */ /* 0x000fe80000000c00 */
[----:B------:R-:W-:Y:S04]  /*83d70*/  LDS.128 R200, [R2+0x1800] ;  /* 0x0018000002c87984 */ /* 0x000fe80000000c00 */
[----:B------:R-:W-:Y:S04]  /*83d80*/  LDS.128 R196, [R132] ;  /* 0x0000000084c47984 */ /* 0x000fe80000000c00 */
[----:B------:R-:W-:Y:S04]  /*83d90*/  LDS.128 R192, [R132+0x800] ;  /* 0x0008000084c07984 */ /* 0x000fe80000000c00 */
[----:B------:R-:W-:Y:S04]  /*83da0*/  LDS.128 R176, [R132+0x1000] ;  /* 0x0010000084b07984 */ /* 0x000fe80000000c00 */
[----:B------:R-:W-:Y:S04]  /*83db0*/  LDS.128 R112, [R132+0x1800] ;  /* 0x0018000084707984 */ /* 0x000fe80000000c00 */
[----:B------:R-:W-:Y:S04]  /*83dc0*/  LDS.128 R32, [R3] ;  /* 0x0000000003207984 */ /* 0x000fe80000000c00 */
[----:B------:R-:W-:Y:S04]  /*83dd0*/  LDS.128 R24, [R3+0x800] ;  /* 0x0008000003187984 */ /* 0x000fe80000000c00 */
[----:B-1----:R-:W-:Y:S04]  /*83de0*/  LDS.128 R16, [R3+0x1000] ;  /* 0x0010000003107984 */ /* 0x002fe80000000c00 */
[----:B------:R-:W-:Y:S04]  /*83df0*/  LDS.128 R8, [R3+0x1800] ;  /* 0x0018000003087984 */ /* 0x000fe80000000c00 */
[----:B------:R-:W-:Y:S04]  /*83e00*/  LDS.128 R28, [R252] ;  /* 0x00000000fc1c7984 */ /* 0x000fe80000000c00 */
[----:B------:R-:W-:Y:S04]  /*83e10*/  LDS.128 R20, [R252+0x800] ;  /* 0x00080000fc147984 */ /* 0x000fe80000000c00 */
[----:B------:R-:W-:Y:S04]  /*83e20*/  LDS.128 R12, [R252+0x1000] ;  /* 0x00100000fc0c7984 */ /* 0x000fe80000000c00 */
[----:B------:R-:W-:Y:S04]  /*83e30*/  LDS.128 R4, [R252+0x1800] ;  /* 0x00180000fc047984 */ /* 0x000fe80000000c00 */
[----:B------:R-:W-:Y:S06]  /*83e40*/  BAR.SYNC.DEFER_BLOCKING 0x0 ;  /* 0x0000000000007b1d */ /* 0x000fec0000010000 */
[----:B-----5:R1:W-:Y:S04]  /*83e50*/  STS.128 [R0], R36 ;  /* 0x0000002400007388 */ /* 0x0203e80000000c00 */
        /* <DEDUP_REMOVED lines=16> */
[----:B----4-:R1:W-:Y:S04]  /*83f60*/  STS.128 [R0+0x100], R36 ;  /* 0x0001002400007388 */ /* 0x0103e80000000c00 */
[----:B-1----:R-:W4:Y:S04]  /*83f70*/  LDL.LU R36, [R1+0xaf0] ;  /* 0x000af00001247983 */ /* 0x002f280000300800 */
[----:B------:R-:W4:Y:S04]  /*83f80*/  LDL.LU R37, [R1+0xaf4] ;  /* 0x000af40001257983 */ /* 0x000f280000300800 */
[----:B------:R-:W4:Y:S04]  /*83f90*/  LDL.LU R38, [R1+0xb00] ;  /* 0x000b000001267983 */ /* 0x000f280000300800 */
[----:B------:R-:W4:Y:S04]  /*83fa0*/  LDL.LU R39, [R1+0xb04] ;  /* 0x000b040001277983 */ /* 0x000f280000300800 */
[----:B--2---:R1:W-:Y:S04]  /*83fb0*/  STS.128 [R0+0x180], R44 ;  /* 0x0001802c00007388 */ /* 0x0043e80000000c00 */
[----:B------:R2:W-:Y:S04]  /*83fc0*/  STS.128 [R0+0x80], R40 ;  /* 0x0000802800007388 */ /* 0x0005e80000000c00 */
[----:B-1----:R-:W4:Y:S04]  /*83fd0*/  LDL.LU R44, [R1+0xaf8] ;  /* 0x000af800012c7983 */ /* 0x002f280000300800 */
[----:B------:R-:W4:Y:S04]  /*83fe0*/  LDL.LU R45, [R1+0xafc] ;  /* 0x000afc00012d7983 */ /* 0x000f280000300800 */
[----:B------:R-:W4:Y:S04]  /*83ff0*/  LDL.LU R46, [R1+0xb08] ;  /* 0x000b0800012e7983 */ /* 0x000f280000300800 */
[----:B------:R-:W4:Y:S04]  /*84000*/  LDL.LU R47, [R1+0xb0c] ;  /* 0x000b0c00012f7983 */ /* 0x000f280000300800 */
[----:B--2---:R-:W2:Y:S04]  /*84010*/  LDL.LU R40, [R1+0x870] ;  /* 0x0008700001287983 */ /* 0x004ea80000300800 */
[----:B------:R-:W2:Y:S04]  /*84020*/  LDL.LU R41, [R1+0x874] ;  /* 0x0008740001297983 */ /* 0x000ea80000300800 */
[----:B------:R-:W2:Y:S04]  /*84030*/  LDL.LU R42, [R1+0x8a0] ;  /* 0x0008a000012a7983 */ /* 0x000ea80000300800 */
[----:B------:R-:W2:Y:S04]  /*84040*/  LDL.LU R43, [R1+0x8a4] ;  /* 0x0008a400012b7983 */ /* 0x000ea80000300800 */
[----:B------:R1:W-:Y:S04]  /*84050*/  STS.128 [R0+0x200], R48 ;  /* 0x0002003000007388 */ /* 0x0003e80000000c00 */
[----:B---3--:R3:W-:Y:S04]  /*84060*/  STS.128 [R0+0x280], R52 ;  /* 0x0002803400007388 */ /* 0x0087e80000000c00 */
[----:B-1----:R-:W2:Y:S04]  /*84070*/  LDL.LU R48, [R1+0x878] ;  /* 0x0008780001307983 */ /* 0x002ea80000300800 */
[----:B------:R-:W2:Y:S04]  /*84080*/  LDL.LU R49, [R1+0x87c] ;  /* 0x00087c0001317983 */ /* 0x000ea80000300800 */
[----:B------:R-:W2:Y:S04]  /*84090*/  LDL.LU R50, [R1+0x8a8] ;  /* 0x0008a80001327983 */ /* 0x000ea80000300800 */
[----:B------:R-:W2:Y:S04]  /*840a0*/  LDL.LU R51, [R1+0x8ac] ;  /* 0x0008ac0001337983 */ /* 0x000ea80000300800 */
[----:B---3--:R-:W3:Y:S04]  /*840b0*/  LDL.LU R52, [R1+0xd50] ;  /* 0x000d500001347983 */ /* 0x008ee80000300800 */
        /* <DEDUP_REMOVED lines=16> */
[----:B------:R-:W-:Y:S04]  /*841c0*/  STS.128 [R0+0x380], R44 ;  /* 0x0003802c00007388 */ /* 0x000fe80000000c00 */
[----:B--2---:R1:W-:Y:S04]  /*841d0*/  STS.128 [R0+0x400], R40 ;  /* 0x0004002800007388 */ /* 0x0043e80000000c00 */
        /* <DEDUP_REMOVED lines=8> */
[----:B----4-:R1:W-:Y:S04]  /*84260*/  STS.128 [R0+0x680], R36 ;  /* 0x0006802400007388 */ /* 0x0103e80000000c00 */
[----:B-1----:R-:W4:Y:S04]  /*84270*/  LDL.LU R36, [R1+0x7d0] ;  /* 0x0007d00001247983 */ /* 0x002f280000300800 */
[----:B------:R-:W4:Y:S04]  /*84280*/  LDL.LU R37, [R1+0x7d4] ;  /* 0x0007d40001257983 */ /* 0x000f280000300800 */
[----:B------:R-:W4:Y:S04]  /*84290*/  LDL.LU R38, [R1+0x780] ;  /* 0x0007800001267983 */ /* 0x000f280000300800 */
[----:B------:R-:W4:Y:S04]  /*842a0*/  LDL.LU R39, [R1+0x784] ;  /* 0x0007840001277983 */ /* 0x000f280000300800 */
[----:B------:R-:W-:Y:S04]  /*842b0*/  STS.128 [R0+0x480], R48 ;  /* 0x0004803000007388 */ /* 0x000fe80000000c00 */
[----:B---3--:R-:W-:Y:S04]  /*842c0*/  STS.128 [R0+0x500], R52 ;  /* 0x0005003400007388 */ /* 0x008fe80000000c00 */
[----:B------:R-:W-:Y:S04]  /*842d0*/  STS.128 [R0+0x580], R60 ;  /* 0x0005803c00007388 */ /* 0x000fe80000000c00 */
[----:B------:R-:W-:Y:S04]  /*842e0*/  STS.128 [R0+0x600], R56 ;  /* 0x0006003800007388 */ /* 0x000fe80000000c00 */
[----:B--2---:R-:W-:Y:S04]  /*842f0*/  STS.128 [R0+0x700], R40 ;  /* 0x0007002800007388 */ /* 0x004fe80000000c00 */
[----:B------:R-:W2:Y:S04]  /*84300*/  LDL.LU R116, [R1+0x7d8] ;  /* 0x0007d80001747983 */ /* 0x000ea80000300800 */
[----:B------:R-:W2:Y:S04]  /*84310*/  LDL.LU R117, [R1+0x7dc] ;  /* 0x0007dc0001757983 */ /* 0x000ea80000300800 */
[----:B------:R-:W2:Y:S04]  /*84320*/  LDL.LU R118, [R1+0x788] ;  /* 0x0007880001767983 */ /* 0x000ea80000300800 */
[----:B------:R-:W-:Y:S04]  /*84330*/  STS.128 [R0+0x780], R44 ;  /* 0x0007802c00007388 */ /* 0x000fe80000000c00 */
[----:B------:R-:W-:Y:S06]  /*84340*/  BAR.SYNC.DEFER_BLOCKING 0x0 ;  /* 0x0000000000007b1d */ /* 0x000fec0000010000 */
[----:B------:R-:W2:Y:S04]  /*84350*/  LDL.LU R119, [R1+0x78c] ;  /* 0x00078c0001777983 */ /* 0x000ea80000300800 */
[----:B------:R-:W1:Y:S04]  /*84360*/  LDS.128 R40, [R2] ;  /* 0x0000000002287984 */ /* 0x000e680000000c00 */
[----:B------:R-:W-:Y:S04]  /*84370*/  LDS.128 R44, [R2+0x800] ;  /* 0x00080000022c7984 */ /* 0x000fe80000000c00 */
[----:B------:R-:W-:Y:S04]  /*84380*/  LDS.128 R48, [R2+0x1000] ;  /* 0x0010000002307984 */ /* 0x000fe80000000c00 */
[----:B------:R-:W-:Y:S04]  /*84390*/  LDS.128 R52, [R2+0x1800] ;  /* 0x0018000002347984 */ /* 0x000fe80000000c00 */
[----:B------:R-:W3:Y:S04]  /*843a0*/  LDS.128 R56, [R132] ;  /* 0x0000000084387984 */ /* 0x000ee80000000c00 */
[----:B------:R-:W-:Y:S04]  /*843b0*/  LDS.128 R60, [R132+0x800] ;  /* 0x00080000843c7984 */ /* 0x000fe80000000c00 */
[----:B------:R-:W-:Y:S04]  /*843c0*/  LDS.128 R64, [R132+0x1000] ;  /* 0x0010000084407984 */ /* 0x000fe80000000c00 */
[----:B------:R-:W-:Y:S04]  /*843d0*/  LDS.128 R68, [R132+0x1800] ;  /* 0x0018000084447984 */ /* 0x000fe80000000c00 */
[----:B------:R-:W1:Y:S04]  /*843e0*/  LDS.128 R72, [R3] ;  /* 0x0000000003487984 */ /* 0x000e680000000c00 */
[----:B------:R-:W-:Y:S04]  /*843f0*/  LDS.128 R76, [R3+0x800] ;  /* 0x00080000034c7984 */ /* 0x000fe80000000c00 */
[----:B------:R-:W-:Y:S04]  /*84400*/  LDS.128 R80, [R3+0x1000] ;  /* 0x0010000003507984 */ /* 0x000fe80000000c00 */
[----:B------:R-:W-:Y:S04]  /*84410*/  LDS.128 R84, [R3+0x1800] ;  /* 0x0018000003547984 */ /* 0x000fe80000000c00 */
[----:B------:R-:W1:Y:S04]  /*84420*/  LDS.128 R88, [R252] ;  /* 0x00000000fc587984 */ /* 0x000e680000000c00 */
[----:B------:R-:W1:Y:S04]  /*84430*/  LDS.128 R100, [R252+0x800] ;  /* 0x00080000fc647984 */ /* 0x000e680000000c00 */
[----:B------:R-:W1:Y:S04]  /*84440*/  LDS.128 R104, [R252+0x1000] ;  /* 0x00100000fc687984 */ /* 0x000e680000000c00 */
[----:B------:R-:W1:Y:S04]  /*84450*/  LDS.128 R108, [R252+0x1800] ;  /* 0x00180000fc6c7984 */ /* 0x000e680000000c00 */
[----:B------:R-:W-:Y:S06]  /*84460*/  BAR.SYNC.DEFER_BLOCKING 0x0 ;  /* 0x0000000000007b1d */ /* 0x000fec0000010000 */
[----:B----4-:R4:W-:Y:S04]  /*84470*/  STS.128 [R0], R36 ;  /* 0x0000002400007388 */ /* 0x0109e80000000c00 */
[----:B----4-:R-:W4:Y:S04]  /*84480*/  LDL.LU R36, [R1+0x3c0] ;  /* 0x0003c00001247983 */ /* 0x010f280000300800 */
[----:B------:R-:W4:Y:S04]  /*84490*/  LDL.LU R37, [R1+0x3c4] ;  /* 0x0003c40001257983 */ /* 0x000f280000300800 */
[----:B------:R-:W4:Y:S04]  /*844a0*/  LDL.LU R38, [R1+0x390] ;  /* 0x0003900001267983 */ /* 0x000f280000300800 */
[----:B------:R-:W4:Y:S04]  /*844b0*/  LDL.LU R39, [R1+0x394] ;  /* 0x0003940001277983 */ /* 0x000f280000300800 */
[----:B------:R-:W2:Y:S04]  /*844c0*/  LDL.LU R120, [R1+0x3c8] ;  /* 0x0003c80001787983 */ /* 0x000ea80000300800 */
[----:B------:R-:W2:Y:S01]  /*844d0*/  LDL.LU R121, [R1+0x3cc] ;  /* 0x0003cc0001797983 */ /* 0x000ea20000300800 */
[----:B------:R-:W-:-:S03]  /*844e0*/  IMAD.MOV.U32 R134, RZ, RZ, R248 ;  /* 0x000000ffff867224 */ /* 0x000fc600078e00f8 */
[----:B------:R-:W2:Y:S01]  /*844f0*/  LDL.LU R122, [R1+0x398] ;  /* 0x00039800017a7983 */ /* 0x000ea20000300800 */
[----:B------:R-:W-:-:S03]  /*84500*/  IMAD.MOV.U32 R135, RZ, RZ, R249 ;  /* 0x000000ffff877224 */ /* 0x000fc600078e00f9 */
[----:B------:R-:W2:Y:S04]  /*84510*/  LDL.LU R123, [R1+0x39c] ;  /* 0x00039c00017b7983 */ /* 0x000ea80000300800 */
[----:B------:R-:W2:Y:S04]  /*84520*/  LDL.LU R132, [R1] ;  /* 0x0000000001847983 */ /* 0x000ea80000300800 */
[----:B------:R-:W2:Y:S04]  /*84530*/  LDL.LU R133, [R1+0x4] ;  /* 0x0000040001857983 */ /* 0x000ea80000300800 */
[----:B------:R-:W2:Y:S04]  /*84540*/  LDL.LU R248, [R1+0x8] ;  /* 0x0000080001f87983 */ /* 0x000ea80000300800 */
[----:B------:R-:W3:Y:S04]  /*84550*/  LDL.LU R249, [R1+0xc] ;  /* 0x00000c0001f97983 */ /* 0x000ee80000300800 */
[----:B----4-:R4:W-:Y:S04]  /*84560*/  STS.128 [R0+0x100], R36 ;  /* 0x0001002400007388 */ /* 0x0109e80000000c00 */
[----:B----4-:R-:W4:Y:S04]  /*84570*/  LDL.LU R36, [R1+0x60] ;  /* 0x0000600001247983 */ /* 0x010f280000300800 */
[----:B------:R-:W4:Y:S01]  /*84580*/  LDL.LU R37, [R1+0x64] ;  /* 0x0000640001257983 */ /* 0x000f220000300800 */
[----:B------:R-:W-:-:S02]  /*84590*/  IMAD.MOV.U32 R38, RZ, RZ, R244 ;  /* 0x000000ffff267224 */ /* 0x000fc400078e00f4 */
[----:B------:R-:W-:Y:S01]  /*845a0*/  IMAD.MOV.U32 R39, RZ, RZ, R245 ;  /* 0x000000ffff277224 */ /* 0x000fe200078e00f5 */
[----:B------:R-:W3:Y:S04]  /*845b0*/  LDL.LU R244, [R1+0x68] ;  /* 0x0000680001f47983 */ /* 0x000ee80000300800 */
[----:B--2---:R2:W-:Y:S04]  /*845c0*/  STS.128 [R0+0x180], R120 ;  /* 0x0001807800007388 */ /* 0x0045e80000000c00 */
[----:B------:R-:W3:Y:S04]  /*845d0*/  LDL.LU R245, [R1+0x6c] ;  /* 0x00006c0001f57983 */ /* 0x000ee80000300800 */
[----:B------:R1:W-:Y:S04]  /*845e0*/  STS.128 [R0+0x80], R116 ;  /* 0x0000807400007388 */ /* 0x0003e80000000c00 */
[----:B--2---:R-:W2:Y:S04]  /*845f0*/  LDL.LU R120, [R1+0x210] ;  /* 0x0002100001787983 */ /* 0x004ea80000300800 */
[----:B------:R-:W2:Y:S04]  /*84600*/  LDL.LU R121, [R1+0x214] ;  /* 0x0002140001797983 */ /* 0x000ea80000300800 */
[----:B------:R-:W2:Y:S01]  /*84610*/  LDL.LU R122, [R1+0x200] ;  /* 0x00020000017a7983 */ /* 0x000ea20000300800 */
[----:B-1----:R-:W-:-:S02]  /*84620*/  IMAD.MOV.U32 R118, RZ, RZ, R96 ;  /* 0x000000ffff767224 */ /* 0x002fc400078e0060 */
[----:B------:R-:W-:Y:S01]  /*84630*/  IMAD.MOV.U32 R119, RZ, RZ, R97 ;  /* 0x000000ffff777224 */ /* 0x000fe200078e0061 */
[----:B------:R-:W2:Y:S01]  /*84640*/  LDL.LU R123, [R1+0x204] ;  /* 0x00020400017b7983 */ /* 0x000ea20000300800 */
[----:B------:R-:W-:Y:S02]  /*84650*/  IMAD.MOV.U32 R116, RZ, RZ, R92 ;  /* 0x000000ffff747224 */ /* 0x000fe400078e005c */
[----:B------:R-:W-:Y:S02]  /*84660*/  IMAD.MOV.U32 R117, RZ, RZ, R93 ;  /* 0x000000ffff757224 */ /* 0x000fe400078e005d */
[----:B------:R-:W-:Y:S02]  /*84670*/  IMAD.MOV.U32 R96, RZ, RZ, R94 ;  /* 0x000000ffff607224 */ /* 0x000fe400078e005e */
[----:B------:R-:W-:Y:S02]  /*84680*/  IMAD.MOV.U32 R97, RZ, RZ, R95 ;  /* 0x000000ffff617224 */ /* 0x000fe400078e005f */
[----:B------:R-:W-:-:S02]  /*84690*/  IMAD.MOV.U32 R92, RZ, RZ, R124 ;  /* 0x000000ffff5c7224 */ /* 0x000fc400078e007c */
[----:B------:R-:W-:Y:S02]  /*846a0*/  IMAD.MOV.U32 R93, RZ, RZ, R125 ;  /* 0x000000ffff5d7224 */ /* 0x000fe400078e007d */
[----:B------:R-:W-:Y:S02]  /*846b0*/  IMAD.MOV.U32 R94, RZ, RZ, R128 ;  /* 0x000000ffff5e7224 */ /* 0x000fe400078e0080 */
[----:B------:R-:W-:-:S05]  /*846c0*/  IMAD.MOV.U32 R95, RZ, RZ, R129 ;  /* 0x000000ffff5f7224 */ /* 0x000fca00078e0081 */
[----:B------:R-:W-:Y:S04]  /*846d0*/  STS.128 [R0+0x500], R92 ;  /* 0x0005005c00007388 */ /* 0x000fe80000000c00 */
[----:B----4-:R1:W-:Y:S04]  /*846e0*/  STS.128 [R0+0x300], R36 ;  /* 0x0003002400007388 */ /* 0x0103e80000000c00 */
        /* <DEDUP_REMOVED lines=8> */
[----:B------:R1:W-:Y:S04]  /*84770*/  STS.128 [R0+0x480], R96 ;  /* 0x0004806000007388 */ /* 0x0003e80000000c00 */
[----:B-1----:R-:W3:Y:S04]  /*84780*/  LDL.LU R96, [R1+0x248] ;  /* 0x0002480001607983 */ /* 0x002ee80000300800 */
[----:B------:R-:W3:Y:S04]  /*84790*/  LDL.LU R97, [R1+0x24c] ;  /* 0x00024c0001617983 */ /* 0x000ee80000300800 */
[----:B------:R-:W3:Y:S04]  /*847a0*/  LDL.LU R98, [R1+0x1f8] ;  /* 0x0001f80001627983 */ /* 0x000ee80000300800 */
[----:B------:R-:W3:Y:S01]  /*847b0*/  LDL.LU R99, [R1+0x1fc] ;  /* 0x0001fc0001637983 */ /* 0x000ee20000300800 */
[----:B------:R-:W-:-:S02]  /*847c0*/  IMAD.MOV.U32 R128, RZ, RZ, R126 ;  /* 0x000000ffff807224 */ /* 0x000fc400078e007e */
[----:B------:R-:W-:Y:S01]  /*847d0*/  IMAD.MOV.U32 R129, RZ, RZ, R127 ;  /* 0x000000ffff817224 */ /* 0x000fe200078e007f */
[----:B----4-:R1:W-:Y:S04]  /*847e0*/  STS.128 [R0+0x680], R36 ;  /* 0x0006802400007388 */ /* 0x0103e80000000c00 */
        /* <DEDUP_REMOVED lines=8> */
[----:B------:R-:W2:Y:S04]  /*84870*/  LDL.LU R95, [R1+0x4bc] ;  /* 0x0004bc00015f7983 */ /* 0x000ea80000300800 */
[----:B------:R-:W-:Y:S04]  /*84880*/  STS.128 [R0+0x200], R132 ;  /* 0x0002008400007388 */ /* 0x000fe80000000c00 */
[----:B---3--:R1:W-:Y:S04]  /*84890*/  STS.128 [R0+0x280], R248 ;  /* 0x000280f800007388 */ /* 0x0083e80000000c00 */
[----:B------:R-:W-:Y:S04]  /*848a0*/  STS.128 [R0+0x380], R244 ;  /* 0x000380f400007388 */ /* 0x000fe80000000c00 */
[----:B------:R-:W-:Y:S04]  /*848b0*/  STS.128 [R0+0x400], R116 ;  /* 0x0004007400007388 */ /* 0x000fe80000000c00 */
[----:B------:R-:W-:Y:S04]  /*848c0*/  STS.128 [R0+0x580], R128 ;  /* 0x0005808000007388 */ /* 0x000fe80000000c00 */
[----:B------:R-:W-:Y:S04]  /*848d0*/  STS.128 [R0+0x600], R120 ;  /* 0x0006007800007388 */ /* 0x000fe80000000c00 */
[----:B------:R-:W-:Y:S04]  /*848e0*/  STS.128 [R0+0x780], R96 ;  /* 0x0007806000007388 */ /* 0x000fe80000000c00 */
[----:B------:R-:W-:Y:S01]  /*848f0*/  BAR.SYNC.DEFER_BLOCKING 0x0 ;  /* 0x0000000000007b1d */ /* 0x000fe20000010000 */
[----:B-1----:R-:W-:-:S02]  /*84900*/  LOP3.LUT R249, R2, 0x20, RZ, 0x3c, !PT ;  /* 0x0000002002f97812 */ /* 0x002fc400078e3cff */
[----:B------:R-:W-:-:S03]  /*84910*/  LOP3.LUT R250, R2, 0x40, RZ, 0x3c, !PT ;  /* 0x0000004002fa7812 */ /* 0x000fc600078e3cff */
[----:B------:R-:W1:Y:S04]  /*84920*/  LDS.128 R96, [R2] ;  /* 0x0000000002607984 */ /* 0x000e680000000c00 */
        /* <DEDUP_REMOVED lines=15> */
[----:B------:R-:W-:Y:S06]  /*84a20*/  BAR.SYNC.DEFER_BLOCKING 0x0 ;  /* 0x0000000000007b1d */ /* 0x000fec0000010000 */
[----:B----4-:R3:W-:Y:S04]  /*84a30*/  STS.128 [R0], R36 ;  /* 0x0000002400007388 */ /* 0x0107e80000000c00 */
[----:B---3--:R-:W3:Y:S04]  /*84a40*/  LDL.LU R36, [R1+0x4e0] ;  /* 0x0004e00001247983 */ /* 0x008ee80000300800 */
[----:B------:R-:W3:Y:S04]  /*84a50*/  LDL.LU R37, [R1+0x4e4] ;  /* 0x0004e40001257983 */ /* 0x000ee80000300800 */
[----:B------:R-:W3:Y:S04]  /*84a60*/  LDL.LU R38, [R1+0x4a0] ;  /* 0x0004a00001267983 */ /* 0x000ee80000300800 */
[----:B------:R-:W3:Y:S04]  /*84a70*/  LDL.LU R39, [R1+0x4a4] ;  /* 0x0004a40001277983 */ /* 0x000ee80000300800 */
[----:B------:R-:W4:Y:S04]  /*84a80*/  LDL.LU R180, [R1+0x4e8] ;  /* 0x0004e80001b47983 */ /* 0x000f280000300800 */
[----:B------:R-:W4:Y:S04]  /*84a90*/  LDL.LU R181, [R1+0x4ec] ;  /* 0x0004ec0001b57983 */ /* 0x000f280000300800 */
[----:B------:R-:W4:Y:S04]  /*84aa0*/  LDL.LU R182, [R1+0x4a8] ;  /* 0x0004a80001b67983 */ /* 0x000f280000300800 */
[----:B--2---:R2:W-:Y:S04]  /*84ab0*/  STS.128 [R0+0x80], R92 ;  /* 0x0000805c00007388 */ /* 0x0045e80000000c00 */
[----:B------:R-:W4:Y:S04]  /*84ac0*/  LDL.LU R183, [R1+0x4ac] ;  /* 0x0004ac0001b77983 */ /* 0x000f280000300800 */
[----:B--2---:R-:W2:Y:S04]  /*84ad0*/  LDL.LU R92, [R1+0x710] ;  /* 0x00071000015c7983 */ /* 0x004ea80000300800 */
        /* <DEDUP_REMOVED lines=11> */
[----:B---3--:R-:W-:Y:S04]  /*84b90*/  STS.128 [R0+0x100], R36 ;  /* 0x0001002400007388 */ /* 0x008fe80000000c00 */
[----:B--2---:R2:W-:Y:S04]  /*84ba0*/  STS.128 [R0+0x200], R92 ;  /* 0x0002005c00007388 */ /* 0x0045e80000000c00 */
[----:B--2---:R-:W2:Y:S04]  /*84bb0*/  LDL.LU R92, [R1+0xb38] ;  /* 0x000b3800015c7983 */ /* 0x004ea80000300800 */
[----:B------:R-:W2:Y:S04]  /*84bc0*/  LDL.LU R93, [R1+0xb3c] ;  /* 0x000b3c00015d7983 */ /* 0x000ea80000300800 */
[----:B------:R-:W2:Y:S04]  /*84bd0*/  LDL.LU R94, [R1+0xb28] ;  /* 0x000b2800015e7983 */ /* 0x000ea80000300800 */
[----:B------:R-:W2:Y:S04]  /*84be0*/  LDL.LU R95, [R1+0xb2c] ;  /* 0x000b2c00015f7983 */ /* 0x000ea80000300800 */
[----:B------:R-:W3:Y:S04]  /*84bf0*/  LDL.LU R36, [R1+0x8c0] ;  /* 0x0008c00001247983 */ /* 0x000ee80000300800 */
[----:B------:R-:W3:Y:S01]  /*84c00*/  LDL.LU R37, [R1+0x8c4] ;  /* 0x0008c40001257983 */ /* 0x000ee20000300800 */
[----:B------:R-:W-:-:S02]  /*84c10*/  IMAD.MOV.U32 R38, RZ, RZ, R240 ;  /* 0x000000ffff267224 */ /* 0x000fc400078e00f0 */
[----:B------:R-:W-:Y:S01]  /*84c20*/  IMAD.MOV.U32 R39, RZ, RZ, R241 ;  /* 0x000000ffff277224 */ /* 0x000fe200078e00f1 */
[----:B------:R-:W3:Y:S04]  /*84c30*/  LDL.LU R240, [R1+0x8c8] ;  /* 0x0008c80001f07983 */ /* 0x000ee80000300800 */
[----:B------:R-:W3:Y:S04]  /*84c40*/  LDL.LU R241, [R1+0x8cc] ;  /* 0x0008cc0001f17983 */ /* 0x000ee80000300800 */
[----:B----4-:R4:W-:Y:S04]  /*84c50*/  STS.128 [R0+0x180], R180 ;  /* 0x000180b400007388 */ /* 0x0109e80000000c00 */
[----:B------:R-:W3:Y:S04]  /*84c60*/  LDL.LU R251, [R1+0x85c] ;  /* 0x00085c0001fb7983 */ /* 0x000ee80000300800 */
[----:B------:R1:W-:Y:S04]  /*84c70*/  STS.128 [R0+0x280], R184 ;  /* 0x000280b800007388 */ /* 0x0003e80000000c00 */
[----:B----4-:R-:W4:Y:S04]  /*84c80*/  LDL.LU R180, [R1+0xd80] ;  /* 0x000d800001b47983 */ /* 0x010f280000300800 */
[----:B------:R-:W4:Y:S04]  /*84c90*/  LDL.LU R181, [R1+0xd84] ;  /* 0x000d840001b57983 */ /* 0x000f280000300800 */
[----:B------:R-:W4:Y:S04]  /*84ca0*/  LDL.LU R182, [R1+0xd70] ;  /* 0x000d700001b67983 */ /* 0x000f280000300800 */
[----:B------:R-:W4:Y:S04]  /*84cb0*/  LDL.LU R183, [R1+0xd74] ;  /* 0x000d740001b77983 */ /* 0x000f280000300800 */
[----:B-1----:R-:W4:Y:S04]  /*84cc0*/  LDL.LU R184, [R1+0xd88] ;  /* 0x000d880001b87983 */ /* 0x002f280000300800 */
[----:B------:R-:W4:Y:S04]  /*84cd0*/  LDL.LU R185, [R1+0xd8c] ;  /* 0x000d8c0001b97983 */ /* 0x000f280000300800 */
[----:B------:R-:W4:Y:S04]  /*84ce0*/  LDL.LU R186, [R1+0xd78] ;  /* 0x000d780001ba7983 */ /* 0x000f280000300800 */
[----:B------:R1:W-:Y:S04]  /*84cf0*/  STS.128 [R0+0x300], R188 ;  /* 0x000300bc00007388 */ /* 0x0003e80000000c00 */
[----:B------:R-:W4:Y:S04]  /*84d00*/  LDL.LU R187, [R1+0xd7c] ;  /* 0x000d7c0001bb7983 */ /* 0x000f280000300800 */
[----:B-1----:R-:W4:Y:S04]  /*84d10*/  LDL.LU R188, [R1+0x1910] ;  /* 0x0019100001bc7983 */ /* 0x002f280000300800 */
[----:B--2---:R-:W-:Y:S04]  /*84d20*/  STS.128 [R0+0x380], R92 ;  /* 0x0003805c00007388 */ /* 0x004fe80000000c00 */
        /* <DEDUP_REMOVED lines=13> */
[----:B------:R4:W-:Y:S01]  /*84e00*/  STS.128 [R0+0x500], R180 ;  /* 0x000500b400007388 */ /* 0x0009e20000000c00 */
[----:B------:R-:W-:-:S03]  /*84e10*/  IMAD R3, R188, c[0x0][0x194], RZ ;  /* 0x00006500bc037a24 */ /* 0x000fc600078e02ff */
[----:B-1----:R-:W3:Y:S04]  /*84e20*/  LDL.LU R184, [R1+0x1914] ;  /* 0x0019140001b87983 */ /* 0x002ee80000300800 */
[----:B----4-:R-:W4:Y:S04]  /*84e30*/  LDL.LU R180, [R1+0xc40] ;  /* 0x000c400001b47983 */ /* 0x010f280000300800 */
[----:B------:R-:W4:Y:S04]  /*84e40*/  LDL.LU R181, [R1+0xc44] ;  /* 0x000c440001b57983 */ /* 0x000f280000300800 */
[----:B------:R-:W4:Y:S04]  /*84e50*/  LDL.LU R182, [R1+0xc20] ;  /* 0x000c200001b67983 */ /* 0x000f280000300800 */
[----:B------:R-:W4:Y:S04]  /*84e60*/  LDL.LU R183, [R1+0xc24] ;  /* 0x000c240001b77983 */ /* 0x000f280000300800 */
[----:B--2---:R1:W-:Y:S02]  /*84e70*/  STS.128 [R0+0x600], R36 ;  /* 0x0006002400007388 */ /* 0x0043e40000000c00 */
[----:B-1----:R-:W-:-:S02]  /*84e80*/  IMAD.MOV.U32 R38, RZ, RZ, c[0x0][0x194] ;  /* 0x00006500ff267624 */ /* 0x002fc400078e00ff */
[----:B---3--:R1:W-:Y:S02]  /*84e90*/  STS.128 [R0+0x680], R92 ;  /* 0x0006805c00007388 */ /* 0x0083e40000000c00 */
[----:B------:R-:W-:Y:S02]  /*84ea0*/  IMAD R38, R38, 0x80, R3 ;  /* 0x0000008026267824 */ /* 0x000fe400078e0203 */
[----:B------:R-:W2:Y:S04]  /*84eb0*/  LDL.LU R36, [R1+0xc48] ;  /* 0x000c480001247983 */ /* 0x000ea80000300800 */
[----:B------:R-:W2:Y:S04]  /*84ec0*/  LDL.LU R37, [R1+0xc4c] ;  /* 0x000c4c0001257983 */ /* 0x000ea80000300800 */
[----:B------:R-:W3:Y:S01]  /*84ed0*/  LDL.LU R247, [R1+0x144] ;  /* 0x0001440001f77983 */ /* 0x000ee20000300800 */
[----:B-1----:R-:W-:-:S04]  /*84ee0*/  LEA R92, P2, R3, c[0x0][0x170], 0x2 ;  /* 0x00005c00035c7a11 */ /* 0x002fc800078410ff */
[----:B------:R-:W-:Y:S02]  /*84ef0*/  LEA.HI.X.SX32 R93, R3, c[0x0][0x174], 0x2, P2 ;  /* 0x00005d00035d7a11 */ /* 0x000fe400010f16ff */
[----:B------:R-:W-:-:S04]  /*84f00*/  LEA R94, P2, R38, c[0x0][0x170], 0x2 ;  /* 0x00005c00265e7a11 */ /* 0x000fc800078410ff */
[----:B------:R-:W-:Y:S02]  /*84f10*/  LEA.HI.X.SX32 R95, R38, c[0x0][0x174], 0x2, P2 ;  /* 0x00005d00265f7a11 */ /* 0x000fe400010f16ff */
[----:B------:R-:W2:Y:S04]  /*84f20*/  LDL.LU R38, [R1+0xc28] ;  /* 0x000c280001267983 */ /* 0x000ea80000300800 */
[----:B------:R-:W2:Y:S04]  /*84f30*/  LDL.LU R39, [R1+0xc2c] ;  /* 0x000c2c0001277983 */ /* 0x000ea80000300800 */
[----:B------:R-:W3:Y:S04]  /*84f40*/  LDL.LU R190, [R1+0x370] ;  /* 0x0003700001be7983 */ /* 0x000ee80000300800 */
[----:B------:R-:W3:Y:S04]  /*84f50*/  LDL.LU R191, [R1+0x150] ;  /* 0x0001500001bf7983 */ /* 0x000ee80000300800 */
[----:B------:R-:W3:Y:S04]  /*84f60*/  LDL.LU R244, [R1+0x374] ;  /* 0x0003740001f47983 */ /* 0x000ee80000300800 */
[----:B------:R-:W3:Y:S04]  /*84f70*/  LDL.LU R248, [R1+0x154] ;  /* 0x0001540001f87983 */ /* 0x000ee80000300800 */
[----:B------:R-:W-:Y:S04]  /*84f80*/  STS.128 [R0+0x480], R240 ;  /* 0x000480f000007388 */ /* 0x000fe80000000c00 */
[----:B----4-:R1:W-:Y:S01]  /*84f90*/  STS.128 [R0+0x700], R180 ;  /* 0x000700b400007388 */ /* 0x0103e20000000c00 */
[----:B------:R-:W-:-:S02]  /*84fa0*/  ISETP.GE.AND P5, PT, R188, c[0x0][0x178], PT ;  /* 0x00005e00bc007a0c */ /* 0x000fc40003fa6270 */
[C---:B------:R-:W-:Y:S02]  /*84fb0*/  ISETP.GE.AND P6, PT, R251.reuse, c[0x0][0x17c], PT ;  /* 0x00005f00fb007a0c */ /* 0x040fe40003fc6270 */
[C---:B------:R-:W-:Y:S02]  /*84fc0*/  ISETP.LT.AND P5, PT, R251.reuse, c[0x0][0x17c], !P5 ;  /* 0x00005f00fb007a0c */ /* 0x040fe40006fa1270 */
[----:B------:R-:W-:Y:S01]  /*84fd0*/  ISETP.LT.AND P6, PT, R184, c[0x0][0x178], !P6 ;  /* 0x00005e00b8007a0c */ /* 0x000fe200077c1270 */
[----:B------:R-:W-:Y:S01]  /*84fe0*/  IMAD R3, R251, c[0x0][0x198], RZ ;  /* 0x00006600fb037a24 */ /* 0x000fe200078e02ff */
[----:B------:R-:W-:-:S03]  /*84ff0*/  ISETP.LT.AND P2, PT, R188, c[0x0][0x178], !P3 ;  /* 0x00005e00bc007a0c */ /* 0x000fc60005f41270 */
[----:B-1----:R-:W-:-:S04]  /*85000*/  IMAD.WIDE R182, R3, 0x4, R92 ;  /* 0x0000000403b67825 */ /* 0x002fc800078e025c */
[C---:B------:R-:W-:Y:S01]  /*85010*/  IMAD.WIDE R180, R3.reuse, 0x4, R94 ;  /* 0x0000000403b47825 */ /* 0x040fe200078e025e */
[----:B------:R-:W-:Y:S02]  /*85020*/  ISETP.LT.AND P3, PT, R184, c[0x0][0x178], !P3 ;  /* 0x00005e00b8007a0c */ /* 0x000fe40005f61270 */
[----:B------:R-:W-:Y:S01]  /*85030*/  IADD3 R3, R3, c[0x0][0x198], RZ ;  /* 0x0000660003037a10 */ /* 0x000fe20007ffe0ff */
[----:B--2---:R1:W-:Y:S04]  /*85040*/  STS.128 [R0+0x780], R36 ;  /* 0x0007802400007388 */ /* 0x0043e80000000c00 */
[----:B------:R-:W-:Y:S01]  /*85050*/  BAR.SYNC.DEFER_BLOCKING 0x0 ;  /* 0x0000000000007b1d */ /* 0x000fe20000010000 */
[----:B-1----:R-:W-:Y:S01]  /*85060*/  IADD3 R36, R251, 0x3, RZ ;  /* 0x00000003fb247810 */ /* 0x002fe20007ffe0ff */
[C---:B------:R-:W-:Y:S01]  /*85070*/  IMAD.WIDE R38, R3.reuse, 0x4, R92 ;  /* 0x0000000403267825 */ /* 0x040fe200078e025c */
[----:B------:R-:W-:-:S03]  /*85080*/  IADD3 R0, R3, c[0x0][0x198], RZ ;  /* 0x0000660003007a10 */ /* 0x000fc60007ffe0ff */
[----:B------:R1:W-:Y:S04]  /*85090*/  @P5 STG.E [R182.64], R189 ;  /* 0x000000bdb6005986 */ /* 0x0003e8000c101904 */
[----:B------:R2:W-:Y:S01]  /*850a0*/  @P6 STG.E [R180.64], R245 ;  /* 0x000000f5b4006986 */ /* 0x0005e2000c101904 */
[----:B------:R-:W-:-:S03]  /*850b0*/  ISETP.LT.AND P6, PT, R188, c[0x0][0x178], !P4 ;  /* 0x00005e00bc007a0c */ /* 0x000fc600067c1270 */
[----:B-1----:R-:W4:Y:S04]  /*850c0*/  LDL.LU R189, [R1+0x750] ;  /* 0x0007500001bd7983 */ /* 0x002f280000300800 */
[----:B--2---:R-:W2:Y:S01]  /*850d0*/  LDL.LU R245, [R1+0x170] ;  /* 0x0001700001f57983 */ /* 0x004ea20000300800 */
[----:B------:R-:W-:Y:S02]  /*850e0*/  ISETP.LT.AND P4, PT, R184, c[0x0][0x178], !P4 ;  /* 0x00005e00b8007a0c */ /* 0x000fe40006781270 */
[----:B------:R-:W-:Y:S01]  /*850f0*/  ISETP.GE.AND P5, PT, R36, c[0x0][0x17c], PT ;  /* 0x00005f0024007a0c */ /* 0x000fe20003fa6270 */
[--C-:B------:R-:W-:Y:S01]  /*85100*/  IMAD.WIDE R36, R3, 0x4, R94.reuse ;  /* 0x0000000403247825 */ /* 0x100fe200078e025e */
[----:B------:R1:W-:Y:S03]  /*85110*/  @P2 STG.E [R38.64], R246 ;  /* 0x000000f626002986 */ /* 0x0003e6000c101904 */
[----:B------:R-:W-:Y:S01]  /*85120*/  IMAD.WIDE R180, R0, 0x4, R94 ;  /* 0x0000000400b47825 */ /* 0x000fe200078e025e */
[----:B---3--:R3:W-:Y:S01]  /*85130*/  @P3 STG.E [R36.64], R247 ;  /* 0x000000f724003986 */ /* 0x0087e2000c101904 */
[----:B------:R-:W-:-:S02]  /*85140*/  ISETP.LT.AND P3, PT, R188, c[0x0][0x178], !P5 ;  /* 0x00005e00bc007a0c */ /* 0x000fc40006f61270 */
[C---:B-1----:R-:W-:Y:S01]  /*85150*/  IMAD.WIDE R38, R0.reuse, 0x4, R92 ;  /* 0x0000000400267825 */ /* 0x042fe200078e025c */
[----:B------:R-:W2:Y:S04]  /*85160*/  LDL.LU R246, [R1+0x754] ;  /* 0x0007540001f67983 */ /* 0x000ea80000300800 */
[----:B---3--:R-:W3:Y:S04]  /*85170*/  LDL.LU R247, [R1+0x174] ;  /* 0x0001740001f77983 */ /* 0x008ee80000300800 */
[----:B------:R1:W-:Y:S01]  /*85180*/  @P6 STG.E [R38.64], R190 ;  /* 0x000000be26006986 */ /* 0x0003e2000c101904 */
[----:B------:R-:W-:-:S03]  /*85190*/  IADD3 R3, R0, c[0x0][0x198], RZ ;  /* 0x0000660000037a10 */ /* 0x000fc60007ffe0ff */
[----:B------:R1:W-:Y:S01]  /*851a0*/  @P4 STG.E [R180.64], R191 ;  /* 0x000000bfb4004986 */ /* 0x0003e2000c101904 */
[----:B------:R-:W-:Y:S02]  /*851b0*/  ISETP.LT.AND P4, PT, R184, c[0x0][0x178], !P5 ;  /* 0x00005e00b8007a0c */ /* 0x000fe40006f81270 */
[----:B------:R-:W-:Y:S01]  /*851c0*/  IADD3 R36, R251, 0x5, RZ ;  /* 0x00000005fb247810 */ /* 0x000fe20007ffe0ff */
[----:B-1----:R-:W3:Y:S04]  /*851d0*/  LDL.LU R190, [R1+0x770] ;  /* 0x0007700001be7983 */ /* 0x002ee80000300800 */
[----:B------:R-:W3:Y:S01]  /*851e0*/  LDL.LU R191, [R1+0x1e0] ;  /* 0x0001e00001bf7983 */ /* 0x000ee20000300800 */
[----:B------:R-:W-:Y:S01]  /*851f0*/  IMAD.WIDE R38, R3, 0x4, R92 ;  /* 0x0000000403267825 */ /* 0x000fe200078e025c */
[----:B------:R-:W-:-:S03]  /*85200*/  ISETP.GE.AND P5, PT, R36, c[0x0][0x17c], PT ;  /* 0x00005f0024007a0c */ /* 0x000fc60003fa6270 */
[----:B------:R-:W-:Y:S01]  /*85210*/  IMAD.WIDE R36, R3, 0x4, R94 ;  /* 0x0000000403247825 */ /* 0x000fe200078e025e */
[----:B------:R1:W-:Y:S04]  /*85220*/  @P3 STG.E [R38.64], R244 ;  /* 0x000000f426003986 */ /* 0x0003e8000c101904 */
[----:B------:R1:W-:Y:S04]  /*85230*/  @P4 STG.E [R36.64], R248 ;  /* 0x000000f824004986 */ /* 0x0003e8000c101904 */
[----:B-1----:R-:W3:Y:S04]  /*85240*/  LDL.LU R244, [R1+0x774] ;  /* 0x0007740001f47983 */ /* 0x002ee80000300800 */
[----:B------:R-:W3:Y:S01]  /*85250*/  LDL.LU R248, [R1+0x1e4] ;  /* 0x0001e40001f87983 */ /* 0x000ee20000300800 */
[----:B------:R-:W-:-:S04]  /*85260*/  IADD3 R182, R251, 0x4, RZ ;  /* 0x00000004fbb67810 */ /* 0x000fc80007ffe0ff */
[----:B------:R-:W-:-:S04]  /*85270*/  ISETP.GE.AND P2, PT, R182, c[0x0][0x17c], PT ;  /* 0x00005f00b6007a0c */ /* 0x000fc80003f46270 */
[----:B------:R-:W-:Y:S02]  /*85280*/  ISETP.LT.AND P6, PT, R188, c[0x0][0x178], !P2 ;  /* 0x00005e00bc007a0c */ /* 0x000fe400057c1270 */
[----:B------:R-:W-:Y:S02]  /*85290*/  ISETP.LT.AND P2, PT, R184, c[0x0][0x178], !P2 ;  /* 0x00005e00b8007a0c */ /* 0x000fe40005741270 */
[----:B------:R-:W-:-:S05]  /*852a0*/  IADD3 R0, R3, c[0x0][0x198], RZ ;  /* 0x0000660003007a10 */ /* 0x000fca0007ffe0ff */
[----:B------:R-:W-:Y:S01]  /*852b0*/  IMAD.WIDE R38, R0, 0x4, R92 ;  /* 0x0000000400267825 */ /* 0x000fe200078e025c */
[----:B------:R-:W-:-:S03]  /*852c0*/  IADD3 R182, R251, 0x6, RZ ;  /* 0x00000006fbb67810 */ /* 0x000fc60007ffe0ff */
[----:B------:R-:W-:Y:S01]  /*852d0*/  IMAD.WIDE R180, R0, 0x4, R94 ;  /* 0x0000000400b47825 */ /* 0x000fe200078e025e */
[----:B------:R-:W-:Y:S02]  /*852e0*/  ISETP.LT.AND P4, PT, R188, c[0x0][0x178], !P5 ;  /* 0x00005e00bc007a0c */ /* 0x000fe40006f81270 */
[----:B------:R-:W-:Y:S02]  /*852f0*/  ISETP.GE.AND P3, PT, R182, c[0x0][0x17c], PT ;  /* 0x00005f00b6007a0c */ /* 0x000fe40003f66270 */
[----:B------:R-:W-:Y:S02]  /*85300*/  IADD3 R3, R0, c[0x0][0x198], RZ ;  /* 0x0000660000037a10 */ /* 0x000fe40007ffe0ff */
[----:B------:R-:W-:Y:S02]  /*85310*/  IADD3 R36, R251, 0x7, RZ ;  /* 0x00000007fb247810 */ /* 0x000fe40007ffe0ff */
[----:B------:R-:W-:Y:S01]  /*85320*/  IADD3 R0, R3, c[0x0][0x198], RZ ;  /* 0x0000660003007a10 */ /* 0x000fe20007ffe0ff */
[----:B----4-:R1:W-:Y:S04]  /*85330*/  @P6 STG.E [R38.64], R189 ;  /* 0x000000bd26006986 */ /* 0x0103e8000c101904 */
[----:B--2---:R2:W-:Y:S01]  /*85340*/  @P2 STG.E [R180.64], R245 ;  /* 0x000000f5b4002986 */ /* 0x0045e2000c101904 */
[----:B------:R-:W-:-:S03]  /*85350*/  ISETP.LT.AND P2, PT, R184, c[0x0][0x178], !P5 ;  /* 0x00005e00b8007a0c */ /* 0x000fc60006f41270 */
[----:B-1----:R-:W4:Y:S04]  /*85360*/  LDL.LU R189, [R1+0xba0] ;  /* 0x000ba00001bd7983 */ /* 0x002f280000300800 */
[----:B--2---:R-:W2:Y:S01]  /*85370*/  LDL.LU R245, [R1+0x230] ;  /* 0x0002300001f57983 */ /* 0x004ea20000300800 */
[----:B------:R-:W-:Y:S01]  /*85380*/  ISETP.LT.AND P6, PT, R188, c[0x0][0x178], !P3 ;  /* 0x00005e00bc007a0c */ /* 0x000fe20005fc1270 */
[C---:B------:R-:W-:Y:S01]  /*85390*/  IMAD.WIDE R38, R3.reuse, 0x4, R92 ;  /* 0x0000000403267825 */ /* 0x040fe200078e025c */
        /* <DEDUP_REMOVED lines=222> */
[----:B------:R-:W-:-:S04]  /*86180*/  IMAD.WIDE R36, R3, 0x4, R94 ;  /* 0x0000000403247825 */ /* 0x000fc800078e025e */
[----:B------:R-:W-:Y:S01]  /*86190*/  IMAD.WIDE R180, R0, 0x4, R94 ;  /* 0x0000000400b47825 */ /* 0x000fe200078e025e */
[----:B------:R1:W-:Y:S04]  /*861a0*/  @P2 STG.E [R38.64], R246 ;  /* 0x000000f626002986 */ /* 0x0003e8000c101904 */
[----:B---3--:R3:W-:Y:S01]  /*861b0*/  @P3 STG.E [R36.64], R247 ;  /* 0x000000f724003986 */ /* 0x0087e2000c101904 */
[----:B------:R-:W-:Y:S01]  /*861c0*/  ISETP.LT.AND P3, PT, R188, c[0x0][0x178], !P5 ;  /* 0x00005e00bc007a0c */ /* 0x000fe20006f61270 */
[C---:B-1----:R-:W-:Y:S02]  /*861d0*/  IMAD.WIDE R38, R0.reuse, 0x4, R92 ;  /* 0x0000000400267825 */ /* 0x042fe400078e025c */
        /* <DEDUP_REMOVED lines=70> */
[----:B------:R-:W-:-:S04]  /*86640*/  IADD3 R36, R0, c[0x0][0x198], RZ ;  /* 0x0000660000247a10 */ /* 0x000fc80007ffe0ff */
[----:B------:R-:W-:Y:S02]  /*86650*/  IADD3 R0, R36, c[0x0][0x198], RZ ;  /* 0x0000660024007a10 */ /* 0x000fe40007ffe0ff */
[----:B------:R-:W-:Y:S01]  /*86660*/  IADD3 R3, R251, 0x23, RZ ;  /* 0x00000023fb037810 */ /* 0x000fe20007ffe0ff */
[----:B----4-:R1:W-:Y:S04]  /*86670*/  @P6 STG.E [R38.64], R189 ;  /* 0x000000bd26006986 */ /* 0x0103e8000c101904 */
[----:B--2---:R2:W-:Y:S01]  /*86680*/  @P4 STG.E [R180.64], R245 ;  /* 0x000000f5b4004986 */ /* 0x0045e2000c101904 */
[----:B------:R-:W-:-:S03]  /*86690*/  ISETP.LT.AND P4, PT, R184, c[0x0][0x178], !P5 ;  /* 0x00005e00b8007a0c */ /* 0x000fc60006f81270 */
[----:B-1----:R-:W4:Y:S04]  /*866a0*/  LDL.LU R189, [R1+0x758] ;  /* 0x0007580001bd7983 */ /* 0x002f280000300800 */
[----:B--2---:R-:W2:Y:S01]  /*866b0*/  LDL.LU R245, [R1+0x178] ;  /* 0x0001780001f57983 */ /* 0x004ea20000300800 */
[----:B------:R-:W-:Y:S01]  /*866c0*/  ISETP.LT.AND P6, PT, R188, c[0x0][0x178], !P2 ;  /* 0x00005e00bc007a0c */ /* 0x000fe200057c1270 */
[----:B------:R-:W-:Y:S01]  /*866d0*/  IMAD.WIDE R38, R36, 0x4, R92 ;  /* 0x0000000424267825 */ /* 0x000fe200078e025c */
[----:B------:R-:W-:-:S03]  /*866e0*/  ISETP.LT.AND P2, PT, R184, c[0x0][0x178], !P2 ;  /* 0x00005e00b8007a0c */ /* 0x000fc60005741270 */
[----:B------:R-:W-:Y:S01]  /*866f0*/  IMAD.WIDE R36, R36, 0x4, R94 ;  /* 0x0000000424247825 */ /* 0x000fe200078e025e */
[----:B------:R-:W-:-:S03]  /*86700*/  ISETP.GE.AND P5, PT, R3, c[0x0][0x17c], PT ;  /* 0x00005f0003007a0c */ /* 0x000fc60003fa6270 */
        /* <DEDUP_REMOVED lines=10> */
[----:B------:R-:W-:-:S03]  /*867b0*/  ISETP.LT.AND P2, PT, R184, c[0x0][0x178], !P5 ;  /* 0x00005e00b8007a0c */ /* 0x000fc60006f41270 */
[----:B-1----:R-:W3:Y:S04]  /*867c0*/  LDL.LU R190, [R1+0x778] ;  /* 0x0007780001be7983 */ /* 0x002ee80000300800 */
[----:B------:R-:W3:Y:S01]  /*867d0*/  LDL.LU R191, [R1+0x1e8] ;  /* 0x0001e80001bf7983 */ /* 0x000ee20000300800 */
[C---:B------:R-:W-:Y:S01]  /*867e0*/  IMAD.WIDE R38, R36.reuse, 0x4, R92 ;  /* 0x0000000424267825 */ /* 0x040fe200078e025c */
[----:B------:R-:W-:-:S03]  /*867f0*/  IADD3 R0, R36, c[0x0][0x198], RZ ;  /* 0x0000660024007a10 */ /* 0x000fc60007ffe0ff */
        /* <DEDUP_REMOVED lines=9> */
[----:B------:R-:W-:Y:S01]  /*86890*/  IADD3 R3, R251, 0x25, RZ ;  /* 0x00000025fb037810 */ /* 0x000fe20007ffe0ff */
[----:B------:R-:W-:-:S03]  /*868a0*/  IMAD.WIDE R38, R0, 0x4, R92 ;  /* 0x0000000400267825 */ /* 0x000fc600078e025c */
[----:B------:R-:W-:Y:S01]  /*868b0*/  ISETP.GE.AND P5, PT, R3, c[0x0][0x17c], PT ;  /* 0x00005f0003007a0c */ /* 0x000fe20003fa6270 */
[----:B------:R-:W-:Y:S01]  /*868c0*/  IMAD.WIDE R180, R0, 0x4, R94 ;  /* 0x0000000400b47825 */ /* 0x000fe200078e025e */
[----:B------:R-:W-:Y:S02]  /*868d0*/  IADD3 R3, R251, 0x26, RZ ;  /* 0x00000026fb037810 */ /* 0x000fe40007ffe0ff */
        /* <DEDUP_REMOVED lines=2339> */
[----:B------:R-:W-:Y:S02]  /*8fb10*/  ISETP.LT.AND P4, PT, R184, c[0x0][0x178], !P5 ;  /* 0x00005e00b8007a0c */ /* 0x000fe40006f81270 */
[----:B------:R-:W-:-:S02]  /*8fb20*/  ISETP.LT.AND P6, PT, R188, c[0x0][0x178], !P2 ;  /* 0x00005e00bc007a0c */ /* 0x000fc400057c1270 */
[----:B------:R-:W-:Y:S01]  /*8fb30*/  ISETP.LT.AND P2, PT, R184, c[0x0][0x178], !P2 ;  /* 0x00005e00b8007a0c */ /* 0x000fe20005741270 */
[C---:B-1----:R-:W-:Y:S01]  /*8fb40*/  IMAD.WIDE R38, R36.reuse, 0x4, R92 ;  /* 0x0000000424267825 */ /* 0x042fe200078e025c */
[----:B------:R-:W4:Y:S03]  /*8fb50*/  LDL.LU R189, [R1+0xf08] ;  /* 0x000f080001bd7983 */ /* 0x000f260000300800 */
[--C-:B------:R-:W-:Y:S01]  /*8fb60*/  IMAD.WIDE R36, R36, 0x4, R94.reuse ;  /* 0x0000000424247825 */ /* 0x100fe200078e025e */
[----:B--2---:R-:W2:Y:S01]  /*8fb70*/  LDL.LU R245, [R1+0x988] ;  /* 0x0009880001f57983 */ /* 0x004ea20000300800 */
[----:B------:R-:W-:Y:S02]  /*8fb80*/  ISETP.GE.AND P5, PT, R3, c[0x0][0x17c], PT ;  /* 0x00005f0003007a0c */ /* 0x000fe40003fa6270 */
[----:B------:R-:W-:Y:S01]  /*8fb90*/  IMAD.WIDE R180, R0, 0x4, R94 ;  /* 0x0000000400b47825 */ /* 0x000fe200078e025e */
[----:B------:R1:W-:Y:S04]  /*8fba0*/  @P3 STG.E [R38.64], R246 ;  /* 0x000000f626003986 */ /* 0x0003e8000c101904 */
[----:B---3--:R3:W-:Y:S01]  /*8fbb0*/  @P4 STG.E [R36.64], R247 ;  /* 0x000000f724004986 */ /* 0x0087e2000c101904 */
[----:B------:R-:W-:Y:S01]  /*8fbc0*/  ISETP.LT.AND P4, PT, R188, c[0x0][0x178], !P5 ;  /* 0x00005e00bc007a0c */ /* 0x000fe20006f81270 */
[----:B-1----:R-:W-:-:S02]  /*8fbd0*/  IMAD.WIDE R38, R0, 0x4, R92 ;  /* 0x0000000400267825 */ /* 0x002fc400078e025c */
[----:B------:R-:W2:Y:S04]  /*8fbe0*/  LDL.LU R246, [R1+0xf0c] ;  /* 0x000f0c0001f67983 */ /* 0x000ea80000300800 */
[----:B---3--:R-:W3:Y:S04]  /*8fbf0*/  LDL.LU R247, [R1+0x98c] ;  /* 0x00098c0001f77983 */ /* 0x008ee80000300800 */
[----:B------:R1:W-:Y:S01]  /*8fc00*/  @P6 STG.E [R38.64], R190 ;  /* 0x000000be26006986 */ /* 0x0003e2000c101904 */
[----:B------:R-:W-:-:S03]  /*8fc10*/  IADD3 R36, R0, c[0x0][0x198], RZ ;  /* 0x0000660000247a10 */ /* 0x000fc60007ffe0ff */
[----:B------:R1:W-:Y:S01]  /*8fc20*/  @P2 STG.E [R180.64], R191 ;  /* 0x000000bfb4002986 */ /* 0x0003e2000c101904 */
[----:B------:R-:W-:Y:S02]  /*8fc30*/  ISETP.LT.AND P2, PT, R184, c[0x0][0x178], !P5 ;  /* 0x00005e00b8007a0c */ /* 0x000fe40006f41270 */
[C---:B------:R-:W-:Y:S01]  /*8fc40*/  IADD3 R0, R36.reuse, c[0x0][0x198], RZ ;  /* 0x0000660024007a10 */ /* 0x040fe20007ffe0ff */
[C---:B-1----:R-:W-:Y:S01]  /*8fc50*/  IMAD.WIDE R38, R36.reuse, 0x4, R92 ;  /* 0x0000000424267825 */ /* 0x042fe200078e025c */
[----:B------:R-:W3:Y:S03]  /*8fc60*/  LDL.LU R190, [R1+0xf18] ;  /* 0x000f180001be7983 */ /* 0x000ee60000300800 */
[----:B------:R-:W-:Y:S01]  /*8fc70*/  IMAD.WIDE R36, R36, 0x4, R94 ;  /* 0x0000000424247825 */ /* 0x000fe200078e025e */
[----:B------:R-:W3:Y:S04]  /*8fc80*/  LDL.LU R191, [R1+0x998] ;  /* 0x0009980001bf7983 */ /* 0x000ee80000300800 */
[----:B------:R1:W-:Y:S04]  /*8fc90*/  @P4 STG.E [R38.64], R244 ;  /* 0x000000f426004986 */ /* 0x0003e8000c101904 */
[----:B------:R1:W-:Y:S04]  /*8fca0*/  @P2 STG.E [R36.64], R248 ;  /* 0x000000f824002986 */ /* 0x0003e8000c101904 */
[----:B-1----:R-:W3:Y:S04]  /*8fcb0*/  LDL.LU R244, [R1+0xf1c] ;  /* 0x000f1c0001f47983 */ /* 0x002ee80000300800 */
[----:B------:R-:W3:Y:S01]  /*8fcc0*/  LDL.LU R248, [R1+0x99c] ;  /* 0x00099c0001f87983 */ /* 0x000ee20000300800 */
[----:B------:R-:W-:-:S04]  /*8fcd0*/  IADD3 R3, R251, 0xfc, RZ ;  /* 0x000000fcfb037810 */ /* 0x000fc80007ffe0ff */
[----:B------:R-:W-:Y:S02]  /*8fce0*/  ISETP.GE.AND P3, PT, R3, c[0x0][0x17c], PT ;  /* 0x00005f0003007a0c */ /* 0x000fe40003f66270 */
[----:B------:R-:W-:Y:S02]  /*8fcf0*/  IADD3 R3, R251, 0xfd, RZ ;  /* 0x000000fdfb037810 */ /* 0x000fe40007ffe0ff */
[----:B------:R-:W-:Y:S02]  /*8fd00*/  ISETP.LT.AND P6, PT, R188, c[0x0][0x178], !P3 ;  /* 0x00005e00bc007a0c */ /* 0x000fe40005fc1270 */
[----:B------:R-:W-:Y:S02]  /*8fd10*/  ISETP.GE.AND P5, PT, R3, c[0x0][0x17c], PT ;  /* 0x00005f0003007a0c */ /* 0x000fe40003fa6270 */
[----:B------:R-:W-:Y:S02]  /*8fd20*/  ISETP.LT.AND P3, PT, R184, c[0x0][0x178], !P3 ;  /* 0x00005e00b8007a0c */ /* 0x000fe40005f61270 */
[----:B------:R-:W-:Y:S01]  /*8fd30*/  ISETP.LT.AND P2, PT, R188, c[0x0][0x178], !P5 ;  /* 0x00005e00bc007a0c */ /* 0x000fe20006f41270 */
[----:B------:R-:W-:Y:S01]  /*8fd40*/  IMAD.WIDE R38, R0, 0x4, R92 ;  /* 0x0000000400267825 */ /* 0x000fe200078e025c */
[----:B------:R-:W-:-:S02]  /*8fd50*/  ISETP.LT.AND P5, PT, R184, c[0x0][0x178], !P5 ;  /* 0x00005e00b8007a0c */ /* 0x000fc40006fa1270 */
[C---:B------:R-:W-:Y:S01]  /*8fd60*/  IADD3 R36, R0.reuse, c[0x0][0x198], RZ ;  /* 0x0000660000247a10 */ /* 0x040fe20007ffe0ff */
[----:B------:R-:W-:Y:S01]  /*8fd70*/  IMAD.WIDE R180, R0, 0x4, R94 ;  /* 0x0000000400b47825 */ /* 0x000fe200078e025e */
[----:B------:R-:W-:Y:S02]  /*8fd80*/  IADD3 R3, R251, 0xfe, RZ ;  /* 0x000000fefb037810 */ /* 0x000fe40007ffe0ff */
[----:B------:R-:W-:Y:S02]  /*8fd90*/  IADD3 R0, R36, c[0x0][0x198], RZ ;  /* 0x0000660024007a10 */ /* 0x000fe40007ffe0ff */
[----:B------:R-:W-:Y:S02]  /*8fda0*/  ISETP.GE.AND P4, PT, R3, c[0x0][0x17c], PT ;  /* 0x00005f0003007a0c */ /* 0x000fe40003f86270 */
[----:B------:R-:W-:Y:S01]  /*8fdb0*/  IADD3 R3, R251, 0xff, RZ ;  /* 0x000000fffb037810 */ /* 0x000fe20007ffe0ff */
[----:B----4-:R1:W-:Y:S01]  /*8fdc0*/  @P6 STG.E [R38.64], R189 ;  /* 0x000000bd26006986 */ /* 0x0103e2000c101904 */
[----:B------:R-:W-:-:S03]  /*8fdd0*/  ISETP.LT.AND P6, PT, R188, c[0x0][0x178], !P4 ;  /* 0x00005e00bc007a0c */ /* 0x000fc600067c1270 */
[----:B--2---:R2:W-:Y:S01]  /*8fde0*/  @P3 STG.E [R180.64], R245 ;  /* 0x000000f5b4003986 */ /* 0x0045e2000c101904 */
[----:B-1----:R-:W-:-:S03]  /*8fdf0*/  IMAD.WIDE R38, R36, 0x4, R92 ;  /* 0x0000000424267825 */ /* 0x002fc600078e025c */
[----:B------:R-:W4:Y:S01]  /*8fe00*/  LDL.LU R189, [R1+0x460] ;  /* 0x0004600001bd7983 */ /* 0x000f220000300800 */
[----:B------:R-:W-:-:S03]  /*8fe10*/  IMAD.WIDE R36, R36, 0x4, R94 ;  /* 0x0000000424247825 */ /* 0x000fc600078e025e */
[----:B--2---:R-:W2:Y:S01]  /*8fe20*/  LDL.LU R245, [R1+0xc0] ;  /* 0x0000c00001f57983 */ /* 0x004ea20000300800 */
[----:B------:R-:W-:Y:S02]  /*8fe30*/  ISETP.GE.AND P3, PT, R3, c[0x0][0x17c], PT ;  /* 0x00005f0003007a0c */ /* 0x000fe40003f66270 */
[----:B------:R-:W-:Y:S01]  /*8fe40*/  ISETP.LT.AND P4, PT, R184, c[0x0][0x178], !P4 ;  /* 0x00005e00b8007a0c */ /* 0x000fe20006781270 */
[----:B------:R-:W-:Y:S01]  /*8fe50*/  IMAD.WIDE R180, R0, 0x4, R94 ;  /* 0x0000000400b47825 */ /* 0x000fe200078e025e */
[----:B------:R1:W-:Y:S04]  /*8fe60*/  @P2 STG.E [R38.64], R246 ;  /* 0x000000f626002986 */ /* 0x0003e8000c101904 */
[----:B---3--:R3:W-:Y:S01]  /*8fe70*/  @P5 STG.E [R36.64], R247 ;  /* 0x000000f724005986 */ /* 0x0087e2000c101904 */
[----:B------:R-:W-:-:S03]  /*8fe80*/  ISETP.LT.AND P5, PT, R188, c[0x0][0x178], !P3 ;  /* 0x00005e00bc007a0c */ /* 0x000fc60005fa1270 */
[----:B-1----:R-:W2:Y:S04]  /*8fe90*/  LDL.LU R246, [R1+0x464] ;  /* 0x0004640001f67983 */ /* 0x002ea80000300800 */
[----:B---3--:R-:W3:Y:S01]  /*8fea0*/  LDL.LU R247, [R1+0xc4] ;  /* 0x0000c40001f77983 */ /* 0x008ee20000300800 */
[----:B------:R-:W-:Y:S01]  /*8feb0*/  ISETP.LT.AND P3, PT, R184, c[0x0][0x178], !P3 ;  /* 0x00005e00b8007a0c */ /* 0x000fe20005f61270 */
[C---:B------:R-:W-:Y:S01]  /*8fec0*/  IMAD.WIDE R38, R0.reuse, 0x4, R92 ;  /* 0x0000000400267825 */ /* 0x040fe200078e025c */
[----:B------:R-:W-:-:S04]  /*8fed0*/  IADD3 R36, R0, c[0x0][0x198], RZ ;  /* 0x0000660000247a10 */ /* 0x000fc80007ffe0ff */
[----:B------:R1:W-:Y:S01]  /*8fee0*/  @P6 STG.E [R38.64], R190 ;  /* 0x000000be26006986 */ /* 0x0003e2000c101904 */
[----:B------:R-:W-:-:S03]  /*8fef0*/  IADD3 R0, R36, c[0x0][0x198], RZ ;  /* 0x0000660024007a10 */ /* 0x000fc60007ffe0ff */
[----:B------:R1:W-:Y:S02]  /*8ff00*/  @P4 STG.E [R180.64], R191 ;  /* 0x000000bfb4004986 */ /* 0x0003e4000c101904 */
[C---:B-1----:R-:W-:Y:S02]  /*8ff10*/  IMAD.WIDE R38, R36.reuse, 0x4, R92 ;  /* 0x0000000424267825 */ /* 0x042fe400078e025c */
[----:B------:R-:W3:Y:S02]  /*8ff20*/  LDL.LU R190, [R1+0x600] ;  /* 0x0006000001be7983 */ /* 0x000ee40000300800 */
[----:B------:R-:W-:Y:S02]  /*8ff30*/  IMAD.WIDE R36, R36, 0x4, R94 ;  /* 0x0000000424247825 */ /* 0x000fe400078e025e */
        /* <DEDUP_REMOVED lines=9> */
[----:B------:R-:W-:Y:S02]  /*8ffd0*/  ISETP.LT.AND P6, PT, R184, c[0x0][0x178], !P2 ;  /* 0x00005e00b8007a0c */ /* 0x000fe400057c1270 */
[----:B------:R-:W-:Y:S01]  /*8ffe0*/  ISETP.GE.AND P2, PT, R3, c[0x0][0x17c], PT ;  /* 0x00005f0003007a0c */ /* 0x000fe20003f46270 */
[----:B------:R-:W-:-:S03]  /*8fff0*/  IMAD.WIDE R38, R0, 0x4, R92 ;  /* 0x0000000400267825 */ /* 0x000fc600078e025c */
[----:B------:R-:W-:Y:S02]  /*90000*/  ISETP.LT.AND P3, PT, R188, c[0x0][0x178], !P2 ;  /* 0x00005e00bc007a0c */ /* 0x000fe40005761270 */
[----:B------:R-:W-:Y:S02]  /*90010*/  ISETP.LT.AND P2, PT, R184, c[0x0][0x178], !P2 ;  /* 0x00005e00b8007a0c */ /* 0x000fe40005741270 */
[C---:B------:R-:W-:Y:S01]  /*90020*/  IADD3 R36, R0.reuse, c[0x0][0x198], RZ ;  /* 0x0000660000247a10 */ /* 0x040fe20007ffe0ff */
[----:B------:R-:W-:Y:S01]  /*90030*/  IMAD.WIDE R180, R0, 0x4, R94 ;  /* 0x0000000400b47825 */ /* 0x000fe200078e025e */
[----:B------:R-:W-:Y:S02]  /*90040*/  IADD3 R3, R251, 0x102, RZ ;  /* 0x00000102fb037810 */ /* 0x000fe40007ffe0ff */
[----:B------:R-:W-:Y:S02]  /*90050*/  IADD3 R0, R36, c[0x0][0x198], RZ ;  /* 0x0000660024007a10 */ /* 0x000fe40007ffe0ff */
[----:B------:R-:W-:Y:S01]  /*90060*/  ISETP.GE.AND P5, PT, R3, c[0x0][0x17c], PT ;  /* 0x00005f0003007a0c */ /* 0x000fe20003fa6270 */
[----:B----4-:R1:W-:Y:S04]  /*90070*/  @P4 STG.E [R38.64], R189 ;  /* 0x000000bd26004986 */ /* 0x0103e8000c101904 */
[----:B--2---:R2:W-:Y:S01]  /*90080*/  @P6 STG.E [R180.64], R245 ;  /* 0x000000f5b4006986 */ /* 0x0045e2000c101904 */
[----:B------:R-:W-:Y:S01]  /*90090*/  ISETP.LT.AND P6, PT, R188, c[0x0][0x178], !P5 ;  /* 0x00005e00bc007a0c */ /* 0x000fe20006fc1270 */
[----:B-1----:R-:W-:-:S02]  /*900a0*/  IMAD.WIDE R38, R36, 0x4, R92 ;  /* 0x0000000424267825 */ /* 0x002fc400078e025c */
[----:B------:R-:W4:Y:S02]  /*900b0*/  LDL.LU R189, [R1+0x890] ;  /* 0x0008900001bd7983 */ /* 0x000f240000300800 */
[--C-:B------:R-:W-:Y:S02]  /*900c0*/  IMAD.WIDE R36, R36, 0x4, R94.reuse ;  /* 0x0000000424247825 */ /* 0x100fe400078e025e */
[----:B--2---:R-:W2:Y:S01]  /*900d0*/  LDL.LU R245, [R1+0x160] ;  /* 0x0001600001f57983 */ /* 0x004ea20000300800 */
[----:B------:R-:W-:Y:S01]  /*900e0*/  ISETP.LT.AND P5, PT, R184, c[0x0][0x178], !P5 ;  /* 0x00005e00b8007a0c */ /* 0x000fe20006fa1270 */
[----:B------:R-:W-:Y:S02]  /*900f0*/  IMAD.WIDE R180, R0, 0x4, R94 ;  /* 0x0000000400b47825 */ /* 0x000fe400078e025e */
        /* <DEDUP_REMOVED lines=8> */
[C---:B------:R-:W-:Y:S01]  /*90180*/  IADD3 R0, R36.reuse, c[0x0][0x198], RZ ;  /* 0x0000660024007a10 */ /* 0x040fe20007ffe0ff */
[----:B------:R1:W-:Y:S04]  /*90190*/  @P6 STG.E [R38.64], R190 ;  /* 0x000000be26006986 */ /* 0x0003e8000c101904 */
[----:B------:R1:W-:Y:S02]  /*901a0*/  @P5 STG.E [R180.64], R191 ;  /* 0x000000bfb4005986 */ /* 0x0003e4000c101904 */
[C---:B-1----:R-:W-:Y:S02]  /*901b0*/  IMAD.WIDE R38, R36.reuse, 0x4, R92 ;  /* 0x0000000424267825 */ /* 0x042fe400078e025c */
[----:B------:R-:W3:Y:S02]  /*901c0*/  LDL.LU R190, [R1+0x8b0] ;  /* 0x0008b00001be7983 */ /* 0x000ee40000300800 */
[----:B------:R-:W-:-:S02]  /*901d0*/  IMAD.WIDE R36, R36, 0x4, R94 ;  /* 0x0000000424247825 */ /* 0x000fc400078e025e */
[----:B------:R-:W3:Y:S04]  /*901e0*/  LDL.LU R191, [R1+0x2a0] ;  /* 0x0002a00001bf7983 */ /* 0x000ee80000300800 */
[----:B------:R1:W-:Y:S04]  /*901f0*/  @P2 STG.E [R38.64], R244 ;  /* 0x000000f426002986 */ /* 0x0003e8000c101904 */
[----:B------:R1:W-:Y:S04]  /*90200*/  @P1 STG.E [R36.64], R248 ;  /* 0x000000f824001986 */ /* 0x0003e8000c101904 */
[----:B-1----:R-:W3:Y:S04]  /*90210*/  LDL.LU R244, [R1+0x8b4] ;  /* 0x0008b40001f47983 */ /* 0x002ee80000300800 */
[----:B------:R-:W3:Y:S01]  /*90220*/  LDL.LU R248, [R1+0x2a4] ;  /* 0x0002a40001f87983 */ /* 0x000ee20000300800 */
[----:B------:R-:W-:-:S02]  /*90230*/  IADD3 R3, R251, 0x105, RZ ;  /* 0x00000105fb037810 */ /* 0x000fc40007ffe0ff */
[----:B------:R-:W-:Y:S02]  /*90240*/  ISETP.LT.AND P5, PT, R188, c[0x0][0x178], !P0 ;  /* 0x00005e00bc007a0c */ /* 0x000fe400047a1270 */
[----:B------:R-:W-:Y:S02]  /*90250*/  ISETP.GE.AND P4, PT, R3, c[0x0][0x17c], PT ;  /* 0x00005f0003007a0c */ /* 0x000fe40003f86270 */
[----:B------:R-:W-:Y:S02]  /*90260*/  ISETP.LT.AND P6, PT, R184, c[0x0][0x178], !P0 ;  /* 0x00005e00b8007a0c */ /* 0x000fe400047c1270 */
[----:B------:R-:W-:Y:S01]  /*90270*/  ISETP.LT.AND P1, PT, R188, c[0x0][0x178], !P4 ;  /* 0x00005e00bc007a0c */ /* 0x000fe20006721270 */
[----:B------:R-:W-:Y:S01]  /*90280*/  IMAD.WIDE R38, R0, 0x4, R92 ;  /* 0x0000000400267825 */ /* 0x000fe200078e025c */
[----:B------:R-:W-:Y:S02]  /*90290*/  ISETP.LT.AND P4, PT, R184, c[0x0][0x178], !P4 ;  /* 0x00005e00b8007a0c */ /* 0x000fe40006781270 */
[C---:B------:R-:W-:Y:S01]  /*902a0*/  IADD3 R36, R0.reuse, c[0x0][0x198], RZ ;  /* 0x0000660000247a10 */ /* 0x040fe20007ffe0ff */
[----:B------:R-:W-:Y:S01]  /*902b0*/  IMAD.WIDE R180, R0, 0x4, R94 ;  /* 0x0000000400b47825 */ /* 0x000fe200078e025e */
[----:B------:R-:W-:-:S02]  /*902c0*/  IADD3 R3, R251, 0x106, RZ ;  /* 0x00000106fb037810 */ /* 0x000fc40007ffe0ff */
[----:B------:R-:W-:Y:S02]  /*902d0*/  IADD3 R0, R36, c[0x0][0x198], RZ ;  /* 0x0000660024007a10 */ /* 0x000fe40007ffe0ff */
[----:B------:R-:W-:Y:S02]  /*902e0*/  ISETP.GE.AND P3, PT, R3, c[0x0][0x17c], PT ;  /* 0x00005f0003007a0c */ /* 0x000fe40003f66270 */
[----:B------:R-:W-:-:S04]  /*902f0*/  IADD3 R3, R251, 0x107, RZ ;  /* 0x00000107fb037810 */ /* 0x000fc80007ffe0ff */
[----:B------:R-:W-:Y:S01]  /*90300*/  ISETP.GE.AND P0, PT, R3, c[0x0][0x17c], PT ;  /* 0x00005f0003007a0c */ /* 0x000fe20003f06270 */
[----:B----4-:R1:W-:Y:S01]  /*90310*/  @P5 STG.E [R38.64], R189 ;  /* 0x000000bd26005986 */ /* 0x0103e2000c101904 */
[----:B------:R-:W-:-:S03]  /*90320*/  ISETP.LT.AND P5, PT, R188, c[0x0][0x178], !P3 ;  /* 0x00005e00bc007a0c */ /* 0x000fc60005fa1270 */
[----:B--2---:R2:W-:Y:S01]  /*90330*/  @P6 STG.E [R180.64], R245 ;  /* 0x000000f5b4006986 */ /* 0x0045e2000c101904 */
[----:B-1----:R-:W-:-:S03]  /*90340*/  IMAD.WIDE R38, R36, 0x4, R92 ;  /* 0x0000000424267825 */ /* 0x002fc600078e025c */
[----:B------:R-:W4:Y:S01]  /*90350*/  LDL.LU R189, [R1+0xa90] ;  /* 0x000a900001bd7983 */ /* 0x000f220000300800 */
[----:B------:R-:W-:-:S03]  /*90360*/  IMAD.WIDE R36, R36, 0x4, R94 ;  /* 0x0000000424247825 */ /* 0x000fc600078e025e */
        /* <DEDUP_REMOVED lines=594> */
[----:B------:R-:W-:Y:S01]  /*92890*/  IADD3 R3, R251, 0x13c, RZ ;  /* 0x0000013cfb037810 */ /* 0x000fe20007ffe0ff */
[C---:B------:R-:W-:Y:S01]  /*928a0*/  IMAD.WIDE R38, R0.reuse, 0x4, R92 ;  /* 0x0000000400267825 */ /* 0x040fe200078e025c */
[----:B------:R-:W-:Y:S01]  /*928b0*/  IADD3 R36, R0, c[0x0][0x198], RZ ;  /* 0x0000660000247a10 */ /* 0x000fe20007ffe0ff */
[----:B------:R-:W3:Y:S01]  /*928c0*/  LDL.LU R242, [R1+0xc10] ;  /* 0x000c100001f27983 */ /* 0x000ee20000300800 */
[----:B------:R-:W-:-:S02]  /*928d0*/  ISETP.GE.AND P1, PT, R3, c[0x0][0x17c], PT ;  /* 0x00005f0003007a0c */ /* 0x000fc40003f26270 */
[----:B------:R-:W-:Y:S02]  /*928e0*/  IADD3 R3, R251, 0x13d, RZ ;  /* 0x0000013dfb037810 */ /* 0x000fe40007ffe0ff */
[----:B------:R-:W-:Y:S02]  /*928f0*/  ISETP.LT.AND P5, PT, R188, c[0x0][0x178], !P1 ;  /* 0x00005e00bc007a0c */ /* 0x000fe40004fa1270 */
[----:B------:R-:W-:Y:S02]  /*92900*/  ISETP.GE.AND P2, PT, R3, c[0x0][0x17c], PT ;  /* 0x00005f0003007a0c */ /* 0x000fe40003f46270 */
[----:B------:R-:W-:Y:S02]  /*92910*/  ISETP.LT.AND P6, PT, R184, c[0x0][0x178], !P1 ;  /* 0x00005e00b8007a0c */ /* 0x000fe40004fc1270 */
[----:B------:R-:W-:Y:S02]  /*92920*/  ISETP.LT.AND P3, PT, R188, c[0x0][0x178], !P2 ;  /* 0x00005e00bc007a0c */ /* 0x000fe40005761270 */
[----:B------:R-:W-:Y:S01]  /*92930*/  ISETP.LT.AND P2, PT, R184, c[0x0][0x178], !P2 ;  /* 0x00005e00b8007a0c */ /* 0x000fe20005741270 */
        /* <DEDUP_REMOVED lines=9> */
[----:B-1----:R-:W-:-:S04]  /*929d0*/  IMAD.WIDE R38, R36, 0x4, R92 ;  /* 0x0000000424267825 */ /* 0x002fc800078e025c */
[--C-:B------:R-:W-:Y:S01]  /*929e0*/  IMAD.WIDE R36, R36, 0x4, R94.reuse ;  /* 0x0000000424247825 */ /* 0x100fe200078e025e */
[----:B--2---:R-:W2:Y:S01]  /*929f0*/  LDL.LU R245, [R1+0x420] ;  /* 0x0004200001f57983 */ /* 0x004ea20000300800 */
[----:B------:R-:W-:Y:S02]  /*92a00*/  ISETP.LT.AND P6, PT, R184, c[0x0][0x178], !P4 ;  /* 0x00005e00b8007a0c */ /* 0x000fe400067c1270 */
[----:B------:R-:W-:Y:S01]  /*92a10*/  IMAD.WIDE R180, R0, 0x4, R94 ;  /* 0x0000000400b47825 */ /* 0x000fe200078e025e */
[----:B------:R1:W-:Y:S04]  /*92a20*/  @P3 STG.E [R38.64], R246 ;  /* 0x000000f626003986 */ /* 0x0003e8000c101904 */
[----:B---3--:R3:W-:Y:S01]  /*92a30*/  @P2 STG.E [R36.64], R247 ;  /* 0x000000f724002986 */ /* 0x0087e2000c101904 */
[----:B------:R-:W-:-:S03]  /*92a40*/  ISETP.LT.AND P2, PT, R188, c[0x0][0x178], !P1 ;  /* 0x00005e00bc007a0c */ /* 0x000fc60004f41270 */
[----:B-1----:R-:W4:Y:S04]  /*92a50*/  LDL.LU R246, [R1+0xc14] ;  /* 0x000c140001f67983 */ /* 0x002f280000300800 */
[----:B---3--:R-:W3:Y:S01]  /*92a60*/  LDL.LU R247, [R1+0x424] ;  /* 0x0004240001f77983 */ /* 0x008ee20000300800 */
[----:B------:R-:W-:Y:S01]  /*92a70*/  ISETP.LT.AND P1, PT, R184, c[0x0][0x178], !P1 ;  /* 0x00005e00b8007a0c */ /* 0x000fe20004f21270 */
[C-C-:B------:R-:W-:Y:S01]  /*92a80*/  IMAD.WIDE R38, R0.reuse, 0x4, R92.reuse ;  /* 0x0000000400267825 */ /* 0x140fe200078e025c */
[----:B------:R-:W-:Y:S01]  /*92a90*/  IADD3 R36, R0, c[0x0][0x198], RZ ;  /* 0x0000660000247a10 */ /* 0x000fe20007ffe0ff */
[----:B------:R-:W3:Y:S03]  /*92aa0*/  LDL.LU R243, [R1+0xcc0] ;  /* 0x000cc00001f37983 */ /* 0x000ee60000300800 */
[C---:B------:R-:W-:Y:S01]  /*92ab0*/  IADD3 R0, R36.reuse, c[0x0][0x198], RZ ;  /* 0x0000660024007a10 */ /* 0x040fe20007ffe0ff */
[----:B------:R-:W3:Y:S04]  /*92ac0*/  LDL.LU R189, [R1+0xb0] ;  /* 0x0000b00001bd7983 */ /* 0x000ee80000300800 */
[----:B------:R1:W-:Y:S04]  /*92ad0*/  @P5 STG.E [R38.64], R190 ;  /* 0x000000be26005986 */ /* 0x0003e8000c101904 */
[----:B------:R-:W-:Y:S01]  /*92ae0*/  @P6 STG.E [R180.64], R191 ;  /* 0x000000bfb4006986 */ /* 0x000fe2000c101904 */
[----:B-1----:R-:W-:-:S03]  /*92af0*/  IMAD.WIDE R38, R36, 0x4, R92 ;  /* 0x0000000424267825 */ /* 0x002fc600078e025c */
[----:B------:R-:W3:Y:S01]  /*92b00*/  LDL.LU R190, [R1+0xcc4] ;  /* 0x000cc40001be7983 */ /* 0x000ee20000300800 */
[----:B------:R-:W-:-:S03]  /*92b10*/  IMAD.WIDE R36, R36, 0x4, R94 ;  /* 0x0000000424247825 */ /* 0x000fc600078e025e */
[----:B------:R-:W-:Y:S04]  /*92b20*/  @P2 STG.E [R38.64], R244 ;  /* 0x000000f426002986 */ /* 0x000fe8000c101904 */
[----:B------:R1:W-:Y:S04]  /*92b30*/  @P1 STG.E [R36.64], R248 ;  /* 0x000000f824001986 */ /* 0x0003e8000c101904 */
[----:B-1----:R-:W3:Y:S01]  /*92b40*/  LDL.LU R248, [R1+0xb4] ;  /* 0x0000b40001f87983 */ /* 0x002ee20000300800 */
[----:B------:R-:W-:Y:S01]  /*92b50*/  IADD3 R3, R251, 0x140, RZ ;  /* 0x00000140fb037810 */ /* 0x000fe20007ffe0ff */
[C---:B------:R-:W-:Y:S01]  /*92b60*/  IMAD.WIDE R38, R0.reuse, 0x4, R92 ;  /* 0x0000000400267825 */ /* 0x040fe200078e025c */
[----:B------:R-:W-:Y:S01]  /*92b70*/  IADD3 R36, R0, c[0x0][0x198], RZ ;  /* 0x0000660000247a10 */ /* 0x000fe20007ffe0ff */
[----:B------:R-:W3:Y:S01]  /*92b80*/  LDL.LU R191, [R1+0xf80] ;  /* 0x000f800001bf7983 */ /* 0x000ee20000300800 */
[----:B------:R-:W-:-:S02]  /*92b90*/  ISETP.GE.AND P0, PT, R3, c[0x0][0x17c], PT ;  /* 0x00005f0003007a0c */ /* 0x000fc40003f06270 */
[----:B------:R-:W-:Y:S01]  /*92ba0*/  IADD3 R3, R251, 0x141, RZ ;  /* 0x00000141fb037810 */ /* 0x000fe20007ffe0ff */
[----:B------:R-:W-:Y:S01]  /*92bb0*/  IMAD.WIDE R180, R0, 0x4, R94 ;  /* 0x0000000400b47825 */ /* 0x000fe200078e025e */
[----:B------:R-:W-:Y:S01]  /*92bc0*/  ISETP.LT.AND P5, PT, R188, c[0x0][0x178], !P0 ;  /* 0x00005e00bc007a0c */ /* 0x000fe200047a1270 */
[----:B------:R-:W3:Y:S01]  /*92bd0*/  LDL.LU R244, [R1+0x40] ;  /* 0x0000400001f47983 */ /* 0x000ee20000300800 */
[----:B------:R-:W-:Y:S02]  /*92be0*/  ISETP.GE.AND P4, PT, R3, c[0x0][0x17c], PT ;  /* 0x00005f0003007a0c */ /* 0x000fe40003f86270 */
[----:B------:R-:W-:Y:S02]  /*92bf0*/  ISETP.LT.AND P6, PT, R184, c[0x0][0x178], !P0 ;  /* 0x00005e00b8007a0c */ /* 0x000fe400047c1270 */
[----:B------:R-:W-:Y:S02]  /*92c00*/  ISETP.LT.AND P1, PT, R188, c[0x0][0x178], !P4 ;  /* 0x00005e00bc007a0c */ /* 0x000fe40006721270 */
[----:B------:R-:W-:-:S02]  /*92c10*/  ISETP.LT.AND P4, PT, R184, c[0x0][0x178], !P4 ;  /* 0x00005e00b8007a0c */ /* 0x000fc40006781270 */
[----:B------:R-:W-:Y:S02]  /*92c20*/  IADD3 R3, R251, 0x142, RZ ;  /* 0x00000142fb037810 */ /* 0x000fe40007ffe0ff */
[----:B------:R-:W-:Y:S01]  /*92c30*/  IADD3 R0, R36, c[0x0][0x198], RZ ;  /* 0x0000660024007a10 */ /* 0x000fe20007ffe0ff */
[----:B------:R1:W-:Y:S01]  /*92c40*/  @P5 STG.E [R38.64], R242 ;  /* 0x000000f226005986 */ /* 0x0003e2000c101904 */
[----:B------:R-:W-:Y:S02]  /*92c50*/  ISETP.GE.AND P3, PT, R3, c[0x0][0x17c], PT ;  /* 0x00005f0003007a0c */ /* 0x000fe40003f66270 */
[----:B------:R-:W-:Y:S02]  /*92c60*/  IADD3 R3, R251, 0x143, RZ ;  /* 0x00000143fb037810 */ /* 0x000fe40007ffe0ff */
[----:B------:R-:W-:Y:S01]  /*92c70*/  ISETP.LT.AND P5, PT, R188, c[0x0][0x178], !P3 ;  /* 0x00005e00bc007a0c */ /* 0x000fe20005fa1270 */
[----:B-1----:R-:W-:-:S04]  /*92c80*/  IMAD.WIDE R38, R36, 0x4, R92 ;  /* 0x0000000424267825 */ /* 0x002fc800078e025c */
[----:B------:R-:W-:Y:S01]  /*92c90*/  IMAD.WIDE R36, R36, 0x4, R94 ;  /* 0x0000000424247825 */ /* 0x000fe200078e025e */
[----:B------:R-:W-:Y:S01]  /*92ca0*/  ISETP.GE.AND P0, PT, R3, c[0x0][0x17c], PT ;  /* 0x00005f0003007a0c */ /* 0x000fe20003f06270 */
[----:B--2---:R1:W-:Y:S01]  /*92cb0*/  @P6 STG.E [R180.64], R245 ;  /* 0x000000f5b4006986 */ /* 0x0043e2000c101904 */
[----:B------:R-:W-:-:S03]  /*92cc0*/  ISETP.LT.AND P6, PT, R184, c[0x0][0x178], !P3 ;  /* 0x00005e00b8007a0c */ /* 0x000fc60005fc1270 */
[----:B-1----:R-:W2:Y:S01]  /*92cd0*/  LDL.LU R245, [R1+0xf84] ;  /* 0x000f840001f57983 */ /* 0x002ea20000300800 */
[----:B------:R-:W-:-:S03]  /*92ce0*/  IMAD.WIDE R180, R0, 0x4, R94 ;  /* 0x0000000400b47825 */ /* 0x000fc600078e025e */
[----:B----4-:R-:W-:Y:S04]  /*92cf0*/  @P1 STG.E [R38.64], R246 ;  /* 0x000000f626001986 */ /* 0x010fe8000c101904 */
[----:B---3--:R1:W-:Y:S01]  /*92d00*/  @P4 STG.E [R36.64], R247 ;  /* 0x000000f724004986 */ /* 0x0083e2000c101904 */
[----:B------:R-:W-:Y:S02]  /*92d10*/  ISETP.LT.AND P4, PT, R188, c[0x0][0x178], !P0 ;  /* 0x00005e00bc007a0c */ /* 0x000fe40004781270 */
[----:B------:R-:W-:Y:S01]  /*92d20*/  ISETP.LT.AND P0, PT, R184, c[0x0][0x178], !P0 ;  /* 0x00005e00b8007a0c */ /* 0x000fe20004701270 */
[----:B-1----:R-:W3:Y:S01]  /*92d30*/  LDL.LU R247, [R1+0x44] ;  /* 0x0000440001f77983 */ /* 0x002ee20000300800 */
[C---:B------:R-:W-:Y:S01]  /*92d40*/  IMAD.WIDE R38, R0.reuse, 0x4, R92 ;  /* 0x0000000400267825 */ /* 0x040fe200078e025c */
[----:B------:R-:W-:-:S02]  /*92d50*/  IADD3 R36, R0, c[0x0][0x198], RZ ;  /* 0x0000660000247a10 */ /* 0x000fc40007ffe0ff */
[----:B------:R-:W4:Y:S02]  /*92d60*/  LDL.LU R246, [R1+0xac0] ;  /* 0x000ac00001f67983 */ /* 0x000f240000300800 */
[C---:B------:R-:W-:Y:S02]  /*92d70*/  IADD3 R0, R36.reuse, c[0x0][0x198], RZ ;  /* 0x0000660024007a10 */ /* 0x040fe40007ffe0ff */
[----:B------:R1:W-:Y:S04]  /*92d80*/  @P5 STG.E [R38.64], R243 ;  /* 0x000000f326005986 */ /* 0x0003e8000c101904 */
[----:B------:R-:W-:Y:S01]  /*92d90*/  @P6 STG.E [R180.64], R189 ;  /* 0x000000bdb4006986 */ /* 0x000fe2000c101904 */
[----:B-1----:R-:W-:-:S04]  /*92da0*/  IMAD.WIDE R38, R36, 0x4, R92 ;  /* 0x0000000424267825 */ /* 0x002fc800078e025c */
[----:B------:R-:W-:Y:S01]  /*92db0*/  IMAD.WIDE R36, R36, 0x4, R94 ;  /* 0x0000000424247825 */ /* 0x000fe200078e025e */
[----:B------:R-:W-:Y:S04]  /*92dc0*/  @P4 STG.E [R38.64], R190 ;  /* 0x000000be26004986 */ /* 0x000fe8000c101904 */
[----:B------:R1:W-:Y:S04]  /*92dd0*/  @P0 STG.E [R36.64], R248 ;  /* 0x000000f824000986 */ /* 0x0003e8000c101904 */
[----:B-1----:R-:W4:Y:S01]  /*92de0*/  LDL.LU R248, [R1+0xac4] ;  /* 0x000ac40001f87983 */ /* 0x002f220000300800 */
[----:B------:R-:W-:Y:S01]  /*92df0*/  IADD3 R3, R251, 0x144, RZ ;  /* 0x00000144fb037810 */ /* 0x000fe20007ffe0ff */
[C---:B------:R-:W-:Y:S01]  /*92e00*/  IMAD.WIDE R38, R0.reuse, 0x4, R92 ;  /* 0x0000000400267825 */ /* 0x040fe200078e025c */
[----:B------:R-:W-:Y:S01]  /*92e10*/  IADD3 R36, R0, c[0x0][0x198], RZ ;  /* 0x0000660000247a10 */ /* 0x000fe20007ffe0ff */
[----:B------:R-:W4:Y:S01]  /*92e20*/  LDL.LU R242, [R1+0xfc0] ;  /* 0x000fc00001f27983 */ /* 0x000f220000300800 */
[----:B------:R-:W-:-:S02]  /*92e30*/  ISETP.GE.AND P2, PT, R3, c[0x0][0x17c], PT ;  /* 0x00005f0003007a0c */ /* 0x000fc40003f46270 */
[----:B------:R-:W-:Y:S01]  /*92e40*/  IADD3 R3, R251, 0x145, RZ ;  /* 0x00000145fb037810 */ /* 0x000fe20007ffe0ff */
[----:B------:R-:W-:Y:S01]  /*92e50*/  IMAD.WIDE R180, R0, 0x4, R94 ;  /* 0x0000000400b47825 */ /* 0x000fe200078e025e */
[----:B------:R-:W-:Y:S01]  /*92e60*/  ISETP.LT.AND P5, PT, R188, c[0x0][0x178], !P2 ;  /* 0x00005e00bc007a0c */ /* 0x000fe200057a1270 */
[----:B------:R-:W4:Y:S01]  /*92e70*/  LDL.LU R243, [R1+0x290] ;  /* 0x0002900001f37983 */ /* 0x000f220000300800 */
        /* <DEDUP_REMOVED lines=8> */
[----:B------:R-:W-:Y:S01]  /*92f00*/  IADD3 R3, R251, 0x147, RZ ;  /* 0x00000147fb037810 */ /* 0x000fe20007ffe0ff */
[----:B------:R1:W-:Y:S01]  /*92f10*/  @P6 STG.E [R180.64], R244 ;  /* 0x000000f4b4006986 */ /* 0x0003e2000c101904 */
[----:B------:R-:W-:Y:S01]  /*92f20*/  ISETP.LT.AND P5, PT, R188, c[0x0][0x178], !P1 ;  /* 0x00005e00bc007a0c */ /* 0x000fe20004fa1270 */
[----:B-1----:R-:W-:-:S04]  /*92f30*/  IMAD.WIDE R38, R36, 0x4, R92 ;  /* 0x0000000424267825 */ /* 0x002fc800078e025c */
[--C-:B------:R-:W-:Y:S01]  /*92f40*/  IMAD.WIDE R36, R36, 0x4, R94.reuse ;  /* 0x0000000424247825 */ /* 0x100fe200078e025e */
[----:B------:R-:W-:Y:S02]  /*92f50*/  ISETP.GE.AND P2, PT, R3, c[0x0][0x17c], PT ;  /* 0x00005f0003007a0c */ /* 0x000fe40003f46270 */
[----:B------:R-:W-:Y:S01]  /*92f60*/  ISETP.LT.AND P6, PT, R184, c[0x0][0x178], !P1 ;  /* 0x00005e00b8007a0c */ /* 0x000fe20004fc1270 */
[C---:B------:R-:W-:Y:S01]  /*92f70*/  IMAD.WIDE R180, R0.reuse, 0x4, R94 ;  /* 0x0000000400b47825 */ /* 0x040fe200078e025e */
[----:B--2---:R1:W-:Y:S04]  /*92f80*/  @P0 STG.E [R38.64], R245 ;  /* 0x000000f526000986 */ /* 0x0043e8000c101904 */
[----:B-1----:R-:W2:Y:S01]  /*92f90*/  LDL.LU R245, [R1+0xfc4] ;  /* 0x000fc40001f57983 */ /* 0x002ea20000300800 */
[----:B------:R-:W-:-:S03]  /*92fa0*/  IMAD.WIDE R38, R0, 0x4, R92 ;  /* 0x0000000400267825 */ /* 0x000fc600078e025c */
[----:B---3--:R1:W-:Y:S01]  /*92fb0*/  @P3 STG.E [R36.64], R247 ;  /* 0x000000f724003986 */ /* 0x0083e2000c101904 */
[----:B------:R-:W-:-:S03]  /*92fc0*/  ISETP.LT.AND P3, PT, R188, c[0x0][0x178], !P2 ;  /* 0x00005e00bc007a0c */ /* 0x000fc60005761270 */
[----:B-1----:R-:W3:Y:S01]  /*92fd0*/  LDL.LU R247, [R1+0x294] ;  /* 0x0002940001f77983 */ /* 0x002ee20000300800 */
[----:B------:R-:W-:-:S03]  /*92fe0*/  IADD3 R36, R0, c[0x0][0x198], RZ ;  /* 0x0000660000247a10 */ /* 0x000fc60007ffe0ff */
[----:B------:R-:W3:Y:S04]  /*92ff0*/  LDL.LU R189, [R1+0xfd0] ;  /* 0x000fd00001bd7983 */ /* 0x000ee80000300800 */
[----:B----4-:R1:W-:Y:S04]  /*93000*/  @P5 STG.E [R38.64], R246 ;  /* 0x000000f626005986 */ /* 0x0103e8000c101904 */
[----:B------:R-:W4:Y:S04]  /*93010*/  LDL.LU R190, [R1+0xa0] ;  /* 0x0000a00001be7983 */ /* 0x000f280000300800 */
[----:B------:R-:W-:Y:S01]  /*93020*/  @P6 STG.E [R180.64], R228 ;  /* 0x000000e4b4006986 */ /* 0x000fe2000c101904 */
[----:B-1----:R-:W-:-:S03]  /*93030*/  IMAD.WIDE R38, R36, 0x4, R92 ;  /* 0x0000000424267825 */ /* 0x002fc600078e025c */
[----:B------:R-:W4:Y:S04]  /*93040*/  LDL.LU R246, [R1+0xfd4] ;  /* 0x000fd40001f67983 */ /* 0x000f280000300800 */
[----:B------:R1:W-:Y:S04]  /*93050*/  @P3 STG.E [R38.64], R248 ;  /* 0x000000f826003986 */ /* 0x0003e8000c101904 */
[----:B-1----:R-:W4:Y:S01]  /*93060*/  LDL.LU R248, [R1+0xa4] ;  /* 0x0000a40001f87983 */ /* 0x002f220000300800 */
[----:B------:R-:W-:Y:S02]  /*93070*/  IADD3 R3, R251, 0x148, RZ ;  /* 0x00000148fb037810 */ /* 0x000fe40007ffe0ff */
[----:B------:R-:W-:Y:S01]  /*93080*/  ISETP.LT.AND P2, PT, R184, c[0x0][0x178], !P2 ;  /* 0x00005e00b8007a0c */ /* 0x000fe20005741270 */
[----:B------:R-:W4:Y:S01]  /*93090*/  LDL.LU R191, [R1+0xf90] ;  /* 0x000f900001bf7983 */ /* 0x000f220000300800 */
[----:B------:R-:W-:-:S02]  /*930a0*/  ISETP.GE.AND P4, PT, R3, c[0x0][0x17c], PT ;  /* 0x00005f0003007a0c */ /* 0x000fc40003f86270 */
[----:B------:R-:W-:Y:S01]  /*930b0*/  IADD3 R3, R251, 0x149, RZ ;  /* 0x00000149fb037810 */ /* 0x000fe20007ffe0ff */
[----:B------:R-:W4:Y:S01]  /*930c0*/  LDL.LU R244, [R1+0x30] ;  /* 0x0000300001f47983 */ /* 0x000f220000300800 */
[C---:B------:R-:W-:Y:S01]  /*930d0*/  IADD3 R0, R36.reuse, c[0x0][0x198], RZ ;  /* 0x0000660024007a10 */ /* 0x040fe20007ffe0ff */
[----:B------:R-:W-:Y:S01]  /*930e0*/  IMAD.WIDE R36, R36, 0x4, R94 ;  /* 0x0000000424247825 */ /* 0x000fe200078e025e */
[----:B------:R-:W-:Y:S02]  /*930f0*/  ISETP.LT.AND P5, PT, R188, c[0x0][0x178], !P4 ;  /* 0x00005e00bc007a0c */ /* 0x000fe400067a1270 */
[----:B------:R-:W-:Y:S02]  /*93100*/  ISETP.GE.AND P1, PT, R3, c[0x0][0x17c], PT ;  /* 0x00005f0003007a0c */ /* 0x000fe40003f26270 */
[----:B------:R-:W-:Y:S01]  /*93110*/  ISETP.LT.AND P6, PT, R184, c[0x0][0x178], !P4 ;  /* 0x00005e00b8007a0c */ /* 0x000fe200067c1270 */
[----:B------:R1:W-:Y:S01]  /*93120*/  @P2 STG.E [R36.64], R229 ;  /* 0x000000e524002986 */ /* 0x0003e2000c101904 */
[----:B------:R-:W-:Y:S01]  /*93130*/  ISETP.LT.AND P2, PT, R188, c[0x0][0x178], !P1 ;  /* 0x00005e00bc007a0c */ /* 0x000fe20004f41270 */
[----:B------:R-:W-:Y:S01]  /*93140*/  IMAD.WIDE R38, R0, 0x4, R92 ;  /* 0x0000000400267825 */ /* 0x000fe200078e025c */
[----:B------:R-:W-:-:S02]  /*93150*/  IADD3 R3, R251, 0x14a, RZ ;  /* 0x0000014afb037810 */ /* 0x000fc40007ffe0ff */
[----:B------:R-:W-:Y:S02]  /*93160*/  ISETP.LT.AND P1, PT, R184, c[0x0][0x178], !P1 ;  /* 0x00005e00b8007a0c */ /* 0x000fe40004f21270 */
[----:B------:R-:W-:Y:S01]  /*93170*/  ISETP.GE.AND P0, PT, R3, c[0x0][0x17c], PT ;  /* 0x00005f0003007a0c */ /* 0x000fe20003f06270 */
[C---:B------:R-:W-:Y:S01]  /*93180*/  IMAD.WIDE R180, R0.reuse, 0x4, R94 ;  /* 0x0000000400b47825 */ /* 0x040fe200078e025e */
[----:B-1----:R-:W-:Y:S01]  /*93190*/  IADD3 R36, R0, c[0x0][0x198], RZ ;  /* 0x0000660000247a10 */ /* 0x002fe20007ffe0ff */
[----:B------:R1:W-:Y:S01]  /*931a0*/  @P5 STG.E [R38.64], R242 ;  /* 0x000000f226005986 */ /* 0x0003e2000c101904 */
[----:B------:R-:W-:Y:S02]  /*931b0*/  IADD3 R3, R251, 0x14b, RZ ;  /* 0x0000014bfb037810 */ /* 0x000fe40007ffe0ff */
[----:B------:R-:W-:Y:S02]  /*931c0*/  IADD3 R0, R36, c[0x0][0x198], RZ ;  /* 0x0000660024007a10 */ /* 0x000fe40007ffe0ff */
[----:B------:R-:W-:Y:S01]  /*931d0*/  ISETP.LT.AND P5, PT, R188, c[0x0][0x178], !P0 ;  /* 0x00005e00bc007a0c */ /* 0x000fe200047a1270 */
[----:B------:R1:W-:Y:S01]  /*931e0*/  @P6 STG.E [R180.64], R243 ;  /* 0x000000f3b4006986 */ /* 0x0003e2000c101904 */
[----:B------:R-:W-:Y:S01]  /*931f0*/  ISETP.GE.AND P4, PT, R3, c[0x0][0x17c], PT ;  /* 0x00005f0003007a0c */ /* 0x000fe20003f86270 */
[----:B-1----:R-:W-:-:S04]  /*93200*/  IMAD.WIDE R38, R36, 0x4, R92 ;  /* 0x0000000424267825 */ /* 0x002fc800078e025c */
[----:B------:R-:W-:Y:S01]  /*93210*/  IMAD.WIDE R36, R36, 0x4, R94 ;  /* 0x0000000424247825 */ /* 0x000fe200078e025e */
[----:B------:R-:W-:-:S03]  /*93220*/  ISETP.LT.AND P6, PT, R184, c[0x0][0x178], !P0 ;  /* 0x00005e00b8007a0c */ /* 0x000fc600047c1270 */
[C---:B------:R-:W-:Y:S01]  /*93230*/  IMAD.WIDE R180, R0.reuse, 0x4, R94 ;  /* 0x0000000400b47825 */ /* 0x040fe200078e025e */
[----:B--2---:R1:W-:Y:S04]  /*93240*/  @P2 STG.E [R38.64], R245 ;  /* 0x000000f526002986 */ /* 0x0043e8000c101904 */
[----:B-1----:R-:W2:Y:S01]  /*93250*/  LDL.LU R245, [R1+0xf94] ;  /* 0x000f940001f57983 */ /* 0x002ea20000300800 */
[----:B------:R-:W-:-:S03]  /*93260*/  IMAD.WIDE R38, R0, 0x4, R92 ;  /* 0x0000000400267825 */ /* 0x000fc600078e025c */
[----:B---3--:R1:W-:Y:S01]  /*93270*/  @P1 STG.E [R36.64], R247 ;  /* 0x000000f724001986 */ /* 0x0083e2000c101904 */
[----:B------:R-:W-:Y:S02]  /*93280*/  ISETP.LT.AND P1, PT, R188, c[0x0][0x178], !P4 ;  /* 0x00005e00bc007a0c */ /* 0x000fe40006721270 */
[----:B------:R-:W-:Y:S01]  /*93290*/  ISETP.LT.AND P4, PT, R184, c[0x0][0x178], !P4 ;  /* 0x00005e00b8007a0c */ /* 0x000fe20006781270 */
[----:B------:R3:W-:Y:S04]  /*932a0*/  @P5 STG.E [R38.64], R189 ;  /* 0x000000bd26005986 */ /* 0x0007e8000c101904 */
[----:B-1----:R-:W2:Y:S01]  /*932b0*/  LDL.LU R247, [R1+0x34] ;  /* 0x0000340001f77983 */ /* 0x002ea20000300800 */
[----:B------:R-:W-:-:S05]  /*932c0*/  IADD3 R36, R0, c[0x0][0x198], RZ ;  /* 0x0000660000247a10 */ /* 0x000fca0007ffe0ff */
[C---:B---3--:R-:W-:Y:S01]  /*932d0*/  IMAD.WIDE R38, R36.reuse, 0x4, R92 ;  /* 0x0000000424267825 */ /* 0x048fe200078e025c */
[----:B----4-:R-:W-:Y:S01]  /*932e0*/  @P6 STG.E [R180.64], R190 ;  /* 0x000000beb4006986 */ /* 0x010fe2000c101904 */
[C---:B------:R-:W-:Y:S02]  /*932f0*/  IADD3 R0, R36.reuse, c[0x0][0x198], RZ ;  /* 0x0000660024007a10 */ /* 0x040fe40007ffe0ff */
[----:B------:R-:W-:Y:S01]  /*93300*/  IMAD.WIDE R36, R36, 0x4, R94 ;  /* 0x0000000424247825 */ /* 0x000fe200078e025e */
[----:B------:R1:W-:Y:S04]  /*93310*/  @P1 STG.E [R38.64], R246 ;  /* 0x000000f626001986 */ /* 0x0003e8000c101904 */
[----:B-1----:R-:W3:Y:S04]  /*93320*/  LDL.LU R246, [R1+0x880] ;  /* 0x0008800001f67983 */ /* 0x002ee80000300800 */
        /* <DEDUP_REMOVED lines=12> */
[----:B------:R-:W-:Y:S01]  /*933f0*/  ISETP.LT.AND P6, PT, R184, c[0x0][0x178], !P3 ;  /* 0x00005e00b8007a0c */ /* 0x000fe20005fc1270 */
[----:B------:R-:W4:Y:S01]  /*93400*/  LDL.LU R190, [R1+0xff4] ;  /* 0x000ff40001be7983 */ /* 0x000f220000300800 */
        /* <DEDUP_REMOVED lines=14> */
[----:B--2---:R1:W-:Y:S03]  /*934f0*/  @P4 STG.E [R38.64], R245 ;  /* 0x000000f526004986 */ /* 0x0043e6000c101904 */
[----:B-1----:R-:W-:Y:S01]  /*93500*/  IMAD.WIDE R38, R0, 0x4, R92 ;  /* 0x0000000400267825 */ /* 0x002fe200078e025c */
[----:B------:R1:W-:Y:S01]  /*93510*/  @P0 STG.E [R36.64], R247 ;  /* 0x000000f724000986 */ /* 0x0003e2000c101904 */
[----:B------:R-:W-:-:S03]  /*93520*/  ISETP.LT.AND P0, PT, R188, c[0x0][0x178], !P3 ;  /* 0x00005e00bc007a0c */ /* 0x000fc60005f01270 */
[----:B-1----:R-:W2:Y:S01]  /*93530*/  LDL.LU R247, [R1+0x284] ;  /* 0x0002840001f77983 */ /* 0x002ea20000300800 */
[----:B------:R-:W-:-:S03]  /*93540*/  IADD3 R36, R0, c[0x0][0x198], RZ ;  /* 0x0000660000247a10 */ /* 0x000fc60007ffe0ff */
[----:B------:R-:W2:Y:S04]  /*93550*/  LDL.LU R191, [R1+0xfb0] ;  /* 0x000fb00001bf7983 */ /* 0x000ea80000300800 */
[----:B------:R-:W2:Y:S04]  /*93560*/  LDL.LU R244, [R1+0x90] ;  /* 0x0000900001f47983 */ /* 0x000ea80000300800 */
[----:B---3--:R1:W-:Y:S04]  /*93570*/  @P5 STG.E [R38.64], R246 ;  /* 0x000000f626005986 */ /* 0x0083e8000c101904 */
[----:B------:R-:W-:Y:S01]  /*93580*/  @P6 STG.E [R180.64], R224 ;  /* 0x000000e0b4006986 */ /* 0x000fe2000c101904 */
[----:B-1----:R-:W-:-:S03]  /*93590*/  IMAD.WIDE R38, R36, 0x4, R92 ;  /* 0x0000000424267825 */ /* 0x002fc600078e025c */
[----:B------:R-:W3:Y:S04]  /*935a0*/  LDL.LU R246, [R1+0xfb4] ;  /* 0x000fb40001f67983 */ /* 0x000ee80000300800 */
[----:B----4-:R1:W-:Y:S04]  /*935b0*/  @P0 STG.E [R38.64], R248 ;  /* 0x000000f826000986 */ /* 0x0103e8000c101904 */
[----:B-1----:R-:W3:Y:S01]  /*935c0*/  LDL.LU R248, [R1+0x94] ;  /* 0x0000940001f87983 */ /* 0x002ee20000300800 */
[----:B------:R-:W-:Y:S02]  /*935d0*/  IADD3 R3, R251, 0x150, RZ ;  /* 0x00000150fb037810 */ /* 0x000fe40007ffe0ff */
[----:B------:R-:W-:Y:S01]  /*935e0*/  ISETP.LT.AND P3, PT, R184, c[0x0][0x178], !P3 ;  /* 0x00005e00b8007a0c */ /* 0x000fe20005f61270 */
[----:B------:R-:W3:Y:S01]  /*935f0*/  LDL.LU R245, [R1+0xcd0] ;  /* 0x000cd00001f57983 */ /* 0x000ee20000300800 */
[----:B------:R-:W-:-:S02]  /*93600*/  ISETP.GE.AND P1, PT, R3, c[0x0][0x17c], PT ;  /* 0x00005f0003007a0c */ /* 0x000fc40003f26270 */
[----:B------:R-:W-:Y:S02]  /*93610*/  IADD3 R3, R251, 0x151, RZ ;  /* 0x00000151fb037810 */ /* 0x000fe40007ffe0ff */
        /* <DEDUP_REMOVED lines=20> */
[--C-:B------:R-:W-:Y:S01]  /*93760*/  IMAD.WIDE R36, R36, 0x4, R94.reuse ;  /* 0x0000000424247825 */ /* 0x100fe200078e025e */
[----:B------:R1:W-:Y:S01]  /*93770*/  @P3 STG.E [R38.64], R190 ;  /* 0x000000be26003986 */ /* 0x0003e2000c101904 */
[----:B------:R-:W-:Y:S02]  /*93780*/  ISETP.LT.AND P6, PT, R184, c[0x0][0x178], !P4 ;  /* 0x00005e00b8007a0c */ /* 0x000fe400067c1270 */
[----:B------:R-:W-:-:S04]  /*93790*/  IMAD.WIDE R180, R0, 0x4, R94 ;  /* 0x0000000400b47825 */ /* 0x000fc800078e025e */
[----:B-1----:R-:W-:Y:S01]  /*937a0*/  IMAD.WIDE R38, R0, 0x4, R92 ;  /* 0x0000000400267825 */ /* 0x002fe200078e025c */
[----:B--2---:R1:W-:Y:S01]  /*937b0*/  @P2 STG.E [R36.64], R247 ;  /* 0x000000f724002986 */ /* 0x0043e2000c101904 */
[----:B------:R-:W-:Y:S02]  /*937c0*/  ISETP.LT.AND P2, PT, R188, c[0x0][0x178], !P1 ;  /* 0x00005e00bc007a0c */ /* 0x000fe40004f41270 */
[----:B------:R-:W-:Y:S01]  /*937d0*/  ISETP.LT.AND P1, PT, R184, c[0x0][0x178], !P1 ;  /* 0x00005e00b8007a0c */ /* 0x000fe20004f21270 */
[----:B------:R2:W-:Y:S01]  /*937e0*/  @P5 STG.E [R38.64], R191 ;  /* 0x000000bf26005986 */ /* 0x0005e2000c101904 */
[----:B-1----:R-:W-:-:S03]  /*937f0*/  IADD3 R36, R0, c[0x0][0x198], RZ ;  /* 0x0000660000247a10 */ /* 0x002fc60007ffe0ff */
[----:B------:R-:W4:Y:S02]  /*93800*/  LDL.LU R247, [R1+0xcd4] ;  /* 0x000cd40001f77983 */ /* 0x000f240000300800 */
[C---:B--2---:R-:W-:Y:S02]  /*93810*/  IMAD.WIDE R38, R36.reuse, 0x4, R92 ;  /* 0x0000000424267825 */ /* 0x044fe400078e025c */
[----:B------:R-:W-:Y:S01]  /*93820*/  @P6 STG.E [R180.64], R244 ;  /* 0x000000f4b4006986 */ /* 0x000fe2000c101904 */
[C---:B------:R-:W-:Y:S01]  /*93830*/  IADD3 R0, R36.reuse, c[0x0][0x198], RZ ;  /* 0x0000660024007a10 */ /* 0x040fe20007ffe0ff */
[----:B------:R-:W-:Y:S02]  /*93840*/  IMAD.WIDE R36, R36, 0x4, R94 ;  /* 0x0000000424247825 */ /* 0x000fe400078e025e */
[----:B---3--:R1:W-:Y:S04]  /*93850*/  @P2 STG.E [R38.64], R246 ;  /* 0x000000f626002986 */ /* 0x0083e8000c101904 */
[----:B-1----:R-:W2:Y:S04]  /*93860*/  LDL.LU R246, [R1+0x840] ;  /* 0x0008400001f67983 */ /* 0x002ea80000300800 */
[----:B------:R1:W-:Y:S04]  /*93870*/  @P1 STG.E [R36.64], R248 ;  /* 0x000000f824001986 */ /* 0x0003e8000c101904 */
[----:B-1----:R-:W2:Y:S01]  /*93880*/  LDL.LU R248, [R1+0x844] ;  /* 0x0008440001f87983 */ /* 0x002ea20000300800 */
[----:B------:R-:W-:Y:S01]  /*93890*/  IADD3 R3, R251, 0x154, RZ ;  /* 0x00000154fb037810 */ /* 0x000fe20007ffe0ff */
[C---:B------:R-:W-:Y:S01]  /*938a0*/  IMAD.WIDE R38, R0.reuse, 0x4, R92 ;  /* 0x0000000400267825 */ /* 0x040fe200078e025c */
[----:B------:R-:W-:Y:S01]  /*938b0*/  IADD3 R36, R0, c[0x0][0x198], RZ ;  /* 0x0000660000247a10 */ /* 0x000fe20007ffe0ff */
[----:B------:R-:W2:Y:S01]  /*938c0*/  LDL.LU R243, [R1+0xfe0] ;  /* 0x000fe00001f37983 */ /* 0x000ea20000300800 */
[----:B------:R-:W-:-:S02]  /*938d0*/  ISETP.GE.AND P0, PT, R3, c[0x0][0x17c], PT ;  /* 0x00005f0003007a0c */ /* 0x000fc40003f06270 */
[----:B------:R-:W-:Y:S01]  /*938e0*/  IADD3 R3, R251, 0x155, RZ ;  /* 0x00000155fb037810 */ /* 0x000fe20007ffe0ff */
[----:B------:R-:W-:Y:S01]  /*938f0*/  IMAD.WIDE R180, R0, 0x4, R94 ;  /* 0x0000000400b47825 */ /* 0x000fe200078e025e */
[----:B------:R-:W-:Y:S01]  /*93900*/  ISETP.LT.AND P5, PT, R188, c[0x0][0x178], !P0 ;  /* 0x00005e00bc007a0c */ /* 0x000fe200047a1270 */
[----:B------:R-:W2:Y:S01]  /*93910*/  LDL.LU R189, [R1+0x190] ;  /* 0x0001900001bd7983 */ /* 0x000ea20000300800 */
[----:B------:R-:W-:Y:S02]  /*93920*/  ISETP.GE.AND P4, PT, R3, c[0x0][0x17c], PT ;  /* 0x00005f0003007a0c */ /* 0x000fe40003f86270 */
[----:B------:R-:W-:Y:S01]  /*93930*/  ISETP.LT.AND P6, PT, R184, c[0x0][0x178], !P0 ;  /* 0x00005e00b8007a0c */ /* 0x000fe200047c1270 */
[----:B------:R-:W2:Y:S01]  /*93940*/  LDL.LU R244, [R1+0xfe4] ;  /* 0x000fe40001f47983 */ /* 0x000ea20000300800 */
[----:B------:R-:W-:Y:S02]  /*93950*/  ISETP.LT.AND P1, PT, R188, c[0x0][0x178], !P4 ;  /* 0x00005e00bc007a0c */ /* 0x000fe40006721270 */
[----:B------:R-:W-:-:S02]  /*93960*/  IADD3 R3, R251, 0x156, RZ ;  /* 0x00000156fb037810 */ /* 0x000fc40007ffe0ff */
[----:B------:R-:W-:Y:S02]  /*93970*/  ISETP.LT.AND P4, PT, R184, c[0x0][0x178], !P4 ;  /* 0x00005e00b8007a0c */ /* 0x000fe40006781270 */
[----:B------:R-:W-:Y:S01]  /*93980*/  ISETP.GE.AND P3, PT, R3, c[0x0][0x17c], PT ;  /* 0x00005f0003007a0c */ /* 0x000fe20003f66270 */
        /* <DEDUP_REMOVED lines=9> */
[----:B------:R-:W-:Y:S01]  /*93a20*/  IMAD.WIDE R180, R0, 0x4, R94 ;  /* 0x0000000400b47825 */ /* 0x000fe200078e025e */
[----:B----4-:R1:W-:Y:S04]  /*93a30*/  @P1 STG.E [R38.64], R247 ;  /* 0x000000f726001986 */ /* 0x0103e8000c101904 */
[----:B------:R4:W-:Y:S01]  /*93a40*/  @P4 STG.E [R36.64], R237 ;  /* 0x000000ed24004986 */ /* 0x0009e2000c101904 */
[----:B------:R-:W-:-:S03]  /*93a50*/  ISETP.LT.AND P4, PT, R188, c[0x0][0x178], !P0 ;  /* 0x00005e00bc007a0c */ /* 0x000fc60004781270 */
[----:B-1----:R-:W3:Y:S01]  /*93a60*/  LDL.LU R247, [R1+0x194] ;  /* 0x0001940001f77983 */ /* 0x002ee20000300800 */
[C-C-:B------:R-:W-:Y:S01]  /*93a70*/  IMAD.WIDE R38, R0.reuse, 0x4, R92.reuse ;  /* 0x0000000400267825 */ /* 0x140fe200078e025c */
[----:B----4-:R-:W-:Y:S02]  /*93a80*/  IADD3 R36, R0, c[0x0][0x198], RZ ;  /* 0x0000660000247a10 */ /* 0x010fe40007ffe0ff */
[----:B------:R-:W4:Y:S04]  /*93a90*/  LDL.LU R190, [R1+0xfa0] ;  /* 0x000fa00001be7983 */ /* 0x000f280000300800 */
[----:B------:R-:W4:Y:S04]  /*93aa0*/  LDL.LU R191, [R1+0x50] ;  /* 0x0000500001bf7983 */ /* 0x000f280000300800 */
[----:B--2---:R1:W-:Y:S04]  /*93ab0*/  @P5 STG.E [R38.64], R246 ;  /* 0x000000f626005986 */ /* 0x0043e8000c101904 */
[----:B------:R-:W-:Y:S04]  /*93ac0*/  @P6 STG.E [R180.64], R220 ;  /* 0x000000dcb4006986 */ /* 0x000fe8000c101904 */
[----:B------:R-:W2:Y:S01]  /*93ad0*/  LDL.LU R245, [R1+0xfa4] ;  /* 0x000fa40001f57983 */ /* 0x000ea20000300800 */
[----:B-1----:R-:W-:-:S05]  /*93ae0*/  IMAD.WIDE R38, R36, 0x4, R92 ;  /* 0x0000000424267825 */ /* 0x002fca00078e025c */
[----:B------:R1:W-:Y:S04]  /*93af0*/  @P4 STG.E [R38.64], R248 ;  /* 0x000000f826004986 */ /* 0x0003e8000c101904 */
[----:B-1----:R-:W2:Y:S01]  /*93b00*/  LDL.LU R248, [R1+0x54] ;  /* 0x0000540001f87983 */ /* 0x002ea20000300800 */
[----:B------:R-:W-:Y:S02]  /*93b10*/  IADD3 R3, R251, 0x158, RZ ;  /* 0x00000158fb037810 */ /* 0x000fe40007ffe0ff */
[----:B------:R-:W-:Y:S01]  /*93b20*/  ISETP.LT.AND P0, PT, R184, c[0x0][0x178], !P0 ;  /* 0x00005e00b8007a0c */ /* 0x000fe20004701270 */
[----:B------:R-:W2:Y:S01]  /*93b30*/  LDL.LU R246, [R1+0xc30] ;  /* 0x000c300001f67983 */ /* 0x000ea20000300800 */
[----:B------:R-:W-:Y:S02]  /*93b40*/  ISETP.GE.AND P2, PT, R3, c[0x0][0x17c], PT ;  /* 0x00005f0003007a0c */ /* 0x000fe40003f46270 */
[----:B------:R-:W-:-:S02]  /*93b50*/  IADD3 R3, R251, 0x159, RZ ;  /* 0x00000159fb037810 */ /* 0x000fc40007ffe0ff */
        /* <DEDUP_REMOVED lines=8> */
[----:B------:R-:W-:-:S02]  /*93be0*/  ISETP.LT.AND P3, PT, R184, c[0x0][0x178], !P3 ;  /* 0x00005e00b8007a0c */ /* 0x000fc40005f61270 */
[----:B------:R-:W-:Y:S01]  /*93bf0*/  IADD3 R3, R251, 0x15a, RZ ;  /* 0x0000015afb037810 */ /* 0x000fe20007ffe0ff */
[C---:B------:R-:W-:Y:S02]  /*93c00*/  IMAD.WIDE R180, R0.reuse, 0x4, R94 ;  /* 0x0000000400b47825 */ /* 0x040fe400078e025e */
[----:B------:R1:W-:Y:S01]  /*93c10*/  @P5 STG.E [R38.64], R243 ;  /* 0x000000f326005986 */ /* 0x0003e2000c101904 */
[----:B------:R-:W-:Y:S02]  /*93c20*/  ISETP.GE.AND P1, PT, R3, c[0x0][0x17c], PT ;  /* 0x00005f0003007a0c */ /* 0x000fe40003f26270 */
[----:B-1----:R-:W-:Y:S02]  /*93c30*/  IADD3 R36, R0, c[0x0][0x198], RZ ;  /* 0x0000660000247a10 */ /* 0x002fe40007ffe0ff */
[----:B------:R-:W-:Y:S02]  /*93c40*/  IADD3 R3, R251, 0x15b, RZ ;  /* 0x0000015bfb037810 */ /* 0x000fe40007ffe0ff */
[----:B------:R-:W-:-:S02]  /*93c50*/  IADD3 R0, R36, c[0x0][0x198], RZ ;  /* 0x0000660024007a10 */ /* 0x000fc40007ffe0ff */
[----:B------:R-:W-:Y:S01]  /*93c60*/  ISETP.LT.AND P5, PT, R188, c[0x0][0x178], !P1 ;  /* 0x00005e00bc007a0c */ /* 0x000fe20004fa1270 */
[----:B------:R-:W-:Y:S01]  /*93c70*/  IMAD.WIDE R38, R36, 0x4, R92 ;  /* 0x0000000424267825 */ /* 0x000fe200078e025c */
[----:B------:R-:W-:-:S03]  /*93c80*/  ISETP.GE.AND P2, PT, R3, c[0x0][0x17c], PT ;  /* 0x00005f0003007a0c */ /* 0x000fc60003f46270 */
[----:B------:R-:W-:Y:S01]  /*93c90*/  IMAD.WIDE R36, R36, 0x4, R94 ;  /* 0x0000000424247825 */ /* 0x000fe200078e025e */
[----:B------:R-:W-:Y:S01]  /*93ca0*/  @P6 STG.E [R180.64], R189 ;  /* 0x000000bdb4006986 */ /* 0x000fe2000c101904 */
[----:B------:R-:W-:-:S03]  /*93cb0*/  ISETP.LT.AND P6, PT, R184, c[0x0][0x178], !P1 ;  /* 0x00005e00b8007a0c */ /* 0x000fc60004fc1270 */
[----:B------:R1:W-:Y:S02]  /*93cc0*/  @P0 STG.E [R38.64], R244 ;  /* 0x000000f426000986 */ /* 0x0003e4000c101904 */
[----:B-1----:R-:W-:-:S04]  /*93cd0*/  IMAD.WIDE R38, R0, 0x4, R92 ;  /* 0x0000000400267825 */ /* 0x002fc800078e025c */
[----:B------:R-:W-:Y:S01]  /*93ce0*/  IMAD.WIDE R180, R0, 0x4, R94 ;  /* 0x0000000400b47825 */ /* 0x000fe200078e025e */
[----:B---3--:R1:W-:Y:S01]  /*93cf0*/  @P3 STG.E [R36.64], R247 ;  /* 0x000000f724003986 */ /* 0x0083e2000c101904 */
[----:B------:R-:W-:Y:S02]  /*93d00*/  ISETP.LT.AND P3, PT, R188, c[0x0][0x178], !P2 ;  /* 0x00005e00bc007a0c */ /* 0x000fe40005761270 */
[----:B------:R-:W-:Y:S01]  /*93d10*/  ISETP.LT.AND P2, PT, R184, c[0x0][0x178], !P2 ;  /* 0x00005e00b8007a0c */ /* 0x000fe20005741270 */
[----:B-1----:R-:W3:Y:S01]  /*93d20*/  LDL.LU R247, [R1+0xc34] ;  /* 0x000c340001f77983 */ /* 0x002ee20000300800 */
[----:B------:R-:W-:-:S03]  /*93d30*/  IADD3 R36, R0, c[0x0][0x198], RZ ;  /* 0x0000660000247a10 */ /* 0x000fc60007ffe0ff */
[----:B----4-:R1:W-:Y:S01]  /*93d40*/  @P5 STG.E [R38.64], R190 ;  /* 0x000000be26005986 */ /* 0x0103e2000c101904 */
[----:B------:R-:W-:-:S03]  /*93d50*/  IADD3 R0, R36, c[0x0][0x198], RZ ;  /* 0x0000660024007a10 */ /* 0x000fc60007ffe0ff */
[----:B------:R-:W4:Y:S04]  /*93d60*/  LDL.LU R244, [R1+0x440] ;  /* 0x0004400001f47983 */ /* 0x000f280000300800 */
[----:B------:R-:W-:Y:S01]  /*93d70*/  @P6 STG.E [R180.64], R191 ;  /* 0x000000bfb4006986 */ /* 0x000fe2000c101904 */
[----:B-1----:R-:W-:-:S04]  /*93d80*/  IMAD.WIDE R38, R36, 0x4, R92 ;  /* 0x0000000424267825 */ /* 0x002fc800078e025c */
[----:B------:R-:W-:Y:S01]  /*93d90*/  IMAD.WIDE R36, R36, 0x4, R94 ;  /* 0x0000000424247825 */ /* 0x000fe200078e025e */
[----:B--2---:R-:W-:Y:S04]  /*93da0*/  @P3 STG.E [R38.64], R245 ;  /* 0x000000f526003986 */ /* 0x004fe8000c101904 */
        /* <DEDUP_REMOVED lines=23> */
[----:B-1----:R-:W-:-:S02]  /*93f20*/  IMAD.WIDE R38, R36, 0x4, R92 ;  /* 0x0000000424267825 */ /* 0x002fc400078e025c */
[----:B------:R-:W4:Y:S02]  /*93f30*/  LDL.LU R246, [R1+0xc1c] ;  /* 0x000c1c0001f67983 */ /* 0x000f240000300800 */
[----:B------:R-:W-:Y:S01]  /*93f40*/  IMAD.WIDE R36, R36, 0x4, R94 ;  /* 0x0000000424247825 */ /* 0x000fe200078e025e */
[----:B------:R-:W-:-:S03]  /*93f50*/  ISETP.LT.AND P6, PT, R184, c[0x0][0x178], !P0 ;  /* 0x00005e00b8007a0c */ /* 0x000fc600047c1270 */
[----:B------:R-:W-:Y:S01]  /*93f60*/  IMAD.WIDE R180, R0, 0x4, R94 ;  /* 0x0000000400b47825 */ /* 0x000fe200078e025e */
[----:B---3--:R1:W-:Y:S04]  /*93f70*/  @P2 STG.E [R38.64], R247 ;  /* 0x000000f726002986 */ /* 0x0083e8000c101904 */
[----:B------:R3:W-:Y:S01]  /*93f80*/  @P1 STG.E [R36.64], R233 ;  /* 0x000000e924001986 */ /* 0x0007e2000c101904 */
[----:B------:R-:W-:-:S03]  /*93f90*/  ISETP.LT.AND P1, PT, R188, c[0x0][0x178], !P4 ;  /* 0x00005e00bc007a0c */ /* 0x000fc60006721270 */
[----:B-1----:R-:W2:Y:S01]  /*93fa0*/  LDL.LU R247, [R1+0x42c] ;  /* 0x00042c0001f77983 */ /* 0x002ea20000300800 */
[C-C-:B------:R-:W-:Y:S01]  /*93fb0*/  IMAD.WIDE R38, R0.reuse, 0x4, R92.reuse ;  /* 0x0000000400267825 */ /* 0x140fe200078e025c */
[----:B---3--:R-:W-:Y:S02]  /*93fc0*/  IADD3 R36, R0, c[0x0][0x198], RZ ;  /* 0x0000660000247a10 */ /* 0x008fe40007ffe0ff */
[----:B------:R-:W3:Y:S04]  /*93fd0*/  LDL.LU R243, [R1+0xcc8] ;  /* 0x000cc80001f37983 */ /* 0x000ee80000300800 */
[----:B----4-:R1:W-:Y:S04]  /*93fe0*/  @P5 STG.E [R38.64], R244 ;  /* 0x000000f426005986 */ /* 0x0103e8000c101904 */
[----:B------:R-:W-:Y:S04]  /*93ff0*/  @P6 STG.E [R180.64], R216 ;  /* 0x000000d8b4006986 */ /* 0x000fe8000c101904 */
[----:B------:R-:W4:Y:S01]  /*94000*/  LDL.LU R189, [R1+0xb8] ;  /* 0x0000b80001bd7983 */ /* 0x000f220000300800 */
        /* <DEDUP_REMOVED lines=30> */
[----:B------:R1:W-:Y:S01]  /*941f0*/  @P6 STG.E [R180.64], R245 ;  /* 0x000000f5b4006986 */ /* 0x0003e2000c101904 */
[----:B------:R-:W-:-:S03]  /*94200*/  ISETP.LT.AND P6, PT, R184, c[0x0][0x178], !P2 ;  /* 0x00005e00b8007a0c */ /* 0x000fc600057c1270 */
[----:B------:R1:W-:Y:S04]  /*94210*/  @P4 STG.E [R38.64], R246 ;  /* 0x000000f626004986 */ /* 0x0003e8000c101904 */
[----:B-1----:R-:W4:Y:S01]  /*94220*/  LDL.LU R245, [R1+0xf8c] ;  /* 0x000f8c0001f57983 */ /* 0x002f220000300800 */
[----:B------:R-:W-:-:S04]  /*94230*/  IMAD.WIDE R38, R0, 0x4, R92 ;  /* 0x0000000400267825 */ /* 0x000fc800078e025c */
[----:B------:R-:W-:Y:S01]  /*94240*/  IMAD.WIDE R180, R0, 0x4, R94 ;  /* 0x0000000400b47825 */ /* 0x000fe200078e025e */
[----:B--2---:R1:W-:Y:S01]  /*94250*/  @P0 STG.E [R36.64], R247 ;  /* 0x000000f724000986 */ /* 0x0043e2000c101904 */
[----:B------:R-:W-:Y:S02]  /*94260*/  ISETP.LT.AND P0, PT, R188, c[0x0][0x178], !P3 ;  /* 0x00005e00bc007a0c */ /* 0x000fe40005f01270 */
[----:B------:R-:W-:Y:S01]  /*94270*/  ISETP.LT.AND P3, PT, R184, c[0x0][0x178], !P3 ;  /* 0x00005e00b8007a0c */ /* 0x000fe20005f61270 */
[----:B-1----:R-:W2:Y:S01]  /*94280*/  LDL.LU R247, [R1+0x4c] ;  /* 0x00004c0001f77983 */ /* 0x002ea20000300800 */
[----:B------:R-:W-:-:S03]  /*94290*/  IADD3 R36, R0, c[0x0][0x198], RZ ;  /* 0x0000660000247a10 */ /* 0x000fc60007ffe0ff */
[----:B---3--:R1:W-:Y:S01]  /*942a0*/  @P5 STG.E [R38.64], R243 ;  /* 0x000000f326005986 */ /* 0x0083e2000c101904 */
[----:B------:R-:W-:-:S03]  /*942b0*/  IADD3 R0, R36, c[0x0][0x198], RZ ;  /* 0x0000660024007a10 */ /* 0x000fc60007ffe0ff */
[----:B------:R-:W3:Y:S04]  /*942c0*/  LDL.LU R246, [R1+0xac8] ;  /* 0x000ac80001f67983 */ /* 0x000ee80000300800 */
[----:B----4-:R-:W-:Y:S01]  /*942d0*/  @P6 STG.E [R180.64], R189 ;  /* 0x000000bdb4006986 */ /* 0x010fe2000c101904 */
        /* <DEDUP_REMOVED lines=24> */
[----:B------:R-:W-:Y:S02]  /*94460*/  ISETP.LT.AND P5, PT, R188, c[0x0][0x178], !P4 ;  /* 0x00005e00bc007a0c */ /* 0x000fe400067a1270 */
[----:B------:R-:W-:Y:S01]  /*94470*/  ISETP.GE.AND P1, PT, R3, c[0x0][0x17c], PT ;  /* 0x00005f0003007a0c */ /* 0x000fe20003f26270 */
[----:B-1----:R-:W-:-:S04]  /*94480*/  IMAD.WIDE R38, R36, 0x4, R92 ;  /* 0x0000000424267825 */ /* 0x002fc800078e025c */
[--C-:B------:R-:W-:Y:S01]  /*94490*/  IMAD.WIDE R36, R36, 0x4, R94.reuse ;  /* 0x0000000424247825 */ /* 0x100fe200078e025e */
[----:B------:R1:W-:Y:S01]  /*944a0*/  @P3 STG.E [R38.64], R245 ;  /* 0x000000f526003986 */ /* 0x0003e2000c101904 */
[----:B------:R-:W-:Y:S02]  /*944b0*/  ISETP.LT.AND P6, PT, R184, c[0x0][0x178], !P4 ;  /* 0x00005e00b8007a0c */ /* 0x000fe400067c1270 */
[C---:B------:R-:W-:Y:S01]  /*944c0*/  IMAD.WIDE R180, R0.reuse, 0x4, R94 ;  /* 0x0000000400b47825 */ /* 0x040fe200078e025e */
[----:B-1----:R-:W4:Y:S03]  /*944d0*/  LDL.LU R245, [R1+0xfcc] ;  /* 0x000fcc0001f57983 */ /* 0x002f260000300800 */
[----:B------:R-:W-:Y:S01]  /*944e0*/  IMAD.WIDE R38, R0, 0x4, R92 ;  /* 0x0000000400267825 */ /* 0x000fe200078e025c */
[----:B--2---:R1:W-:Y:S01]  /*944f0*/  @P2 STG.E [R36.64], R247 ;  /* 0x000000f724002986 */ /* 0x0043e2000c101904 */
[----:B------:R-:W-:-:S03]  /*94500*/  ISETP.LT.AND P2, PT, R188, c[0x0][0x178], !P1 ;  /* 0x00005e00bc007a0c */ /* 0x000fc60004f41270 */
[----:B-1----:R-:W2:Y:S01]  /*94510*/  LDL.LU R247, [R1+0x29c] ;  /* 0x00029c0001f77983 */ /* 0x002ea20000300800 */
[----:B------:R-:W-:-:S03]  /*94520*/  IADD3 R36, R0, c[0x0][0x198], RZ ;  /* 0x0000660000247a10 */ /* 0x000fc60007ffe0ff */
[----:B------:R-:W2:Y:S04]  /*94530*/  LDL.LU R189, [R1+0xfd8] ;  /* 0x000fd80001bd7983 */ /* 0x000ea80000300800 */
[----:B---3--:R1:W-:Y:S04]  /*94540*/  @P5 STG.E [R38.64], R246 ;  /* 0x000000f626005986 */ /* 0x0083e8000c101904 */
[----:B------:R-:W3:Y:S04]  /*94550*/  LDL.LU R190, [R1+0xa8] ;  /* 0x0000a80001be7983 */ /* 0x000ee80000300800 */
        /* <DEDUP_REMOVED lines=9> */
[----:B------:R-:W-:Y:S01]  /*945f0*/  IADD3 R3, R251, 0x169, RZ ;  /* 0x00000169fb037810 */ /* 0x000fe20007ffe0ff */
[----:B------:R-:W3:Y:S01]  /*94600*/  LDL.LU R244, [R1+0x38] ;  /* 0x0000380001f47983 */ /* 0x000ee20000300800 */
        /* <DEDUP_REMOVED lines=23> */
[C---:B------:R-:W-:Y:S01]  /*94780*/  IADD3 R183, R0.reuse, c[0x0][0x198], RZ ;  /* 0x0000660000b77a10 */ /* 0x040fe20007ffe0ff */
[C---:B------:R-:W-:Y:S01]  /*94790*/  IMAD.WIDE R180, R0.reuse, 0x4, R94 ;  /* 0x0000000400b47825 */ /* 0x040fe200078e025e */
[----:B-1----:R-:W3:Y:S03]  /*947a0*/  LDL.LU R245, [R1+0xf9c] ;  /* 0x000f9c0001f57983 */ /* 0x002ee60000300800 */
[----:B------:R-:W-:Y:S01]  /*947b0*/  IMAD.WIDE R38, R0, 0x4, R92 ;  /* 0x0000000400267825 */ /* 0x000fe200078e025c */
[----:B--2---:R1:W-:Y:S01]  /*947c0*/  @P4 STG.E [R36.64], R247 ;  /* 0x000000f724004986 */ /* 0x0043e2000c101904 */
[----:B------:R-:W-:-:S02]  /*947d0*/  ISETP.LT.AND P4, PT, R188, c[0x0][0x178], !P0 ;  /* 0x00005e00bc007a0c */ /* 0x000fc40004781270 */
[----:B------:R-:W-:Y:S01]  /*947e0*/  ISETP.LT.AND P0, PT, R184, c[0x0][0x178], !P0 ;  /* 0x00005e00b8007a0c */ /* 0x000fe20004701270 */
[----:B------:R2:W-:Y:S04]  /*947f0*/  @P5 STG.E [R38.64], R189 ;  /* 0x000000bd26005986 */ /* 0x0005e8000c101904 */
[----:B-1----:R-:W4:Y:S01]  /*94800*/  LDL.LU R247, [R1+0x3c] ;  /* 0x00003c0001f77983 */ /* 0x002f220000300800 */
[----:B------:R-:W-:-:S04]  /*94810*/  IMAD.WIDE R36, R183, 0x4, R94 ;  /* 0x00000004b7247825 */ /* 0x000fc800078e025e */
[----:B--2---:R-:W-:Y:S01]  /*94820*/  IMAD.WIDE R38, R183, 0x4, R92 ;  /* 0x00000004b7267825 */ /* 0x004fe200078e025c */
[----:B---3--:R-:W-:Y:S04]  /*94830*/  @P6 STG.E [R180.64], R190 ;  /* 0x000000beb4006986 */ /* 0x008fe8000c101904 */
[----:B------:R1:W-:Y:S04]  /*94840*/  @P4 STG.E [R38.64], R246 ;  /* 0x000000f626004986 */ /* 0x0003e8000c101904 */
[----:B-1----:R-:W2:Y:S04]  /*94850*/  LDL.LU R246, [R1+0x888] ;  /* 0x0008880001f67983 */ /* 0x002ea80000300800 */
[----:B------:R1:W-:Y:S04]  /*94860*/  @P0 STG.E [R36.64], R248 ;  /* 0x000000f824000986 */ /* 0x0003e8000c101904 */
[----:B-1----:R-:W3:Y:S01]  /*94870*/  LDL.LU R248, [R1+0x88c] ;  /* 0x00088c0001f87983 */ /* 0x002ee20000300800 */
[----:B------:R-:W-:-:S02]  /*94880*/  IADD3 R3, R251, 0x16c, RZ ;  /* 0x0000016cfb037810 */ /* 0x000fc40007ffe0ff */
[----:B------:R-:W-:Y:S01]  /*94890*/  IADD3 R0, R183, c[0x0][0x198], RZ ;  /* 0x00006600b7007a10 */ /* 0x000fe20007ffe0ff */
[----:B------:R-:W3:Y:S01]  /*948a0*/  LDL.LU R243, [R1+0xff8] ;  /* 0x000ff80001f37983 */ /* 0x000ee20000300800 */
[----:B------:R-:W-:Y:S02]  /*948b0*/  ISETP.GE.AND P2, PT, R3, c[0x0][0x17c], PT ;  /* 0x00005f0003007a0c */ /* 0x000fe40003f46270 */
[----:B------:R-:W-:Y:S01]  /*948c0*/  IADD3 R3, R251, 0x16d, RZ ;  /* 0x0000016dfb037810 */ /* 0x000fe20007ffe0ff */
[----:B------:R-:W-:Y:S01]  /*948d0*/  IMAD.WIDE R38, R0, 0x4, R92 ;  /* 0x0000000400267825 */ /* 0x000fe200078e025c */
[----:B------:R-:W-:Y:S01]  /*948e0*/  ISETP.LT.AND P5, PT, R188, c[0x0][0x178], !P2 ;  /* 0x00005e00bc007a0c */ /* 0x000fe200057a1270 */
[----:B------:R-:W3:Y:S01]  /*948f0*/  LDL.LU R189, [R1+0x288] ;  /* 0x0002880001bd7983 */ /* 0x000ee20000300800 */
[----:B------:R-:W-:Y:S02]  /*94900*/  ISETP.GE.AND P3, PT, R3, c[0x0][0x17c], PT ;  /* 0x00005f0003007a0c */ /* 0x000fe40003f66270 */
[----:B------:R-:W-:-:S02]  /*94910*/  IADD3 R3, R251, 0x16e, RZ ;  /* 0x0000016efb037810 */ /* 0x000fc40007ffe0ff */
[C---:B------:R-:W-:Y:S01]  /*94920*/  IADD3 R183, R0.reuse, c[0x0][0x198], RZ ;  /* 0x0000660000b77a10 */ /* 0x040fe20007ffe0ff */
[--C-:B------:R-:W-:Y:S01]  /*94930*/  IMAD.WIDE R180, R0, 0x4, R94.reuse ;  /* 0x0000000400b47825 */ /* 0x100fe200078e025e */
[----:B------:R-:W-:Y:S01]  /*94940*/  ISETP.LT.AND P6, PT, R184, c[0x0][0x178], !P2 ;  /* 0x00005e00b8007a0c */ /* 0x000fe200057c1270 */
[----:B------:R-:W3:Y:S01]  /*94950*/  LDL.LU R190, [R1+0xffc] ;  /* 0x000ffc0001be7983 */ /* 0x000ee20000300800 */
[----:B------:R-:W-:Y:S02]  /*94960*/  ISETP.LT.AND P0, PT, R188, c[0x0][0x178], !P3 ;  /* 0x00005e00bc007a0c */ /* 0x000fe40005f01270 */
[----:B------:R-:W-:Y:S02]  /*94970*/  ISETP.LT.AND P3, PT, R184, c[0x0][0x178], !P3 ;  /* 0x00005e00b8007a0c */ /* 0x000fe40005f61270 */
[----:B------:R-:W-:Y:S02]  /*94980*/  ISETP.GE.AND P1, PT, R3, c[0x0][0x17c], PT ;  /* 0x00005f0003007a0c */ /* 0x000fe40003f26270 */
[----:B------:R-:W-:Y:S01]  /*94990*/  IADD3 R3, R251, 0x16f, RZ ;  /* 0x0000016ffb037810 */ /* 0x000fe20007ffe0ff */
[----:B------:R1:W-:Y:S01]  /*949a0*/  @P5 STG.E [R38.64], R191 ;  /* 0x000000bf26005986 */ /* 0x0003e2000c101904 */
[----:B------:R-:W-:-:S02]  /*949b0*/  IMAD.WIDE R36, R183, 0x4, R94 ;  /* 0x00000004b7247825 */ /* 0x000fc400078e025e */
[----:B------:R-:W-:Y:S02]  /*949c0*/  ISETP.GE.AND P2, PT, R3, c[0x0][0x17c], PT ;  /* 0x00005f0003007a0c */ /* 0x000fe40003f46270 */
[----:B------:R-:W-:Y:S01]  /*949d0*/  IADD3 R3, R251, 0x170, RZ ;  /* 0x00000170fb037810 */ /* 0x000fe20007ffe0ff */
[----:B------:R1:W-:Y:S02]  /*949e0*/  @P6 STG.E [R180.64], R244 ;  /* 0x000000f4b4006986 */ /* 0x0003e4000c101904 */
[----:B-1----:R-:W-:Y:S01]  /*949f0*/  IMAD.WIDE R38, R183, 0x4, R92 ;  /* 0x00000004b7267825 */ /* 0x002fe200078e025c */
[----:B------:R-:W-:Y:S02]  /*94a00*/  ISETP.GE.AND P4, PT, R3, c[0x0][0x17c], PT ;  /* 0x00005f0003007a0c */ /* 0x000fe40003f86270 */
[----:B------:R-:W-:Y:S02]  /*94a10*/  IADD3 R3, R183, c[0x0][0x198], RZ ;  /* 0x00006600b7037a10 */ /* 0x000fe40007ffe0ff */
[----:B------:R-:W-:Y:S01]  /*94a20*/  ISETP.LT.AND P5, PT, R188, c[0x0][0x178], !P1 ;  /* 0x00005e00bc007a0c */ /* 0x000fe20004fa1270 */
[----:B------:R1:W-:Y:S01]  /*94a30*/  @P0 STG.E [R38.64], R245 ;  /* 0x000000f526000986 */ /* 0x0003e2000c101904 */
[----:B------:R-:W-:Y:S01]  /*94a40*/  ISETP.LT.AND P6, PT, R184, c[0x0][0x178], !P1 ;  /* 0x00005e00b8007a0c */ /* 0x000fe20004fc1270 */
[----:B------:R-:W-:-:S04]  /*94a50*/  IMAD.WIDE R180, R3, 0x4, R94 ;  /* 0x0000000403b47825 */ /* 0x000fc800078e025e */
[C---:B-1----:R-:W-:Y:S01]  /*94a60*/  IMAD.WIDE R38, R3.reuse, 0x4, R92 ;  /* 0x0000000403267825 */ /* 0x042fe200078e025c */
[----:B------:R-:W-:-:S05]  /*94a70*/  IADD3 R3, R3, c[0x0][0x198], RZ ;  /* 0x0000660003037a10 */ /* 0x000fca0007ffe0ff */
[----:B------:R-:W-:Y:S01]  /*94a80*/  IMAD.WIDE R182, R3, 0x4, R92 ;  /* 0x0000000403b67825 */ /* 0x000fe200078e025c */
[----:B----4-:R1:W-:Y:S01]  /*94a90*/  @P3 STG.E [R36.64], R247 ;  /* 0x000000f724003986 */ /* 0x0103e2000c101904 */
[----:B------:R-:W-:-:S03]  /*94aa0*/  ISETP.LT.AND P3, PT, R188, c[0x0][0x178], !P2 ;  /* 0x00005e00bc007a0c */ /* 0x000fc60005761270 */
[----:B-1----:R-:W4:Y:S04]  /*94ab0*/  LDL.LU R247, [R1+0x28c] ;  /* 0x00028c0001f77983 */ /* 0x002f280000300800 */
[----:B------:R-:W4:Y:S04]  /*94ac0*/  LDL.LU R191, [R1+0xfb8] ;  /* 0x000fb80001bf7983 */ /* 0x000f280000300800 */
[----:B------:R-:W4:Y:S04]  /*94ad0*/  LDL.LU R244, [R1+0x98] ;  /* 0x0000980001f47983 */ /* 0x000f280000300800 */
[----:B--2---:R-:W-:Y:S04]  /*94ae0*/  @P5 STG.E [R38.64], R246 ;  /* 0x000000f626005986 */ /* 0x004fe8000c101904 */
[----:B------:R-:W-:Y:S04]  /*94af0*/  @P6 STG.E [R180.64], R226 ;  /* 0x000000e2b4006986 */ /* 0x000fe8000c101904 */
[----:B------:R-:W2:Y:S04]  /*94b00*/  LDL.LU R245, [R1+0xfbc] ;  /* 0x000fbc0001f57983 */ /* 0x000ea80000300800 */
[----:B---3--:R1:W-:Y:S04]  /*94b10*/  @P3 STG.E [R182.64], R248 ;  /* 0x000000f8b6003986 */ /* 0x0083e8000c101904 */
[----:B-1----:R-:W3:Y:S01]  /*94b20*/  LDL.LU R248, [R1+0x9c] ;  /* 0x00009c0001f87983 */ /* 0x002ee20000300800 */
[----:B------:R-:W-:-:S02]  /*94b30*/  ISETP.LT.AND P2, PT, R184, c[0x0][0x178], !P2 ;  /* 0x00005e00b8007a0c */ /* 0x000fc40005741270 */
[----:B------:R-:W-:Y:S01]  /*94b40*/  IADD3 R0, R251, 0x171, RZ ;  /* 0x00000171fb007810 */ /* 0x000fe20007ffe0ff */
[C---:B------:R-:W-:Y:S01]  /*94b50*/  IMAD.WIDE R36, R3.reuse, 0x4, R94 ;  /* 0x0000000403247825 */ /* 0x040fe200078e025e */
[----:B------:R-:W-:Y:S01]  /*94b60*/  IADD3 R185, R3, c[0x0][0x198], RZ ;  /* 0x0000660003b97a10 */ /* 0x000fe20007ffe0ff */
[----:B------:R-:W3:Y:S01]  /*94b70*/  LDL.LU R246, [R1+0xcd8] ;  /* 0x000cd80001f67983 */ /* 0x000ee20000300800 */
[----:B------:R-:W-:Y:S02]  /*94b80*/  ISETP.GE.AND P1, PT, R0, c[0x0][0x17c], PT ;  /* 0x00005f0000007a0c */ /* 0x000fe40003f26270 */
[----:B------:R-:W-:Y:S02]  /*94b90*/  ISETP.LT.AND P5, PT, R188, c[0x0][0x178], !P4 ;  /* 0x00005e00bc007a0c */ /* 0x000fe400067a1270 */
[----:B------:R-:W-:-:S03]  /*94ba0*/  ISETP.LT.AND P6, PT, R184, c[0x0][0x178], !P4 ;  /* 0x00005e00b8007a0c */ /* 0x000fc600067c1270 */
[----:B------:R1:W-:Y:S01]  /*94bb0*/  @P2 STG.E [R36.64], R227 ;  /* 0x000000e324002986 */ /* 0x0003e2000c101904 */
[----:B------:R-:W-:Y:S01]  /*94bc0*/  ISETP.LT.AND P2, PT, R188, c[0x0][0x178], !P1 ;  /* 0x00005e00bc007a0c */ /* 0x000fe20004f41270 */
[----:B------:R-:W-:Y:S01]  /*94bd0*/  IMAD.WIDE R38, R185, 0x4, R92 ;  /* 0x00000004b9267825 */ /* 0x000fe200078e025c */
[----:B------:R-:W-:Y:S02]  /*94be0*/  ISETP.LT.AND P1, PT, R184, c[0x0][0x178], !P1 ;  /* 0x00005e00b8007a0c */ /* 0x000fe40004f21270 */
[----:B------:R-:W-:Y:S01]  /*94bf0*/  IADD3 R0, R251, 0x172, RZ ;  /* 0x00000172fb007810 */ /* 0x000fe20007ffe0ff */
[C---:B------:R-:W-:Y:S01]  /*94c00*/  IMAD.WIDE R180, R185.reuse, 0x4, R94 ;  /* 0x00000004b9b47825 */ /* 0x040fe200078e025e */
[----:B------:R-:W-:Y:S02]  /*94c10*/  IADD3 R185, R185, c[0x0][0x198], RZ ;  /* 0x00006600b9b97a10 */ /* 0x000fe40007ffe0ff */
[----:B------:R-:W-:Y:S02]  /*94c20*/  ISETP.GE.AND P0, PT, R0, c[0x0][0x17c], PT ;  /* 0x00005f0000007a0c */ /* 0x000fe40003f06270 */
[----:B------:R-:W-:Y:S01]  /*94c30*/  IADD3 R0, R251, 0x173, RZ ;  /* 0x00000173fb007810 */ /* 0x000fe20007ffe0ff */
[C---:B------:R-:W-:Y:S01]  /*94c40*/  IMAD.WIDE R182, R185.reuse, 0x4, R92 ;  /* 0x00000004b9b67825 */ /* 0x040fe200078e025c */
[----:B------:R1:W-:Y:S03]  /*94c50*/  @P5 STG.E [R38.64], R243 ;  /* 0x000000f326005986 */ /* 0x0003e6000c101904 */
[C---:B-1----:R-:W-:Y:S01]  /*94c60*/  IMAD.WIDE R36, R185.reuse, 0x4, R94 ;  /* 0x00000004b9247825 */ /* 0x042fe200078e025e */
[----:B------:R-:W-:Y:S01]  /*94c70*/  ISETP.GE.AND P4, PT, R0, c[0x0][0x17c], PT ;  /* 0x00005f0000007a0c */ /* 0x000fe20003f86270 */
[----:B------:R1:W-:Y:S01]  /*94c80*/  @P6 STG.E [R180.64], R189 ;  /* 0x000000bdb4006986 */ /* 0x0003e2000c101904 */
[----:B------:R-:W-:-:S02]  /*94c90*/  IADD3 R3, R185, c[0x0][0x198], RZ ;  /* 0x00006600b9037a10 */ /* 0x000fc40007ffe0ff */
[----:B------:R-:W-:Y:S01]  /*94ca0*/  ISETP.LT.AND P5, PT, R188, c[0x0][0x178], !P0 ;  /* 0x00005e00bc007a0c */ /* 0x000fe200047a1270 */
[----:B------:R1:W-:Y:S01]  /*94cb0*/  @P2 STG.E [R182.64], R190 ;  /* 0x000000beb6002986 */ /* 0x0003e2000c101904 */
[----:B------:R-:W-:Y:S01]  /*94cc0*/  ISETP.LT.AND P6, PT, R184, c[0x0][0x178], !P0 ;  /* 0x00005e00b8007a0c */ /* 0x000fe200047c1270 */
[----:B------:R-:W-:-:S04]  /*94cd0*/  IMAD.WIDE R38, R3, 0x4, R92 ;  /* 0x0000000403267825 */ /* 0x000fc800078e025c */
[C---:B-1----:R-:W-:Y:S01]  /*94ce0*/  IMAD.WIDE R180, R3.reuse, 0x4, R94 ;  /* 0x0000000403b47825 */ /* 0x042fe200078e025e */
[----:B------:R-:W-:-:S05]  /*94cf0*/  IADD3 R3, R3, c[0x0][0x198], RZ ;  /* 0x0000660003037a10 */ /* 0x000fca0007ffe0ff */
[C---:B------:R-:W-:Y:S01]  /*94d00*/  IMAD.WIDE R182, R3.reuse, 0x4, R92 ;  /* 0x0000000403b67825 */ /* 0x040fe200078e025c */
[----:B----4-:R1:W-:Y:S01]  /*94d10*/  @P1 STG.E [R36.64], R247 ;  /* 0x000000f724001986 */ /* 0x0103e2000c101904 */
[----:B------:R-:W-:Y:S02]  /*94d20*/  ISETP.LT.AND P1, PT, R188, c[0x0][0x178], !P4 ;  /* 0x00005e00bc007a0c */ /* 0x000fe40006721270 */
[----:B------:R-:W-:Y:S01]  /*94d30*/  ISETP.LT.AND P4, PT, R184, c[0x0][0x178], !P4 ;  /* 0x00005e00b8007a0c */ /* 0x000fe20006781270 */
[----:B-1----:R-:W4:Y:S01]  /*94d40*/  LDL.LU R247, [R1+0xcdc] ;  /* 0x000cdc0001f77983 */ /* 0x002f220000300800 */
[----:B------:R-:W-:-:S03]  /*94d50*/  IMAD.WIDE R36, R3, 0x4, R94 ;  /* 0x0000000403247825 */ /* 0x000fc600078e025e */
[----:B------:R-:W-:Y:S04]  /*94d60*/  @P5 STG.E [R38.64], R191 ;  /* 0x000000bf26005986 */ /* 0x000fe8000c101904 */
[----:B------:R-:W-:Y:S04]  /*94d70*/  @P6 STG.E [R180.64], R244 ;  /* 0x000000f4b4006986 */ /* 0x000fe8000c101904 */
[----:B--2---:R1:W-:Y:S04]  /*94d80*/  @P1 STG.E [R182.64], R245 ;  /* 0x000000f5b6001986 */ /* 0x0043e8000c101904 */
[----:B-1----:R-:W2:Y:S04]  /*94d90*/  LDL.LU R245, [R1+0x848] ;  /* 0x0008480001f57983 */ /* 0x002ea80000300800 */
[----:B---3--:R1:W-:Y:S04]  /*94da0*/  @P4 STG.E [R36.64], R248 ;  /* 0x000000f824004986 */ /* 0x0083e8000c101904 */
        /* <DEDUP_REMOVED lines=10> */
[----:B------:R-:W-:-:S02]  /*94e50*/  ISETP.LT.AND P6, PT, R184, c[0x0][0x178], !P3 ;  /* 0x00005e00b8007a0c */ /* 0x000fc40005fc1270 */
[----:B------:R-:W-:Y:S01]  /*94e60*/  ISETP.LT.AND P4, PT, R188, c[0x0][0x178], !P0 ;  /* 0x00005e00bc007a0c */ /* 0x000fe20004781270 */
[----:B------:R-:W-:Y:S01]  /*94e70*/  IMAD.WIDE R180, R185, 0x4, R94 ;  /* 0x00000004b9b47825 */ /* 0x000fe200078e025e */
[----:B------:R-:W-:Y:S02]  /*94e80*/  ISETP.LT.AND P0, PT, R184, c[0x0][0x178], !P0 ;  /* 0x00005e00b8007a0c */ /* 0x000fe40004701270 */
[----:B------:R-:W-:Y:S02]  /*94e90*/  IADD3 R0, R251, 0x176, RZ ;  /* 0x00000176fb007810 */ /* 0x000fe40007ffe0ff */
[----:B------:R-:W-:Y:S02]  /*94ea0*/  IADD3 R185, R185, c[0x0][0x198], RZ ;  /* 0x00006600b9b97a10 */ /* 0x000fe40007ffe0ff */
[----:B------:R-:W-:Y:S02]  /*94eb0*/  ISETP.GE.AND P2, PT, R0, c[0x0][0x17c], PT ;  /* 0x00005f0000007a0c */ /* 0x000fe40003f46270 */
[----:B------:R-:W-:Y:S01]  /*94ec0*/  IADD3 R0, R251, 0x177, RZ ;  /* 0x00000177fb007810 */ /* 0x000fe20007ffe0ff */
[C---:B------:R-:W-:Y:S01]  /*94ed0*/  IMAD.WIDE R182, R185.reuse, 0x4, R92 ;  /* 0x00000004b9b67825 */ /* 0x040fe200078e025c */
[----:B------:R1:W-:Y:S03]  /*94ee0*/  @P5 STG.E [R38.64], R246 ;  /* 0x000000f626005986 */ /* 0x0003e6000c101904 */
[C---:B------:R-:W-:Y:S01]  /*94ef0*/  IMAD.WIDE R36, R185.reuse, 0x4, R94 ;  /* 0x00000004b9247825 */ /* 0x040fe200078e025e */
[----:B------:R-:W-:Y:S01]  /*94f00*/  ISETP.GE.AND P3, PT, R0, c[0x0][0x17c], PT ;  /* 0x00005f0000007a0c */ /* 0x000fe20003f66270 */
[----:B------:R1:W-:Y:S01]  /*94f10*/  @P6 STG.E [R180.64], R238 ;  /* 0x000000eeb4006986 */ /* 0x0003e2000c101904 */
[----:B------:R-:W-:-:S02]  /*94f20*/  IADD3 R3, R185, c[0x0][0x198], RZ ;  /* 0x00006600b9037a10 */ /* 0x000fc40007ffe0ff */
[----:B------:R-:W-:Y:S02]  /*94f30*/  ISETP.LT.AND P5, PT, R188, c[0x0][0x178], !P2 ;  /* 0x00005e00bc007a0c */ /* 0x000fe400057a1270 */
[----:B------:R-:W-:Y:S01]  /*94f40*/  ISETP.LT.AND P6, PT, R184, c[0x0][0x178], !P2 ;  /* 0x00005e00b8007a0c */ /* 0x000fe200057c1270 */
[----:B-1----:R-:W3:Y:S01]  /*94f50*/  LDL.LU R246, [R1+0xfec] ;  /* 0x000fec0001f67983 */ /* 0x002ee20000300800 */
[----:B------:R-:W-:-:S04]  /*94f60*/  IMAD.WIDE R38, R3, 0x4, R92 ;  /* 0x0000000403267825 */ /* 0x000fc800078e025c */
[C---:B------:R-:W-:Y:S01]  /*94f70*/  IMAD.WIDE R180, R3.reuse, 0x4, R94 ;  /* 0x0000000403b47825 */ /* 0x040fe200078e025e */
[----:B------:R-:W-:Y:S01]  /*94f80*/  IADD3 R3, R3, c[0x0][0x198], RZ ;  /* 0x0000660003037a10 */ /* 0x000fe20007ffe0ff */
[----:B----4-:R1:W-:Y:S04]  /*94f90*/  @P4 STG.E [R182.64], R247 ;  /* 0x000000f7b6004986 */ /* 0x0103e8000c101904 */
[----:B------:R-:W-:Y:S01]  /*94fa0*/  @P0 STG.E [R36.64], R239 ;  /* 0x000000ef24000986 */ /* 0x000fe2000c101904 */
[----:B------:R-:W-:-:S03]  /*94fb0*/  ISETP.LT.AND P0, PT, R188, c[0x0][0x178], !P3 ;  /* 0x00005e00bc007a0c */ /* 0x000fc60005f01270 */
[----:B-1----:R-:W4:Y:S01]  /*94fc0*/  LDL.LU R247, [R1+0x19c] ;  /* 0x00019c0001f77983 */ /* 0x002f220000300800 */
[----:B------:R-:W-:-:S03]  /*94fd0*/  IMAD.WIDE R182, R3, 0x4, R92 ;  /* 0x0000000403b67825 */ /* 0x000fc600078e025c */
        /* <DEDUP_REMOVED lines=13> */
[----:B------:R-:W-:Y:S02]  /*950b0*/  IADD3 R0, R251, 0x179, RZ ;  /* 0x00000179fb007810 */ /* 0x000fe40007ffe0ff */
[----:B------:R-:W-:Y:S02]  /*950c0*/  ISETP.LT.AND P5, PT, R188, c[0x0][0x178], !P1 ;  /* 0x00005e00bc007a0c */ /* 0x000fe40004fa1270 */
[----:B------:R-:W-:Y:S01]  /*950d0*/  ISETP.GE.AND P2, PT, R0, c[0x0][0x17c], PT ;  /* 0x00005f0000007a0c */ /* 0x000fe20003f46270 */
[----:B------:R1:W-:Y:S01]  /*950e0*/  @P3 STG.E [R36.64], R223 ;  /* 0x000000df24003986 */ /* 0x0003e2000c101904 */
[----:B------:R-:W-:-:S02]  /*950f0*/  ISETP.LT.AND P6, PT, R184, c[0x0][0x178], !P1 ;  /* 0x00005e00b8007a0c */ /* 0x000fc40004fc1270 */
        /* <DEDUP_REMOVED lines=19> */
[----:B------:R-:W-:Y:S01]  /*95230*/  IADD3 R3, R3, c[0x0][0x198], RZ ;  /* 0x0000660003037a10 */ /* 0x000fe20007ffe0ff */
[----:B------:R-:W3:Y:S04]  /*95240*/  LDL.LU R246, [R1+0xc3c] ;  /* 0x000c3c0001f67983 */ /* 0x000ee80000300800 */
[C---:B------:R-:W-:Y:S01]  /*95250*/  IMAD.WIDE R182, R3.reuse, 0x4, R92 ;  /* 0x0000000403b67825 */ /* 0x040fe200078e025c */
[----:B----4-:R1:W-:Y:S01]  /*95260*/  @P2 STG.E [R36.64], R247 ;  /* 0x000000f724002986 */ /* 0x0103e2000c101904 */
[----:B------:R-:W-:Y:S02]  /*95270*/  ISETP.LT.AND P2, PT, R188, c[0x0][0x178], !P1 ;  /* 0x00005e00bc007a0c */ /* 0x000fe40004f41270 */
[----:B------:R-:W-:Y:S01]  /*95280*/  ISETP.LT.AND P1, PT, R184, c[0x0][0x178], !P1 ;  /* 0x00005e00b8007a0c */ /* 0x000fe20004f21270 */
[----:B------:R-:W-:Y:S04]  /*95290*/  @P5 STG.E [R38.64], R190 ;  /* 0x000000be26005986 */ /* 0x000fe8000c101904 */
[----:B------:R-:W-:Y:S01]  /*952a0*/  @P6 STG.E [R180.64], R191 ;  /* 0x000000bfb4006986 */ /* 0x000fe2000c101904 */
[----:B-1----:R-:W-:-:S03]  /*952b0*/  IMAD.WIDE R36, R3, 0x4, R94 ;  /* 0x0000000403247825 */ /* 0x002fc600078e025e */
[----:B------:R-:W4:Y:S04]  /*952c0*/  LDL.LU R247, [R1+0x448] ;  /* 0x0004480001f77983 */ /* 0x000f280000300800 */
[----:B--2---:R-:W-:Y:S04]  /*952d0*/  @P2 STG.E [R182.64], R244 ;  /* 0x000000f4b6002986 */ /* 0x004fe8000c101904 */
[----:B---3--:R1:W-:Y:S04]  /*952e0*/  @P1 STG.E [R36.64], R248 ;  /* 0x000000f824001986 */ /* 0x0083e8000c101904 */
[----:B-1----:R-:W2:Y:S01]  /*952f0*/  LDL.LU R248, [R1+0x44c] ;  /* 0x00044c0001f87983 */ /* 0x002ea20000300800 */
[----:B------:R-:W-:-:S04]  /*95300*/  IADD3 R0, R251, 0x17c, RZ ;  /* 0x0000017cfb007810 */ /* 0x000fc80007ffe0ff */
[----:B------:R-:W-:Y:S02]  /*95310*/  ISETP.GE.AND P0, PT, R0, c[0x0][0x17c], PT ;  /* 0x00005f0000007a0c */ /* 0x000fe40003f06270 */
[----:B------:R-:W-:Y:S02]  /*95320*/  IADD3 R0, R251, 0x17d, RZ ;  /* 0x0000017dfb007810 */ /* 0x000fe40007ffe0ff */
[----:B------:R-:W-:Y:S02]  /*95330*/  IADD3 R185, R3, c[0x0][0x198], RZ ;  /* 0x0000660003b97a10 */ /* 0x000fe40007ffe0ff */
[----:B------:R-:W-:Y:S02]  /*95340*/  ISETP.GE.AND P4, PT, R0, c[0x0][0x17c], PT ;  /* 0x00005f0000007a0c */ /* 0x000fe40003f86270 */
[----:B------:R-:W-:Y:S02]  /*95350*/  ISETP.LT.AND P5, PT, R188, c[0x0][0x178], !P0 ;  /* 0x00005e00bc007a0c */ /* 0x000fe400047a1270 */
        /* <DEDUP_REMOVED lines=15> */
[----:B------:R-:W-:Y:S01]  /*95450*/  ISETP.LT.AND P5, PT, R188, c[0x0][0x178], !P3 ;  /* 0x00005e00bc007a0c */ /* 0x000fe20005fa1270 */
[----:B------:R3:W-:Y:S01]  /*95460*/  @P1 STG.E [R182.64], R246 ;  /* 0x000000f6b6001986 */ /* 0x0007e2000c101904 */
[----:B------:R-:W-:-:S03]  /*95470*/  ISETP.LT.AND P6, PT, R184, c[0x0][0x178], !P3 ;  /* 0x00005e00b8007a0c */ /* 0x000fc60005fc1270 */
[----:B------:R3:W-:Y:S01]  /*95480*/  @P4 STG.E [R36.64], R235 ;  /* 0x000000eb24004986 */ /* 0x0007e2000c101904 */
[----:B------:R-:W-:Y:S01]  /*95490*/  ISETP.LT.AND P4, PT, R188, c[0x0][0x178], !P0 ;  /* 0x00005e00bc007a0c */ /* 0x000fe20004781270 */
[----:B-1----:R-:W-:Y:S01]  /*954a0*/  IMAD.WIDE R38, R3, 0x4, R92 ;  /* 0x0000000403267825 */ /* 0x002fe200078e025c */
[----:B------:R-:W-:Y:S02]  /*954b0*/  ISETP.LT.AND P0, PT, R184, c[0x0][0x178], !P0 ;  /* 0x00005e00b8007a0c */ /* 0x000fe40004701270 */
[----:B------:R-:W-:Y:S01]  /*954c0*/  IADD3 R0, R251, 0x180, RZ ;  /* 0x00000180fb007810 */ /* 0x000fe20007ffe0ff */
[C---:B---3--:R-:W-:Y:S01]  /*954d0*/  IMAD.WIDE R180, R3.reuse, 0x4, R94 ;  /* 0x0000000403b47825 */ /* 0x048fe200078e025e */
[----:B------:R-:W-:Y:S02]  /*954e0*/  IADD3 R3, R3, c[0x0][0x198], RZ ;  /* 0x0000660003037a10 */ /* 0x000fe40007ffe0ff */
[----:B------:R-:W-:Y:S02]  /*954f0*/  ISETP.GE.AND P2, PT, R0, c[0x0][0x17c], PT ;  /* 0x00005f0000007a0c */ /* 0x000fe40003f46270 */
[----:B------:R-:W-:Y:S01]  /*95500*/  IADD3 R0, R251, 0x181, RZ ;  /* 0x00000181fb007810 */ /* 0x000fe20007ffe0ff */
[C---:B------:R-:W-:Y:S01]  /*95510*/  IMAD.WIDE R182, R3.reuse, 0x4, R92 ;  /* 0x0000000403b67825 */ /* 0x040fe200078e025c */
[----:B------:R-:W-:-:S03]  /*95520*/  IADD3 R185, R3, c[0x0][0x198], RZ ;  /* 0x0000660003b97a10 */ /* 0x000fc60007ffe0ff */
[----:B------:R-:W-:Y:S01]  /*95530*/  IMAD.WIDE R36, R3, 0x4, R94 ;  /* 0x0000000403247825 */ /* 0x000fe200078e025e */
[----:B------:R-:W-:Y:S02]  /*95540*/  ISETP.GE.AND P3, PT, R0, c[0x0][0x17c], PT ;  /* 0x00005f0000007a0c */ /* 0x000fe40003f66270 */
[----:B------:R-:W-:-:S04]  /*95550*/  IADD3 R0, R251, 0x182, RZ ;  /* 0x00000182fb007810 */ /* 0x000fc80007ffe0ff */
[----:B------:R-:W-:Y:S02]  /*95560*/  ISETP.GE.AND P1, PT, R0, c[0x0][0x17c], PT ;  /* 0x00005f0000007a0c */ /* 0x000fe40003f26270 */
[----:B------:R-:W-:Y:S01]  /*95570*/  IADD3 R0, R251, 0x183, RZ ;  /* 0x00000183fb007810 */ /* 0x000fe20007ffe0ff */
[----:B----4-:R1:W-:Y:S01]  /*95580*/  @P5 STG.E [R38.64], R247 ;  /* 0x000000f726005986 */ /* 0x0103e2000c101904 */
[----:B------:R-:W-:-:S03]  /*95590*/  ISETP.LT.AND P5, PT, R188, c[0x0][0x178], !P2 ;  /* 0x00005e00bc007a0c */ /* 0x000fc600057a1270 */
[----:B------:R3:W-:Y:S01]  /*955a0*/  @P6 STG.E [R180.64], R218 ;  /* 0x000000dab4006986 */ /* 0x0007e2000c101904 */
[----:B------:R-:W-:Y:S01]  /*955b0*/  ISETP.LT.AND P6, PT, R184, c[0x0][0x178], !P2 ;  /* 0x00005e00b8007a0c */ /* 0x000fe200057c1270 */
[----:B-1----:R-:W-:-:S04]  /*955c0*/  IMAD.WIDE R38, R185, 0x4, R92 ;  /* 0x00000004b9267825 */ /* 0x002fc800078e025c */
[C---:B---3--:R-:W-:Y:S01]  /*955d0*/  IMAD.WIDE R180, R185.reuse, 0x4, R94 ;  /* 0x00000004b9b47825 */ /* 0x048fe200078e025e */
[----:B------:R-:W-:Y:S02]  /*955e0*/  IADD3 R185, R185, c[0x0][0x198], RZ ;  /* 0x00006600b9b97a10 */ /* 0x000fe40007ffe0ff */
[----:B------:R-:W-:Y:S02]  /*955f0*/  ISETP.GE.AND P2, PT, R0, c[0x0][0x17c], PT ;  /* 0x00005f0000007a0c */ /* 0x000fe40003f46270 */
[----:B------:R-:W-:Y:S02]  /*95600*/  IADD3 R3, R185, c[0x0][0x198], RZ ;  /* 0x00006600b9037a10 */ /* 0x000fe40007ffe0ff */
[----:B------:R-:W-:Y:S01]  /*95610*/  IADD3 R0, R251, 0x184, RZ ;  /* 0x00000184fb007810 */ /* 0x000fe20007ffe0ff */
[----:B--2---:R1:W-:Y:S04]  /*95620*/  @P4 STG.E [R182.64], R248 ;  /* 0x000000f8b6004986 */ /* 0x0043e8000c101904 */
[----:B------:R2:W-:Y:S01]  /*95630*/  @P0 STG.E [R36.64], R219 ;  /* 0x000000db24000986 */ /* 0x0005e2000c101904 */
[----:B------:R-:W-:-:S02]  /*95640*/  ISETP.LT.AND P0, PT, R188, c[0x0][0x178], !P3 ;  /* 0x00005e00bc007a0c */ /* 0x000fc40005f01270 */
[----:B------:R-:W-:Y:S01]  /*95650*/  ISETP.LT.AND P3, PT, R184, c[0x0][0x178], !P3 ;  /* 0x00005e00b8007a0c */ /* 0x000fe20005f61270 */
[----:B------:R3:W-:Y:S01]  /*95660*/  @P5 STG.E [R38.64], R212 ;  /* 0x000000d426005986 */ /* 0x0007e2000c101904 */
[----:B-1----:R-:W-:-:S03]  /*95670*/  IMAD.WIDE R182, R185, 0x4, R92 ;  /* 0x00000004b9b67825 */ /* 0x002fc600078e025c */
[----:B------:R1:W-:Y:S01]  /*95680*/  @P6 STG.E [R180.64], R40 ;  /* 0x00000028b4006986 */ /* 0x0003e2000c101904 */
[----:B--2---:R-:W-:Y:S01]  /*95690*/  IMAD.WIDE R36, R185, 0x4, R94 ;  /* 0x00000004b9247825 */ /* 0x004fe200078e025e */
[----:B------:R-:W-:-:S04]  /*956a0*/  ISETP.LT.AND P5, PT, R188, c[0x0][0x178], !P1 ;  /* 0x00005e00bc007a0c */ /* 0x000fc80004fa1270 */
[----:B------:R2:W-:Y:S01]  /*956b0*/  @P0 STG.E [R182.64], R213 ;  /* 0x000000d5b6000986 */ /* 0x0005e2000c101904 */
[----:B------:R-:W-:-:S03]  /*956c0*/  ISETP.LT.AND P6, PT, R184, c[0x0][0x178], !P1 ;  /* 0x00005e00b8007a0c */ /* 0x000fc60004fc1270 */
[----:B------:R4:W-:Y:S01]  /*956d0*/  @P3 STG.E [R36.64], R41 ;  /* 0x0000002924003986 */ /* 0x0009e2000c101904 */
[----:B------:R-:W-:Y:S01]  /*956e0*/  ISETP.LT.AND P3, PT, R188, c[0x0][0x178], !P2 ;  /* 0x00005e00bc007a0c */ /* 0x000fe20005761270 */
[----:B---3--:R-:W-:Y:S01]  /*956f0*/  IMAD.WIDE R38, R3, 0x4, R92 ;  /* 0x0000000403267825 */ /* 0x008fe200078e025c */
[----:B------:R-:W-:-:S03]  /*95700*/  ISETP.LT.AND P2, PT, R184, c[0x0][0x178], !P2 ;  /* 0x00005e00b8007a0c */ /* 0x000fc60005741270 */
[C---:B-1----:R-:W-:Y:S01]  /*95710*/  IMAD.WIDE R180, R3.reuse, 0x4, R94 ;  /* 0x0000000403b47825 */ /* 0x042fe200078e025e */
[----:B------:R-:W-:Y:S02]  /*95720*/  IADD3 R3, R3, c[0x0][0x198], RZ ;  /* 0x0000660003037a10 */ /* 0x000fe40007ffe0ff */
[----:B------:R-:W-:Y:S02]  /*95730*/  ISETP.GE.AND P4, PT, R0, c[0x0][0x17c], PT ;  /* 0x00005f0000007a0c */ /* 0x000fe40003f86270 */
[----:B------:R-:W-:Y:S01]  /*95740*/  IADD3 R0, R251, 0x185, RZ ;  /* 0x00000185fb007810 */ /* 0x000fe20007ffe0ff */
[C---:B--2---:R-:W-:Y:S01]  /*95750*/  IMAD.WIDE R182, R3.reuse, 0x4, R92 ;  /* 0x0000000403b67825 */ /* 0x044fe200078e025c */
[----:B------:R1:W-:Y:S03]  /*95760*/  @P5 STG.E [R38.64], R196 ;  /* 0x000000c426005986 */ /* 0x0003e6000c101904 */
[C---:B----4-:R-:W-:Y:S01]  /*95770*/  IMAD.WIDE R36, R3.reuse, 0x4, R94 ;  /* 0x0000000403247825 */ /* 0x050fe200078e025e */
[----:B------:R-:W-:Y:S01]  /*95780*/  ISETP.GE.AND P1, PT, R0, c[0x0][0x17c], PT ;  /* 0x00005f0000007a0c */ /* 0x000fe20003f26270 */
[----:B------:R2:W-:Y:S01]  /*95790*/  @P6 STG.E [R180.64], R56 ;  /* 0x00000038b4006986 */ /* 0x0005e2000c101904 */
[----:B------:R-:W-:-:S02]  /*957a0*/  IADD3 R185, R3, c[0x0][0x198], RZ ;  /* 0x0000660003b97a10 */ /* 0x000fc40007ffe0ff */
[----:B------:R-:W-:Y:S01]  /*957b0*/  ISETP.LT.AND P5, PT, R188, c[0x0][0x178], !P4 ;  /* 0x00005e00bc007a0c */ /* 0x000fe200067a1270 */
[----:B------:R-:W-:Y:S01]  /*957c0*/  @P3 STG.E [R182.64], R197 ;  /* 0x000000c5b6003986 */ /* 0x000fe2000c101904 */
[----:B------:R-:W-:-:S03]  /*957d0*/  ISETP.LT.AND P6, PT, R184, c[0x0][0x178], !P4 ;  /* 0x00005e00b8007a0c */ /* 0x000fc600067c1270 */
[----:B------:R3:W-:Y:S01]  /*957e0*/  @P2 STG.E [R36.64], R57 ;  /* 0x0000003924002986 */ /* 0x0007e2000c101904 */
[----:B------:R-:W-:Y:S01]  /*957f0*/  ISETP.LT.AND P2, PT, R188, c[0x0][0x178], !P1 ;  /* 0x00005e00bc007a0c */ /* 0x000fe20004f41270 */
[----:B-1----:R-:W-:Y:S01]  /*95800*/  IMAD.WIDE R38, R185, 0x4, R92 ;  /* 0x00000004b9267825 */ /* 0x002fe200078e025c */
[----:B------:R-:W-:Y:S02]  /*95810*/  ISETP.LT.AND P1, PT, R184, c[0x0][0x178], !P1 ;  /* 0x00005e00b8007a0c */ /* 0x000fe40004f21270 */
[----:B------:R-:W-:Y:S01]  /*95820*/  IADD3 R0, R251, 0x186, RZ ;  /* 0x00000186fb007810 */ /* 0x000fe20007ffe0ff */
[C---:B------:R-:W-:Y:S01]  /*95830*/  IMAD.WIDE R40, R185.reuse, 0x4, R94 ;  /* 0x00000004b9287825 */ /* 0x040fe200078e025e */
[----:B------:R-:W-:Y:S02]  /*95840*/  IADD3 R185, R185, c[0x0][0x198], RZ ;  /* 0x00006600b9b97a10 */ /* 0x000fe40007ffe0ff */
[----:B------:R-:W-:Y:S02]  /*95850*/  ISETP.GE.AND P0, PT, R0, c[0x0][0x17c], PT ;  /* 0x00005f0000007a0c */ /* 0x000fe40003f06270 */
[----:B------:R-:W-:Y:S01]  /*95860*/  IADD3 R0, R251, 0x187, RZ ;  /* 0x00000187fb007810 */ /* 0x000fe20007ffe0ff */
[C---:B--2---:R-:W-:Y:S01]  /*95870*/  IMAD.WIDE R180, R185.reuse, 0x4, R92 ;  /* 0x00000004b9b47825 */ /* 0x044fe200078e025c */
[----:B------:R1:W-:Y:S03]  /*95880*/  @P5 STG.E [R38.64], R32 ;  /* 0x0000002026005986 */ /* 0x0003e6000c101904 */
[C---:B---3--:R-:W-:Y:S01]  /*95890*/  IMAD.WIDE R36, R185.reuse, 0x4, R94 ;  /* 0x00000004b9247825 */ /* 0x048fe200078e025e */
        /* <DEDUP_REMOVED lines=11> */
[C---:B--2---:R-:W-:Y:S01]  /*95950*/  IMAD.WIDE R40, R3.reuse, 0x4, R94 ;  /* 0x0000000403287825 */ /* 0x044fe200078e025e */
[----:B------:R-:W-:Y:S02]  /*95960*/  IADD3 R3, R3, c[0x0][0x198], RZ ;  /* 0x0000660003037a10 */ /* 0x000fe40007ffe0ff */
[----:B------:R-:W-:Y:S02]  /*95970*/  ISETP.GE.AND P3, PT, R0, c[0x0][0x17c], PT ;  /* 0x00005f0000007a0c */ /* 0x000fe40003f66270 */
[----:B------:R-:W-:Y:S01]  /*95980*/  IADD3 R0, R251, 0x189, RZ ;  /* 0x00000189fb007810 */ /* 0x000fe20007ffe0ff */
[C---:B---3--:R-:W-:Y:S01]  /*95990*/  IMAD.WIDE R32, R3.reuse, 0x4, R92 ;  /* 0x0000000403207825 */ /* 0x048fe200078e025c */
[----:B------:R1:W-:Y:S03]  /*959a0*/  @P5 STG.E [R38.64], R28 ;  /* 0x0000001c26005986 */ /* 0x0003e6000c101904 */
[C---:B----4-:R-:W-:Y:S01]  /*959b0*/  IMAD.WIDE R36, R3.reuse, 0x4, R94 ;  /* 0x0000000403247825 */ /* 0x050fe200078e025e */
        /* <DEDUP_REMOVED lines=17> */
[C---:B------:R-:W-:Y:S01]  /*95ad0*/  IMAD.WIDE R32, R57.reuse, 0x4, R94 ;  /* 0x0000000439207825 */ /* 0x040fe200078e025e */
[----:B------:R-:W-:Y:S01]  /*95ae0*/  ISETP.GE.AND P3, PT, R0, c[0x0][0x17c], PT ;  /* 0x00005f0000007a0c */ /* 0x000fe20003f66270 */
[----:B------:R-:W-:Y:S01]  /*95af0*/  @P6 STG.E [R40.64], R44 ;  /* 0x0000002c28006986 */ /* 0x000fe2000c101904 */
[----:B------:R-:W-:-:S02]  /*95b00*/  IADD3 R3, R57, c[0x0][0x198], RZ ;  /* 0x0000660039037a10 */ /* 0x000fc40007ffe0ff */
[----:B------:R-:W-:Y:S01]  /*95b10*/  ISETP.LT.AND P5, PT, R188, c[0x0][0x178], !P2 ;  /* 0x00005e00bc007a0c */ /* 0x000fe200057a1270 */
[----:B------:R2:W-:Y:S01]  /*95b20*/  @P4 STG.E [R28.64], R209 ;  /* 0x000000d11c004986 */ /* 0x0005e2000c101904 */
[----:B------:R-:W-:-:S03]  /*95b30*/  ISETP.LT.AND P6, PT, R184, c[0x0][0x178], !P2 ;  /* 0x00005e00b8007a0c */ /* 0x000fc600057c1270 */
[----:B------:R3:W-:Y:S01]  /*95b40*/  @P0 STG.E [R32.64], R45 ;  /* 0x0000002d20000986 */ /* 0x0007e2000c101904 */
[----:B------:R-:W-:Y:S01]  /*95b50*/  ISETP.LT.AND P0, PT, R188, c[0x0][0x178], !P3 ;  /* 0x00005e00bc007a0c */ /* 0x000fe20005f01270 */
[----:B----4-:R-:W-:Y:S01]  /*95b60*/  IMAD.WIDE R36, R3, 0x4, R92 ;  /* 0x0000000403247825 */ /* 0x010fe200078e025c */
[----:B------:R-:W-:Y:S02]  /*95b70*/  ISETP.LT.AND P3, PT, R184, c[0x0][0x178], !P3 ;  /* 0x00005e00b8007a0c */ /* 0x000fe40005f61270 */
[----:B------:R-:W-:Y:S01]  /*95b80*/  IADD3 R0, R251, 0x18c, RZ ;  /* 0x0000018cfb007810 */ /* 0x000fe20007ffe0ff */
[C---:B-1----:R-:W-:Y:S01]  /*95b90*/  IMAD.WIDE R38, R3.reuse, 0x4, R94 ;  /* 0x0000000403267825 */ /* 0x042fe200078e025e */
        /* <DEDUP_REMOVED lines=68> */
[----:B---3--:R-:W-:Y:S01]  /*95fe0*/  IMAD.WIDE R28, R3, 0x4, R92 ;  /* 0x00000004031c7825 */ /* 0x008fe200078e025c */
        /* <DEDUP_REMOVED lines=144> */
[----:B------:R-:W-:Y:S01]  /*968f0*/  ISETP.LT.AND P1, PT, R184, c[0x0][0x178], !P1 ;  /* 0x00005e00b8007a0c */ /* 0x000fe20004f21270 */
[----:B------:R-:W-:Y:S01]  /*96900*/  LDS.128 R40, [R249+0x1000] ;  /* 0x00100000f9287984 */ /* 0x000fe20000000c00 */
        /* <DEDUP_REMOVED lines=17> */
[----:B------:R-:W-:Y:S01]  /*96a20*/  ISETP.LT.AND P4, PT, R184, c[0x0][0x178], !P4 ;  /* 0x00005e00b8007a0c */ /* 0x000fe20006781270 */
[----:B------:R-:W-:Y:S01]  /*96a30*/  LDS.128 R56, [R249+0x1800] ;  /* 0x00180000f9387984 */ /* 0x000fe20000000c00 */
        /* <DEDUP_REMOVED lines=190> */
[----:B------:R-:W-:Y:S03]  /*97620*/  @P5 STG.E [R12.64], R202 ;  /* 0x000000ca0c005986 */ /* 0x000fe6000c101904 */
[----:B----4-:R-:W-:Y:S01]  /*97630*/  IMAD.WIDE R8, R19, 0x4, R94 ;  /* 0x0000000413087825 */ /* 0x010fe200078e025e */
[----:B------:R-:W-:Y:S01]  /*97640*/  ISETP.GE.AND P0, PT, R0, c[0x0][0x17c], PT ;  /* 0x00005f0000007a0c */ /* 0x000fe20003f06270 */
[----:B------:R1:W-:Y:S01]  /*97650*/  @P6 STG.E [R16.64], R54 ;  /* 0x0000003610006986 */ /* 0x0003e2000c101904 */
[----:B------:R-:W-:-:S02]  /*97660*/  ISETP.LT.AND P5, PT, R188, c[0x0][0x178], !P3 ;  /* 0x00005e00bc007a0c */ /* 0x000fc40005fa1270 */
[----:B------:R-:W-:Y:S01]  /*97670*/  ISETP.LT.AND P6, PT, R184, c[0x0][0x178], !P3 ;  /* 0x00005e00b8007a0c */ /* 0x000fe20005fc1270 */
[----:B------:R2:W-:Y:S01]  /*97680*/  @P1 STG.E [R4.64], R203 ;  /* 0x000000cb04001986 */ /* 0x0005e2000c101904 */
[----:B------:R-:W-:-:S03]  /*97690*/  IADD3 R3, R19, c[0x0][0x198], RZ ;  /* 0x0000660013037a10 */ /* 0x000fc60007ffe0ff */
[----:B------:R3:W-:Y:S01]  /*976a0*/  @P4 STG.E [R8.64], R55 ;  /* 0x0000003708004986 */ /* 0x0007e2000c101904 */
[----:B------:R-:W-:Y:S02]  /*976b0*/  ISETP.LT.AND P4, PT, R188, c[0x0][0x178], !P0 ;  /* 0x00005e00bc007a0c */ /* 0x000fe40004781270 */
[----:B------:R-:W-:Y:S02]  /*976c0*/  ISETP.LT.AND P0, PT, R184, c[0x0][0x178], !P0 ;  /* 0x00005e00b8007a0c */ /* 0x000fe40004701270 */
[----:B------:R-:W-:Y:S02]  /*976d0*/  IADD3 R0, R251, 0x1bc, RZ ;  /* 0x000001bcfb007810 */ /* 0x000fe40007ffe0ff */
[C---:B-1----:R-:W-:Y:S01]  /*976e0*/  IADD3 R17, R3.reuse, c[0x0][0x198], RZ ;  /* 0x0000660003117a10 */ /* 0x042fe20007ffe0ff */
[----:B------:R-:W-:Y:S01]  /*976f0*/  IMAD.WIDE R12, R3, 0x4, R92 ;  /* 0x00000004030c7825 */ /* 0x000fe200078e025c */
[----:B------:R-:W-:Y:S01]  /*97700*/  ISETP.GE.AND P2, PT, R0, c[0x0][0x17c], PT ;  /* 0x00005f0000007a0c */ /* 0x000fe20003f46270 */
[----:B------:R-:W-:Y:S01]  /*97710*/  LDS.128 R52, [R2+0x1800] ;  /* 0x0018000002347984 */ /* 0x000fe20000000c00 */
[----:B------:R-:W-:Y:S01]  /*97720*/  IADD3 R0, R251, 0x1bd, RZ ;  /* 0x000001bdfb007810 */ /* 0x000fe20007ffe0ff */
[----:B------:R-:W-:-:S02]  /*97730*/  IMAD.WIDE R14, R3, 0x4, R94 ;  /* 0x00000004030e7825 */ /* 0x000fc400078e025e */
[----:B------:R-:W-:Y:S02]  /*97740*/  @P5 STG.E [R12.64], R114 ;  /* 0x000000720c005986 */ /* 0x000fe4000c101904 */
[----:B--2---:R-:W-:Y:S01]  /*97750*/  IMAD.WIDE R4, R17, 0x4, R92 ;  /* 0x0000000411047825 */ /* 0x004fe200078e025c */
[----:B------:R-:W-:-:S03]  /*97760*/  ISETP.GE.AND P3, PT, R0, c[0x0][0x17c], PT ;  /* 0x00005f0000007a0c */ /* 0x000fc60003f66270 */
[C---:B---3--:R-:W-:Y:S01]  /*97770*/  IMAD.WIDE R8, R17.reuse, 0x4, R94 ;  /* 0x0000000411087825 */ /* 0x048fe200078e025e */
[----:B------:R-:W-:Y:S01]  /*97780*/  ISETP.LT.AND P5, PT, R188, c[0x0][0x178], !P2 ;  /* 0x00005e00bc007a0c */ /* 0x000fe200057a1270 */
[----:B------:R-:W-:Y:S01]  /*97790*/  @P6 STG.E [R14.64], R70 ;  /* 0x000000460e006986 */ /* 0x000fe2000c101904 */
[----:B------:R-:W-:Y:S02]  /*977a0*/  IADD3 R21, R17, c[0x0][0x198], RZ ;  /* 0x0000660011157a10 */ /* 0x000fe40007ffe0ff */
[----:B------:R-:W-:Y:S01]  /*977b0*/  ISETP.LT.AND P6, PT, R184, c[0x0][0x178], !P2 ;  /* 0x00005e00b8007a0c */ /* 0x000fe200057c1270 */
[----:B------:R1:W-:Y:S01]  /*977c0*/  @P4 STG.E [R4.64], R115 ;  /* 0x0000007304004986 */ /* 0x0003e2000c101904 */
[----:B------:R-:W-:-:S03]  /*977d0*/  IADD3 R0, R251, 0x1be, RZ ;  /* 0x000001befb007810 */ /* 0x000fc60007ffe0ff */
[----:B------:R2:W-:Y:S01]  /*977e0*/  @P0 STG.E [R8.64], R71 ;  /* 0x0000004708000986 */ /* 0x0005e2000c101904 */
[----:B------:R-:W-:Y:S01]  /*977f0*/  ISETP.LT.AND P0, PT, R188, c[0x0][0x178], !P3 ;  /* 0x00005e00bc007a0c */ /* 0x000fe20005f01270 */
[C---:B------:R-:W-:Y:S01]  /*97800*/  IMAD.WIDE R16, R21.reuse, 0x4, R92 ;  /* 0x0000000415107825 */ /* 0x040fe200078e025c */
[----:B------:R-:W-:Y:S01]  /*97810*/  ISETP.LT.AND P3, PT, R184, c[0x0][0x178], !P3 ;  /* 0x00005e00b8007a0c */ /* 0x000fe20005f61270 */
[----:B------:R-:W3:Y:S02]  /*97820*/  LDS.128 R12, [R2] ;  /* 0x00000000020c7984 */ /* 0x000ee40000000c00 */
[C---:B------:R-:W-:Y:S01]  /*97830*/  IMAD.WIDE R18, R21.reuse, 0x4, R94 ;  /* 0x0000000415127825 */ /* 0x040fe200078e025e */
[----:B------:R-:W-:Y:S02]  /*97840*/  IADD3 R21, R21, c[0x0][0x198], RZ ;  /* 0x0000660015157a10 */ /* 0x000fe40007ffe0ff */
[----:B------:R-:W-:Y:S02]  /*97850*/  ISETP.GE.AND P1, PT, R0, c[0x0][0x17c], PT ;  /* 0x00005f0000007a0c */ /* 0x000fe40003f26270 */
[----:B------:R-:W-:Y:S01]  /*97860*/  IADD3 R3, R251, 0x1bf, RZ ;  /* 0x000001bffb037810 */ /* 0x000fe20007ffe0ff */
[----:B-1----:R-:W-:Y:S01]  /*97870*/  IMAD.WIDE R4, R21, 0x4, R92 ;  /* 0x0000000415047825 */ /* 0x002fe200078e025c */
[----:B------:R-:W-:Y:S01]  /*97880*/  @P5 STG.E [R16.64], R10 ;  /* 0x0000000a10005986 */ /* 0x000fe2000c101904 */
[----:B------:R-:W-:-:S02]  /*97890*/  ISETP.LT.AND P5, PT, R188, c[0x0][0x178], !P1 ;  /* 0x00005e00bc007a0c */ /* 0x000fc40004fa1270 */
[----:B--2---:R-:W-:Y:S01]  /*978a0*/  IMAD.WIDE R8, R21, 0x4, R94 ;  /* 0x0000000415087825 */ /* 0x004fe200078e025e */
[----:B------:R-:W-:Y:S01]  /*978b0*/  ISETP.GE.AND P2, PT, R3, c[0x0][0x17c], PT ;  /* 0x00005f0003007a0c */ /* 0x000fe20003f46270 */
[----:B------:R-:W-:Y:S01]  /*978c0*/  @P6 STG.E [R18.64], R86 ;  /* 0x0000005612006986 */ /* 0x000fe2000c101904 */
[----:B------:R-:W-:Y:S02]  /*978d0*/  IADD3 R25, R21, c[0x0][0x198], RZ ;  /* 0x0000660015197a10 */ /* 0x000fe40007ffe0ff */
[----:B------:R-:W-:Y:S01]  /*978e0*/  ISETP.LT.AND P6, PT, R184, c[0x0][0x178], !P1 ;  /* 0x00005e00b8007a0c */ /* 0x000fe20004fc1270 */
[----:B------:R1:W-:Y:S04]  /*978f0*/  @P0 STG.E [R4.64], R11 ;  /* 0x0000000b04000986 */ /* 0x0003e8000c101904 */
[----:B------:R-:W-:Y:S01]  /*97900*/  @P3 STG.E [R8.64], R87 ;  /* 0x0000005708003986 */ /* 0x000fe2000c101904 */
[----:B------:R-:W-:Y:S01]  /*97910*/  ISETP.LT.AND P3, PT, R188, c[0x0][0x178], !P2 ;  /* 0x00005e00bc007a0c */ /* 0x000fe20005761270 */
[C---:B------:R-:W-:Y:S01]  /*97920*/  IMAD.WIDE R20, R25.reuse, 0x4, R92 ;  /* 0x0000000419147825 */ /* 0x040fe200078e025c */
[----:B------:R-:W-:Y:S01]  /*97930*/  ISETP.LT.AND P2, PT, R184, c[0x0][0x178], !P2 ;  /* 0x00005e00b8007a0c */ /* 0x000fe20005741270 */
[----:B------:R-:W2:Y:S02]  /*97940*/  LDS.128 R16, [R249] ;  /* 0x00000000f9107984 */ /* 0x000ea40000000c00 */
[C---:B------:R-:W-:Y:S01]  /*97950*/  IMAD.WIDE R22, R25.reuse, 0x4, R94 ;  /* 0x0000000419167825 */ /* 0x040fe200078e025e */
[----:B------:R-:W-:-:S02]  /*97960*/  IADD3 R25, R25, c[0x0][0x198], RZ ;  /* 0x0000660019197a10 */ /* 0x000fc40007ffe0ff */
[C---:B------:R-:W-:Y:S01]  /*97970*/  IADD3 R0, R251.reuse, 0x1c0, RZ ;  /* 0x000001c0fb007810 */ /* 0x040fe20007ffe0ff */
[----:B------:R4:W-:Y:S01]  /*97980*/  @P5 STG.E [R20.64], R6 ;  /* 0x0000000614005986 */ /* 0x0009e2000c101904 */
[----:B------:R-:W-:Y:S01]  /*97990*/  IADD3 R3, R251, 0x1c1, RZ ;  /* 0x000001c1fb037810 */ /* 0x000fe20007ffe0ff */
[----:B-1----:R-:W-:Y:S01]  /*979a0*/  IMAD.WIDE R4, R25, 0x4, R92 ;  /* 0x0000000419047825 */ /* 0x002fe200078e025c */
[----:B------:R-:W-:Y:S01]  /*979b0*/  ISETP.GE.AND P4, PT, R0, c[0x0][0x17c], PT ;  /* 0x00005f0000007a0c */ /* 0x000fe20003f86270 */
[----:B------:R1:W-:Y:S01]  /*979c0*/  @P6 STG.E [R22.64], R110 ;  /* 0x0000006e16006986 */ /* 0x0003e2000c101904 */
[----:B------:R-:W-:Y:S02]  /*979d0*/  ISETP.GE.AND P1, PT, R3, c[0x0][0x17c], PT ;  /* 0x00005f0003007a0c */ /* 0x000fe40003f26270 */
[----:B------:R-:W-:Y:S01]  /*979e0*/  ISETP.LT.AND P5, PT, R188, c[0x0][0x178], !P4 ;  /* 0x00005e00bc007a0c */ /* 0x000fe200067a1270 */
[----:B------:R-:W-:Y:S01]  /*979f0*/  @P3 STG.E [R4.64], R7 ;  /* 0x0000000704003986 */ /* 0x000fe2000c101904 */
[----:B----4-:R-:W-:Y:S01]  /*97a00*/  IMAD.WIDE R20, R25, 0x4, R94 ;  /* 0x0000000419147825 */ /* 0x010fe200078e025e */
[----:B------:R-:W-:-:S02]  /*97a10*/  ISETP.LT.AND P6, PT, R184, c[0x0][0x178], !P4 ;  /* 0x00005e00b8007a0c */ /* 0x000fc400067c1270 */
[----:B------:R-:W4:Y:S01]  /*97a20*/  LDS.128 R8, [R250] ;  /* 0x00000000fa087984 */ /* 0x000f220000000c00 */
[----:B------:R-:W-:-:S03]  /*97a30*/  IADD3 R27, R25, c[0x0][0x198], RZ ;  /* 0x00006600191b7a10 */ /* 0x000fc60007ffe0ff */
[----:B------:R2:W-:Y:S01]  /*97a40*/  @P2 STG.E [R20.64], R111 ;  /* 0x0000006f14002986 */ /* 0x0005e2000c101904 */
[----:B------:R-:W-:Y:S02]  /*97a50*/  ISETP.LT.AND P2, PT, R188, c[0x0][0x178], !P1 ;  /* 0x00005e00bc007a0c */ /* 0x000fe40004f41270 */
[----:B------:R-:W-:Y:S01]  /*97a60*/  ISETP.LT.AND P1, PT, R184, c[0x0][0x178], !P1 ;  /* 0x00005e00b8007a0c */ /* 0x000fe20004f21270 */
[----:B------:R-:W4:Y:S01]  /*97a70*/  LDS.128 R4, [R252] ;  /* 0x00000000fc047984 */ /* 0x000f220000000c00 */
[----:B------:R-:W-:Y:S02]  /*97a80*/  IADD3 R29, R27, c[0x0][0x198], RZ ;  /* 0x000066001b1d7a10 */ /* 0x000fe40007ffe0ff */
[----:B------:R-:W-:Y:S01]  /*97a90*/  IADD3 R0, R251, 0x1c2, RZ ;  /* 0x000001c2fb007810 */ /* 0x000fe20007ffe0ff */
[----:B-1----:R-:W-:Y:S01]  /*97aa0*/  IMAD.WIDE R22, R27, 0x4, R92 ;  /* 0x000000041b167825 */ /* 0x002fe200078e025c */
[----:B------:R-:W-:Y:S02]  /*97ab0*/  IADD3 R3, R251, 0x1c3, RZ ;  /* 0x000001c3fb037810 */ /* 0x000fe40007ffe0ff */
[----:B------:R-:W-:Y:S01]  /*97ac0*/  ISETP.GE.AND P0, PT, R0, c[0x0][0x17c], PT ;  /* 0x00005f0000007a0c */ /* 0x000fe20003f06270 */
[----:B------:R-:W-:Y:S01]  /*97ad0*/  IMAD.WIDE R24, R27, 0x4, R94 ;  /* 0x000000041b187825 */ /* 0x000fe200078e025e */
[----:B------:R-:W-:-:S03]  /*97ae0*/  ISETP.GE.AND P4, PT, R3, c[0x0][0x17c], PT ;  /* 0x00005f0003007a0c */ /* 0x000fc60003f86270 */
[C---:B------:R-:W-:Y:S01]  /*97af0*/  IMAD.WIDE R26, R29.reuse, 0x4, R92 ;  /* 0x000000041d1a7825 */ /* 0x040fe200078e025c */
[----:B------:R1:W-:Y:S03]  /*97b00*/  @P5 STG.E [R22.64], R96 ;  /* 0x0000006016005986 */ /* 0x0003e6000c101904 */
[C---:B--2---:R-:W-:Y:S01]  /*97b10*/  IMAD.WIDE R20, R29.reuse, 0x4, R94 ;  /* 0x000000041d147825 */ /* 0x044fe200078e025e */
[----:B---3--:R2:W-:Y:S01]  /*97b20*/  @P6 STG.E [R24.64], R12 ;  /* 0x0000000c18006986 */ /* 0x0085e2000c101904 */
[----:B------:R-:W-:Y:S02]  /*97b30*/  ISETP.LT.AND P5, PT, R188, c[0x0][0x178], !P0 ;  /* 0x00005e00bc007a0c */ /* 0x000fe400047a1270 */
[----:B------:R-:W-:Y:S01]  /*97b40*/  IADD3 R31, R29, c[0x0][0x198], RZ ;  /* 0x000066001d1f7a10 */ /* 0x000fe20007ffe0ff */
        /* <DEDUP_REMOVED lines=11> */
[----:B---3--:R-:W-:Y:S01]  /*97c00*/  IMAD.WIDE R26, R31, 0x4, R92 ;  /* 0x000000041f1a7825 */ /* 0x008fe200078e025c */
[----:B------:R-:W-:Y:S01]  /*97c10*/  @P5 STG.E [R22.64], R128 ;  /* 0x0000008016005986 */ /* 0x000fe2000c101904 */
[----:B------:R-:W-:-:S02]  /*97c20*/  ISETP.LT.AND P5, PT, R188, c[0x0][0x178], !P3 ;  /* 0x00005e00bc007a0c */ /* 0x000fc40005fa1270 */
[----:B------:R-:W-:Y:S01]  /*97c30*/  IMAD.WIDE R12, R31, 0x4, R94 ;  /* 0x000000041f0c7825 */ /* 0x000fe200078e025e */
[----:B------:R-:W-:Y:S01]  /*97c40*/  ISETP.GE.AND P0, PT, R3, c[0x0][0x17c], PT ;  /* 0x00005f0003007a0c */ /* 0x000fe20003f06270 */
[----:B------:R1:W-:Y:S01]  /*97c50*/  @P6 STG.E [R24.64], R16 ;  /* 0x0000001018006986 */ /* 0x0003e2000c101904 */
[----:B------:R-:W-:Y:S02]  /*97c60*/  IADD3 R33, R31, c[0x0][0x198], RZ ;  /* 0x000066001f217a10 */ /* 0x000fe40007ffe0ff */
[----:B------:R-:W-:Y:S01]  /*97c70*/  ISETP.LT.AND P6, PT, R184, c[0x0][0x178], !P3 ;  /* 0x00005e00b8007a0c */ /* 0x000fe20005fc1270 */
[----:B------:R-:W-:Y:S01]  /*97c80*/  @P1 STG.E [R26.64], R129 ;  /* 0x000000811a001986 */ /* 0x000fe2000c101904 */
[----:B------:R-:W-:-:S03]  /*97c90*/  IADD3 R0, R251, 0x1c6, RZ ;  /* 0x000001c6fb007810 */ /* 0x000fc60007ffe0ff */
[----:B------:R2:W-:Y:S01]  /*97ca0*/  @P4 STG.E [R12.64], R17 ;  /* 0x000000110c004986 */ /* 0x0005e2000c101904 */
[----:B------:R-:W-:Y:S01]  /*97cb0*/  ISETP.LT.AND P4, PT, R188, c[0x0][0x178], !P0 ;  /* 0x00005e00bc007a0c */ /* 0x000fe20004781270 */
[C---:B------:R-:W-:Y:S01]  /*97cc0*/  IMAD.WIDE R28, R33.reuse, 0x4, R94 ;  /* 0x00000004211c7825 */ /* 0x040fe200078e025e */
[----:B------:R-:W-:Y:S01]  /*97cd0*/  ISETP.LT.AND P0, PT, R184, c[0x0][0x178], !P0 ;  /* 0x00005e00b8007a0c */ /* 0x000fe20004701270 */
[----:B------:R-:W3:Y:S02]  /*97ce0*/  LDS.128 R20, [R2+0x800] ;  /* 0x0008000002147984 */ /* 0x000ee40000000c00 */
[C-C-:B-1----:R-:W-:Y:S01]  /*97cf0*/  IMAD.WIDE R24, R33.reuse, 0x4, R92.reuse ;  /* 0x0000000421187825 */ /* 0x142fe200078e025c */
[----:B------:R-:W-:Y:S02]  /*97d00*/  IADD3 R33, R33, c[0x0][0x198], RZ ;  /* 0x0000660021217a10 */ /* 0x000fe40007ffe0ff */
[----:B------:R-:W-:Y:S02]  /*97d10*/  ISETP.GE.AND P2, PT, R0, c[0x0][0x17c], PT ;  /* 0x00005f0000007a0c */ /* 0x000fe40003f46270 */
[----:B------:R-:W-:Y:S01]  /*97d20*/  IADD3 R3, R251, 0x1c7, RZ ;  /* 0x000001c7fb037810 */ /* 0x000fe20007ffe0ff */
[----:B------:R-:W-:Y:S01]  /*97d30*/  IMAD.WIDE R30, R33, 0x4, R92 ;  /* 0x00000004211e7825 */ /* 0x000fe200078e025c */
[----:B------:R-:W-:Y:S01]  /*97d40*/  @P5 STG.E [R24.64], R144 ;  /* 0x0000009018005986 */ /* 0x000fe2000c101904 */
[----:B------:R-:W-:-:S02]  /*97d50*/  ISETP.LT.AND P5, PT, R188, c[0x0][0x178], !P2 ;  /* 0x00005e00bc007a0c */ /* 0x000fc400057a1270 */
[----:B--2---:R-:W-:Y:S01]  /*97d60*/  IMAD.WIDE R12, R33, 0x4, R94 ;  /* 0x00000004210c7825 */ /* 0x004fe200078e025e */
[----:B------:R-:W-:Y:S01]  /*97d70*/  ISETP.GE.AND P3, PT, R3, c[0x0][0x17c], PT ;  /* 0x00005f0003007a0c */ /* 0x000fe20003f66270 */
[----:B----4-:R1:W-:Y:S01]  /*97d80*/  @P6 STG.E [R28.64], R8 ;  /* 0x000000081c006986 */ /* 0x0103e2000c101904 */
        /* <DEDUP_REMOVED lines=8> */
[----:B------:R-:W4:Y:S02]  /*97e10*/  LDS.128 R24, [R249+0x800] ;  /* 0x00080000f9187984 */ /* 0x000f240000000c00 */
[C---:B-1----:R-:W-:Y:S01]  /*97e20*/  IMAD.WIDE R28, R35.reuse, 0x4, R94 ;  /* 0x00000004231c7825 */ /* 0x042fe200078e025e */
[----:B------:R-:W-:Y:S02]  /*97e30*/  IADD3 R35, R35, c[0x0][0x198], RZ ;  /* 0x0000660023237a10 */ /* 0x000fe40007ffe0ff */
[----:B------:R-:W-:Y:S01]  /*97e40*/  ISETP.GE.AND P1, PT, R0, c[0x0][0x17c], PT ;  /* 0x00005f0000007a0c */ /* 0x000fe20003f26270 */
[----:B------:R1:W-:Y:S01]  /*97e50*/  @P5 STG.E [R16.64], R160 ;  /* 0x000000a010005986 */ /* 0x0003e2000c101904 */
[----:B------:R-:W-:Y:S01]  /*97e60*/  IADD3 R3, R251, 0x1c9, RZ ;  /* 0x000001c9fb037810 */ /* 0x000fe20007ffe0ff */
[----:B------:R-:W-:Y:S01]  /*97e70*/  IMAD.WIDE R32, R35, 0x4, R92 ;  /* 0x0000000423207825 */ /* 0x000fe200078e025c */
[----:B------:R-:W-:-:S03]  /*97e80*/  ISETP.LT.AND P5, PT, R188, c[0x0][0x178], !P1 ;  /* 0x00005e00bc007a0c */ /* 0x000fc60004fa1270 */
[----:B--2---:R-:W-:Y:S01]  /*97e90*/  IMAD.WIDE R8, R35, 0x4, R94 ;  /* 0x0000000423087825 */ /* 0x004fe200078e025e */
[----:B------:R-:W-:Y:S01]  /*97ea0*/  ISETP.GE.AND P2, PT, R3, c[0x0][0x17c], PT ;  /* 0x00005f0003007a0c */ /* 0x000fe20003f46270 */
[----:B------:R-:W-:Y:S01]  /*97eb0*/  @P6 STG.E [R28.64], R4 ;  /* 0x000000041c006986 */ /* 0x000fe2000c101904 */
        /* <DEDUP_REMOVED lines=8> */
[----:B------:R-:W4:Y:S01]  /*97f40*/  LDS.128 R28, [R250+0x800] ;  /* 0x00080000fa1c7984 */ /* 0x000f220000000c00 */
[C---:B------:R-:W-:Y:S02]  /*97f50*/  IADD3 R35, R37.reuse, c[0x0][0x198], RZ ;  /* 0x0000660025237a10 */ /* 0x040fe40007ffe0ff */
[----:B------:R-:W-:Y:S01]  /*97f60*/  ISETP.GE.AND P4, PT, R0, c[0x0][0x17c], PT ;  /* 0x00005f0000007a0c */ /* 0x000fe20003f86270 */
[----:B-1----:R-:W-:Y:S01]  /*97f70*/  IMAD.WIDE R16, R37, 0x4, R94 ;  /* 0x0000000425107825 */ /* 0x002fe200078e025e */
[----:B------:R-:W-:Y:S01]  /*97f80*/  IADD3 R3, R251, 0x1cb, RZ ;  /* 0x000001cbfb037810 */ /* 0x000fe20007ffe0ff */
[----:B------:R1:W-:Y:S01]  /*97f90*/  @P5 STG.E [R12.64], R116 ;  /* 0x000000740c005986 */ /* 0x0003e2000c101904 */
[----:B------:R-:W-:Y:S01]  /*97fa0*/  ISETP.LT.AND P5, PT, R188, c[0x0][0x178], !P4 ;  /* 0x00005e00bc007a0c */ /* 0x000fe200067a1270 */
[----:B------:R-:W-:Y:S01]  /*97fb0*/  IMAD.WIDE R36, R35, 0x4, R92 ;  /* 0x0000000423247825 */ /* 0x000fe200078e025c */
[----:B------:R-:W-:-:S03]  /*97fc0*/  ISETP.GE.AND P1, PT, R3, c[0x0][0x17c], PT ;  /* 0x00005f0003007a0c */ /* 0x000fc60003f26270 */
[C---:B--2---:R-:W-:Y:S01]  /*97fd0*/  IMAD.WIDE R4, R35.reuse, 0x4, R94 ;  /* 0x0000000423047825 */ /* 0x044fe200078e025e */
[----:B------:R-:W-:Y:S01]  /*97fe0*/  IADD3 R39, R35, c[0x0][0x198], RZ ;  /* 0x0000660023277a10 */ /* 0x000fe20007ffe0ff */
[----:B---3--:R2:W-:Y:S01]  /*97ff0*/  @P6 STG.E [R16.64], R20 ;  /* 0x0000001410006986 */ /* 0x0085e2000c101904 */
[----:B------:R-:W-:Y:S02]  /*98000*/  IADD3 R0, R251, 0x1cc, RZ ;  /* 0x000001ccfb007810 */ /* 0x000fe40007ffe0ff */
[----:B------:R-:W-:Y:S01]  /*98010*/  ISETP.LT.AND P6, PT, R184, c[0x0][0x178], !P4 ;  /* 0x00005e00b8007a0c */ /* 0x000fe200067c1270 */
[----:B------:R-:W-:Y:S01]  /*98020*/  @P3 STG.E [R36.64], R117 ;  /* 0x0000007524003986 */ /* 0x000fe2000c101904 */
[----:B------:R-:W-:-:S03]  /*98030*/  IMAD.WIDE R8, R39, 0x4, R92 ;  /* 0x0000000427087825 */ /* 0x000fc600078e025c */
[----:B------:R3:W-:Y:S01]  /*98040*/  @P2 STG.E [R4.64], R21 ;  /* 0x0000001504002986 */ /* 0x0007e2000c101904 */
[----:B------:R-:W-:Y:S01]  /*98050*/  ISETP.LT.AND P2, PT, R188, c[0x0][0x178], !P1 ;  /* 0x00005e00bc007a0c */ /* 0x000fe20004f41270 */
[C---:B-1----:R-:W-:Y:S01]  /*98060*/  IMAD.WIDE R12, R39.reuse, 0x4, R94 ;  /* 0x00000004270c7825 */ /* 0x042fe200078e025e */
[----:B------:R-:W-:Y:S01]  /*98070*/  ISETP.LT.AND P1, PT, R184, c[0x0][0x178], !P1 ;  /* 0x00005e00b8007a0c */ /* 0x000fe20004f21270 */
[----:B------:R-:W1:Y:S01]  /*98080*/  LDS.128 R32, [R252+0x800] ;  /* 0x00080000fc207984 */ /* 0x000e620000000c00 */
[----:B------:R-:W-:Y:S02]  /*98090*/  ISETP.GE.AND P0, PT, R0, c[0x0][0x17c], PT ;  /* 0x00005f0000007a0c */ /* 0x000fe40003f06270 */
[----:B------:R-:W-:Y:S01]  /*980a0*/  IADD3 R39, R39, c[0x0][0x198], RZ ;  /* 0x0000660027277a10 */ /* 0x000fe20007ffe0ff */
[----:B------:R4:W-:Y:S01]  /*980b0*/  @P5 STG.E [R8.64], R132 ;  /* 0x0000008408005986 */ /* 0x0009e2000c101904 */
[----:B------:R-:W-:Y:S02]  /*980c0*/  IADD3 R3, R251, 0x1cd, RZ ;  /* 0x000001cdfb037810 */ /* 0x000fe40007ffe0ff */
[----:B------:R-:W-:Y:S01]  /*980d0*/  ISETP.LT.AND P5, PT, R188, c[0x0][0x178], !P0 ;  /* 0x00005e00bc007a0c */ /* 0x000fe200047a1270 */
[C---:B--2---:R-:W-:Y:S01]  /*980e0*/  IMAD.WIDE R16, R39.reuse, 0x4, R92 ;  /* 0x0000000427107825 */ /* 0x044fe200078e025c */
[----:B---3--:R-:W-:-:S03]  /*980f0*/  IADD3 R21, R39, c[0x0][0x198], RZ ;  /* 0x0000660027157a10 */ /* 0x008fc60007ffe0ff */
[----:B------:R-:W-:Y:S01]  /*98100*/  IMAD.WIDE R4, R39, 0x4, R94 ;  /* 0x0000000427047825 */ /* 0x000fe200078e025e */
[----:B------:R-:W-:Y:S01]  /*98110*/  ISETP.GE.AND P4, PT, R3, c[0x0][0x17c], PT ;  /* 0x00005f0003007a0c */ /* 0x000fe20003f86270 */
[----:B----4-:R2:W-:Y:S01]  /*98120*/  @P6 STG.E [R12.64], R24 ;  /* 0x000000180c006986 */ /* 0x0105e2000c101904 */
[----:B------:R-:W-:Y:S01]  /*98130*/  IADD3 R0, R251, 0x1ce, RZ ;  /* 0x000001cefb007810 */ /* 0x000fe20007ffe0ff */
[----:B------:R-:W-:Y:S01]  /*98140*/  IMAD.WIDE R8, R21, 0x4, R92 ;  /* 0x0000000415087825 */ /* 0x000fe200078e025c */
[----:B------:R-:W-:Y:S01]  /*98150*/  ISETP.LT.AND P6, PT, R184, c[0x0][0x178], !P0 ;  /* 0x00005e00b8007a0c */ /* 0x000fe200047c1270 */
[----:B------:R3:W-:Y:S01]  /*98160*/  @P2 STG.E [R16.64], R133 ;  /* 0x0000008510002986 */ /* 0x0007e2000c101904 */
[----:B------:R-:W-:-:S03]  /*98170*/  ISETP.GE.AND P3, PT, R0, c[0x0][0x17c], PT ;  /* 0x00005f0000007a0c */ /* 0x000fc60003f66270 */
[----:B------:R4:W-:Y:S01]  /*98180*/  @P1 STG.E [R4.64], R25 ;  /* 0x0000001904001986 */ /* 0x0009e2000c101904 */
[----:B------:R-:W-:Y:S02]  /*98190*/  ISETP.LT.AND P1, PT, R188, c[0x0][0x178], !P4 ;  /* 0x00005e00bc007a0c */ /* 0x000fe40006721270 */
[----:B------:R-:W-:Y:S01]  /*981a0*/  ISETP.LT.AND P4, PT, R184, c[0x0][0x178], !P4 ;  /* 0x00005e00b8007a0c */ /* 0x000fe20006781270 */
[C---:B--2---:R-:W-:Y:S01]  /*981b0*/  IMAD.WIDE R12, R21.reuse, 0x4, R94 ;  /* 0x00000004150c7825 */ /* 0x044fe200078e025e */
[----:B------:R-:W2:Y:S01]  /*981c0*/  LDS.128 R36, [R2+0x1000] ;  /* 0x0010000002247984 */ /* 0x000ea20000000c00 */
[----:B------:R-:W-:-:S03]  /*981d0*/  IADD3 R21, R21, c[0x0][0x198], RZ ;  /* 0x0000660015157a10 */ /* 0x000fc60007ffe0ff */
[----:B------:R1:W-:Y:S01]  /*981e0*/  @P5 STG.E [R8.64], R148 ;  /* 0x0000009408005986 */ /* 0x0003e2000c101904 */
[----:B------:R-:W-:Y:S01]  /*981f0*/  ISETP.LT.AND P5, PT, R188, c[0x0][0x178], !P3 ;  /* 0x00005e00bc007a0c */ /* 0x000fe20005fa1270 */
[----:B---3--:R-:W-:Y:S01]  /*98200*/  IMAD.WIDE R16, R21, 0x4, R92 ;  /* 0x0000000415107825 */ /* 0x008fe200078e025c */
[----:B------:R-:W-:Y:S02]  /*98210*/  IADD3 R3, R251, 0x1cf, RZ ;  /* 0x000001cffb037810 */ /* 0x000fe40007ffe0ff */
[C---:B----4-:R-:W-:Y:S01]  /*98220*/  IADD3 R25, R21.reuse, c[0x0][0x198], RZ ;  /* 0x0000660015197a10 */ /* 0x050fe20007ffe0ff */
[----:B------:R-:W-:Y:S01]  /*98230*/  IMAD.WIDE R4, R21, 0x4, R94 ;  /* 0x0000000415047825 */ /* 0x000fe200078e025e */
[----:B------:R-:W-:Y:S01]  /*98240*/  ISETP.GE.AND P0, PT, R3, c[0x0][0x17c], PT ;  /* 0x00005f0003007a0c */ /* 0x000fe20003f06270 */
[----:B------:R3:W-:Y:S01]  /*98250*/  @P6 STG.E [R12.64], R28 ;  /* 0x0000001c0c006986 */ /* 0x0007e2000c101904 */
[----:B------:R-:W-:Y:S02]  /*98260*/  IADD3 R0, R251, 0x1d0, RZ ;  /* 0x000001d0fb007810 */ /* 0x000fe40007ffe0ff */
[----:B------:R-:W-:Y:S01]  /*98270*/  ISETP.LT.AND P6, PT, R184, c[0x0][0x178], !P3 ;  /* 0x00005e00b8007a0c */ /* 0x000fe20005fc1270 */
[----:B------:R4:W-:Y:S01]  /*98280*/  @P1 STG.E [R16.64], R149 ;  /* 0x0000009510001986 */ /* 0x0009e2000c101904 */
[----:B-1----:R-:W-:Y:S01]  /*98290*/  IMAD.WIDE R8, R25, 0x4, R92 ;  /* 0x0000000419087825 */ /* 0x002fe200078e025c */
[----:B------:R-:W-:-:S02]  /*982a0*/  ISETP.GE.AND P2, PT, R0, c[0x0][0x17c], PT ;  /* 0x00005f0000007a0c */ /* 0x000fc40003f46270 */
[----:B------:R1:W-:Y:S01]  /*982b0*/  @P4 STG.E [R4.64], R29 ;  /* 0x0000001d04004986 */ /* 0x0003e2000c101904 */
[----:B------:R-:W-:Y:S02]  /*982c0*/  ISETP.LT.AND P4, PT, R188, c[0x0][0x178], !P0 ;  /* 0x00005e00bc007a0c */ /* 0x000fe40004781270 */
[----:B------:R-:W-:Y:S01]  /*982d0*/  ISETP.LT.AND P0, PT, R184, c[0x0][0x178], !P0 ;  /* 0x00005e00b8007a0c */ /* 0x000fe20004701270 */
[C---:B---3--:R-:W-:Y:S01]  /*982e0*/  IMAD.WIDE R12, R25.reuse, 0x4, R94 ;  /* 0x00000004190c7825 */ /* 0x048fe200078e025e */
[----:B------:R-:W-:Y:S01]  /*982f0*/  IADD3 R25, R25, c[0x0][0x198], RZ ;  /* 0x0000660019197a10 */ /* 0x000fe20007ffe0ff */
[----:B------:R3:W-:Y:S01]  /*98300*/  @P5 STG.E [R8.64], R164 ;  /* 0x000000a408005986 */ /* 0x0007e2000c101904 */
[----:B------:R-:W-:Y:S02]  /*98310*/  ISETP.LT.AND P5, PT, R188, c[0x0][0x178], !P2 ;  /* 0x00005e00bc007a0c */ /* 0x000fe400057a1270 */
[----:B------:R-:W-:Y:S01]  /*98320*/  IADD3 R3, R251, 0x1d1, RZ ;  /* 0x000001d1fb037810 */ /* 0x000fe20007ffe0ff */
[C---:B----4-:R-:W-:Y:S01]  /*98330*/  IMAD.WIDE R16, R25.reuse, 0x4, R92 ;  /* 0x0000000419107825 */ /* 0x050fe200078e025c */
[----:B------:R-:W-:-:S03]  /*98340*/  IADD3 R21, R25, c[0x0][0x198], RZ ;  /* 0x0000660019157a10 */ /* 0x000fc60007ffe0ff */
[----:B-1----:R-:W-:Y:S01]  /*98350*/  IMAD.WIDE R4, R25, 0x4, R94 ;  /* 0x0000000419047825 */ /* 0x002fe200078e025e */
[----:B------:R-:W-:Y:S01]  /*98360*/  IADD3 R0, R251, 0x1d2, RZ ;  /* 0x000001d2fb007810 */ /* 0x000fe20007ffe0ff */
[----:B------:R1:W-:Y:S01]  /*98370*/  @P6 STG.E [R12.64], R32 ;  /* 0x000000200c006986 */ /* 0x0003e2000c101904 */
[----:B------:R-:W-:Y:S01]  /*98380*/  ISETP.GE.AND P3, PT, R3, c[0x0][0x17c], PT ;  /* 0x00005f0003007a0c */ /* 0x000fe20003f66270 */
[----:B---3--:R-:W-:Y:S01]  /*98390*/  IMAD.WIDE R8, R21, 0x4, R92 ;  /* 0x0000000415087825 */ /* 0x008fe200078e025c */
[----:B------:R-:W-:Y:S01]  /*983a0*/  ISETP.LT.AND P6, PT, R184, c[0x0][0x178], !P2 ;  /* 0x00005e00b8007a0c */ /* 0x000fe200057c1270 */
[----:B------:R3:W-:Y:S01]  /*983b0*/  @P4 STG.E [R16.64], R165 ;  /* 0x000000a510004986 */ /* 0x0007e2000c101904 */
[----:B------:R-:W-:-:S03]  /*983c0*/  ISETP.GE.AND P1, PT, R0, c[0x0][0x17c], PT ;  /* 0x00005f0000007a0c */ /* 0x000fc60003f26270 */
[----:B------:R4:W-:Y:S01]  /*983d0*/  @P0 STG.E [R4.64], R33 ;  /* 0x0000002104000986 */ /* 0x0009e2000c101904 */
[----:B------:R-:W-:Y:S02]  /*983e0*/  ISETP.LT.AND P0, PT, R188, c[0x0][0x178], !P3 ;  /* 0x00005e00bc007a0c */ /* 0x000fe40005f01270 */
[----:B------:R-:W-:Y:S01]  /*983f0*/  ISETP.LT.AND P3, PT, R184, c[0x0][0x178], !P3 ;  /* 0x00005e00b8007a0c */ /* 0x000fe20005f61270 */
[C---:B-1----:R-:W-:Y:S01]  /*98400*/  IMAD.WIDE R12, R21.reuse, 0x4, R94 ;  /* 0x00000004150c7825 */ /* 0x042fe200078e025e */
[----:B------:R1:W-:Y:S01]  /*98410*/  @P5 STG.E [R8.64], R120 ;  /* 0x0000007808005986 */ /* 0x0003e2000c101904 */
[----:B------:R-:W-:Y:S02]  /*98420*/  IADD3 R21, R21, c[0x0][0x198], RZ ;  /* 0x0000660015157a10 */ /* 0x000fe40007ffe0ff */
[----:B------:R-:W-:Y:S02]  /*98430*/  ISETP.LT.AND P5, PT, R188, c[0x0][0x178], !P1 ;  /* 0x00005e00bc007a0c */ /* 0x000fe40004fa1270 */
[----:B------:R-:W-:Y:S01]  /*98440*/  IADD3 R3, R251, 0x1d3, RZ ;  /* 0x000001d3fb037810 */ /* 0x000fe20007ffe0ff */
[C---:B---3--:R-:W-:Y:S01]  /*98450*/  IMAD.WIDE R16, R21.reuse, 0x4, R92 ;  /* 0x0000000415107825 */ /* 0x048fe200078e025c */
[----:B------:R-:W-:-:S02]  /*98460*/  IADD3 R25, R21, c[0x0][0x198], RZ ;  /* 0x0000660015197a10 */ /* 0x000fc40007ffe0ff */
[----:B------:R-:W-:Y:S01]  /*98470*/  IADD3 R0, R251, 0x1d4, RZ ;  /* 0x000001d4fb007810 */ /* 0x000fe20007ffe0ff */
[----:B----4-:R-:W-:Y:S01]  /*98480*/  IMAD.WIDE R4, R21, 0x4, R94 ;  /* 0x0000000415047825 */ /* 0x010fe200078e025e */
[----:B------:R-:W-:Y:S01]  /*98490*/  ISETP.GE.AND P2, PT, R3, c[0x0][0x17c], PT ;  /* 0x00005f0003007a0c */ /* 0x000fe20003f46270 */
[----:B--2---:R2:W-:Y:S01]  /*984a0*/  @P6 STG.E [R12.64], R36 ;  /* 0x000000240c006986 */ /* 0x0045e2000c101904 */
[----:B------:R-:W-:Y:S01]  /*984b0*/  ISETP.LT.AND P6, PT, R184, c[0x0][0x178], !P1 ;  /* 0x00005e00b8007a0c */ /* 0x000fe20004fc1270 */
[----:B-1----:R-:W-:Y:S01]  /*984c0*/  IMAD.WIDE R8, R25, 0x4, R92 ;  /* 0x0000000419087825 */ /* 0x002fe200078e025c */
[----:B------:R-:W-:Y:S01]  /*984d0*/  ISETP.GE.AND P4, PT, R0, c[0x0][0x17c], PT ;  /* 0x00005f0000007a0c */ /* 0x000fe20003f86270 */
[----:B------:R1:W-:Y:S01]  /*984e0*/  @P0 STG.E [R16.64], R121 ;  /* 0x0000007910000986 */ /* 0x0003e2000c101904 */
[----:B------:R-:W-:-:S03]  /*984f0*/  IADD3 R3, R251, 0x1d5, RZ ;  /* 0x000001d5fb037810 */ /* 0x000fc60007ffe0ff */
[----:B------:R3:W-:Y:S01]  /*98500*/  @P3 STG.E [R4.64], R37 ;  /* 0x0000002504003986 */ /* 0x0007e2000c101904 */
[----:B------:R-:W-:Y:S02]  /*98510*/  ISETP.LT.AND P3, PT, R188, c[0x0][0x178], !P2 ;  /* 0x00005e00bc007a0c */ /* 0x000fe40005761270 */
[----:B------:R-:W-:Y:S01]  /*98520*/  ISETP.LT.AND P2, PT, R184, c[0x0][0x178], !P2 ;  /* 0x00005e00b8007a0c */ /* 0x000fe20005741270 */
[C---:B--2---:R-:W-:Y:S01]  /*98530*/  IMAD.WIDE R12, R25.reuse, 0x4, R94 ;  /* 0x00000004190c7825 */ /* 0x044fe200078e025e */
[----:B------:R2:W-:Y:S01]  /*98540*/  @P5 STG.E [R8.64], R136 ;  /* 0x0000008808005986 */ /* 0x0005e2000c101904 */
[----:B------:R-:W-:Y:S02]  /*98550*/  IADD3 R25, R25, c[0x0][0x198], RZ ;  /* 0x0000660019197a10 */ /* 0x000fe40007ffe0ff */
[----:B------:R-:W-:Y:S02]  /*98560*/  ISETP.LT.AND P5, PT, R188, c[0x0][0x178], !P4 ;  /* 0x00005e00bc007a0c */ /* 0x000fe400067a1270 */
[----:B------:R-:W-:-:S02]  /*98570*/  ISETP.LT.AND P4, PT, R184, c[0x0][0x178], !P4 ;  /* 0x00005e00b8007a0c */ /* 0x000fc40006781270 */
[----:B------:R-:W-:Y:S02]  /*98580*/  ISETP.GE.AND P1, PT, R3, c[0x0][0x17c], PT ;  /* 0x00005f0003007a0c */ /* 0x000fe40003f26270 */
[C---:B------:R-:W-:Y:S01]  /*98590*/  IADD3 R3, R25.reuse, c[0x0][0x198], RZ ;  /* 0x0000660019037a10 */ /* 0x040fe20007ffe0ff */
[----:B-1----:R-:W-:Y:S01]  /*985a0*/  IMAD.WIDE R16, R25, 0x4, R92 ;  /* 0x0000000419107825 */ /* 0x002fe200078e025c */
[----:B------:R-:W-:Y:S01]  /*985b0*/  IADD3 R0, R251, 0x1d6, RZ ;  /* 0x000001d6fb007810 */ /* 0x000fe20007ffe0ff */
[----:B------:R1:W-:Y:S02]  /*985c0*/  @P6 STG.E [R12.64], R40 ;  /* 0x000000280c006986 */ /* 0x0003e4000c101904 */
[----:B---3--:R-:W-:Y:S01]  /*985d0*/  IMAD.WIDE R4, R25, 0x4, R94 ;  /* 0x0000000419047825 */ /* 0x008fe200078e025e */
[----:B------:R-:W-:Y:S01]  /*985e0*/  ISETP.GE.AND P0, PT, R0, c[0x0][0x17c], PT ;  /* 0x00005f0000007a0c */ /* 0x000fe20003f06270 */
[----:B------:R3:W-:Y:S02]  /*985f0*/  @P3 STG.E [R16.64], R137 ;  /* 0x0000008910003986 */ /* 0x0007e4000c101904 */
[----:B--2---:R-:W-:-:S02]  /*98600*/  IMAD.WIDE R8, R3, 0x4, R92 ;  /* 0x0000000403087825 */ /* 0x004fc400078e025c */
[----:B------:R2:W-:Y:S01]  /*98610*/  @P2 STG.E [R4.64], R41 ;  /* 0x0000002904002986 */ /* 0x0005e2000c101904 */
[----:B------:R-:W-:Y:S01]  /*98620*/  ISETP.LT.AND P2, PT, R188, c[0x0][0x178], !P1 ;  /* 0x00005e00bc007a0c */ /* 0x000fe20004f41270 */
[C---:B-1----:R-:W-:Y:S02]  /*98630*/  IMAD.WIDE R12, R3.reuse, 0x4, R94 ;  /* 0x00000004030c7825 */ /* 0x042fe400078e025e */
[----:B------:R1:W-:Y:S01]  /*98640*/  @P5 STG.E [R8.64], R152 ;  /* 0x0000009808005986 */ /* 0x0003e2000c101904 */
[----:B------:R-:W-:Y:S02]  /*98650*/  ISETP.LT.AND P1, PT, R184, c[0x0][0x178], !P1 ;  /* 0x00005e00b8007a0c */ /* 0x000fe40004f21270 */
[----:B------:R-:W-:Y:S01]  /*98660*/  IADD3 R3, R3, c[0x0][0x198], RZ ;  /* 0x0000660003037a10 */ /* 0x000fe20007ffe0ff */
[----:B------:R4:W-:Y:S01]  /*98670*/  @P4 STG.E [R12.64], R44 ;  /* 0x0000002c0c004986 */ /* 0x0009e2000c101904 */
[----:B------:R-:W-:Y:S02]  /*98680*/  ISETP.LT.AND P4, PT, R188, c[0x0][0x178], !P0 ;  /* 0x00005e00bc007a0c */ /* 0x000fe40004781270 */
[----:B------:R-:W-:-:S02]  /*98690*/  IADD3 R0, R251, 0x1d7, RZ ;  /* 0x000001d7fb007810 */ /* 0x000fc40007ffe0ff */
[C---:B---3--:R-:W-:Y:S01]  /*986a0*/  IADD3 R17, R3.reuse, c[0x0][0x198], RZ ;  /* 0x0000660003117a10 */ /* 0x048fe20007ffe0ff */
[----:B--2---:R-:W-:Y:S01]  /*986b0*/  IMAD.WIDE R4, R3, 0x4, R92 ;  /* 0x0000000403047825 */ /* 0x004fe200078e025c */
[----:B------:R-:W-:Y:S02]  /*986c0*/  ISETP.GE.AND P6, PT, R0, c[0x0][0x17c], PT ;  /* 0x00005f0000007a0c */ /* 0x000fe40003fc6270 */
[----:B------:R-:W-:Y:S01]  /*986d0*/  IADD3 R0, R251, 0x1d8, RZ ;  /* 0x000001d8fb007810 */ /* 0x000fe20007ffe0ff */
[----:B------:R-:W-:Y:S01]  /*986e0*/  IMAD.WIDE R2, R3, 0x4, R94 ;  /* 0x0000000403027825 */ /* 0x000fe200078e025e */
[----:B------:R2:W-:Y:S03]  /*986f0*/  @P2 STG.E [R4.64], R153 ;  /* 0x0000009904002986 */ /* 0x0005e6000c101904 */
[C---:B-1----:R-:W-:Y:S01]  /*98700*/  IMAD.WIDE R8, R17.reuse, 0x4, R92 ;  /* 0x0000000411087825 */ /* 0x042fe200078e025c */
[----:B------:R-:W-:Y:S01]  /*98710*/  ISETP.GE.AND P3, PT, R0, c[0x0][0x17c], PT ;  /* 0x00005f0000007a0c */ /* 0x000fe20003f66270 */
[----:B------:R1:W-:Y:S01]  /*98720*/  @P1 STG.E [R2.64], R45 ;  /* 0x0000002d02001986 */ /* 0x0003e2000c101904 */
[----:B------:R-:W-:Y:S01]  /*98730*/  ISETP.LT.AND P5, PT, R184, c[0x0][0x178], !P0 ;  /* 0x00005e00b8007a0c */ /* 0x000fe200047a1270 */
[C---:B----4-:R-:W-:Y:S01]  /*98740*/  IMAD.WIDE R12, R17.reuse, 0x4, R94 ;  /* 0x00000004110c7825 */ /* 0x050fe200078e025e */
[----:B------:R-:W-:Y:S01]  /*98750*/  ISETP.LT.AND P1, PT, R188, c[0x0][0x178], !P6 ;  /* 0x00005e00bc007a0c */ /* 0x000fe20007721270 */
[----:B------:R3:W-:Y:S01]  /*98760*/  @P4 STG.E [R8.64], R168 ;  /* 0x000000a808004986 */ /* 0x0007e2000c101904 */
[----:B------:R-:W-:-:S02]  /*98770*/  IADD3 R17, R17, c[0x0][0x198], RZ ;  /* 0x0000660011117a10 */ /* 0x000fc40007ffe0ff */
[----:B------:R-:W-:Y:S02]  /*98780*/  ISETP.LT.AND P6, PT, R184, c[0x0][0x178], !P6 ;  /* 0x00005e00b8007a0c */ /* 0x000fe400077c1270 */
[----:B------:R-:W-:Y:S02]  /*98790*/  ISETP.LT.AND P4, PT, R188, c[0x0][0x178], !P3 ;  /* 0x00005e00bc007a0c */ /* 0x000fe40005f81270 */
[C---:B------:R-:W-:Y:S01]  /*987a0*/  IADD3 R21, R17.reuse, c[0x0][0x198], RZ ;  /* 0x0000660011157a10 */ /* 0x040fe20007ffe0ff */
[----:B--2---:R-:W-:Y:S01]  /*987b0*/  IMAD.WIDE R4, R17, 0x4, R92 ;  /* 0x0000000411047825 */ /* 0x004fe200078e025c */
[----:B------:R-:W-:-:S03]  /*987c0*/  IADD3 R0, R251, 0x1d9, RZ ;  /* 0x000001d9fb007810 */ /* 0x000fc60007ffe0ff */
[----:B-1----:R-:W-:Y:S01]  /*987d0*/  IMAD.WIDE R2, R17, 0x4, R94 ;  /* 0x0000000411027825 */ /* 0x002fe200078e025e */
[----:B------:R-:W-:Y:S01]  /*987e0*/  ISETP.GE.AND P0, PT, R0, c[0x0][0x17c], PT ;  /* 0x00005f0000007a0c */ /* 0x000fe20003f06270 */
[----:B------:R1:W-:Y:S02]  /*987f0*/  @P5 STG.E [R12.64], R48 ;  /* 0x000000300c005986 */ /* 0x0003e4000c101904 */
[----:B---3--:R-:W-:Y:S01]  /*98800*/  IMAD.WIDE R8, R21, 0x4, R92 ;  /* 0x0000000415087825 */ /* 0x008fe200078e025c */
[----:B------:R-:W-:Y:S01]  /*98810*/  ISETP.LT.AND P5, PT, R184, c[0x0][0x178], !P3 ;  /* 0x00005e00b8007a0c */ /* 0x000fe20005fa1270 */
[----:B------:R2:W-:Y:S01]  /*98820*/  @P1 STG.E [R4.64], R169 ;  /* 0x000000a904001986 */ /* 0x0005e2000c101904 */
[----:B------:R-:W-:-:S03]  /*98830*/  IADD3 R0, R251, 0x1da, RZ ;  /* 0x000001dafb007810 */ /* 0x000fc60007ffe0ff */
[----:B------:R3:W-:Y:S01]  /*98840*/  @P6 STG.E [R2.64], R49 ;  /* 0x0000003102006986 */ /* 0x0007e2000c101904 */
[----:B------:R-:W-:-:S03]  /*98850*/  ISETP.LT.AND P6, PT, R188, c[0x0][0x178], !P0 ;  /* 0x00005e00bc007a0c */ /* 0x000fc600047c1270 */
[----:B------:R4:W-:Y:S01]  /*98860*/  @P4 STG.E [R8.64], R124 ;  /* 0x0000007c08004986 */ /* 0x0009e2000c101904 */
[----:B------:R-:W-:Y:S01]  /*98870*/  ISETP.LT.AND P4, PT, R184, c[0x0][0x178], !P0 ;  /* 0x00005e00b8007a0c */ /* 0x000fe20004781270 */
[C---:B-1----:R-:W-:Y:S01]  /*98880*/  IMAD.WIDE R12, R21.reuse, 0x4, R94 ;  /* 0x00000004150c7825 */ /* 0x042fe200078e025e */
[----:B------:R-:W-:Y:S02]  /*98890*/  IADD3 R21, R21, c[0x0][0x198], RZ ;  /* 0x0000660015157a10 */ /* 0x000fe40007ffe0ff */
[----:B------:R-:W-:Y:S02]  /*988a0*/  ISETP.GE.AND P2, PT, R0, c[0x0][0x17c], PT ;  /* 0x00005f0000007a0c */ /* 0x000fe40003f46270 */
[----:B------:R-:W-:Y:S01]  /*988b0*/  IADD3 R0, R251, 0x1db, RZ ;  /* 0x000001dbfb007810 */ /* 0x000fe20007ffe0ff */
[C---:B--2---:R-:W-:Y:S01]  /*988c0*/  IMAD.WIDE R4, R21.reuse, 0x4, R92 ;  /* 0x0000000415047825 */ /* 0x044fe200078e025c */
[----:B------:R1:W-:Y:S03]  /*988d0*/  @P5 STG.E [R12.64], R52 ;  /* 0x000000340c005986 */ /* 0x0003e6000c101904 */
[----:B---3--:R-:W-:Y:S01]  /*988e0*/  IMAD.WIDE R2, R21, 0x4, R94 ;  /* 0x0000000415027825 */ /* 0x008fe200078e025e */
[----:B------:R-:W-:Y:S01]  /*988f0*/  ISETP.GE.AND P3, PT, R0, c[0x0][0x17c], PT ;  /* 0x00005f0000007a0c */ /* 0x000fe20003f66270 */
[----:B------:R2:W-:Y:S01]  /*98900*/  @P6 STG.E [R4.64], R125 ;  /* 0x0000007d04006986 */ /* 0x0005e2000c101904 */
[----:B------:R-:W-:-:S02]  /*98910*/  ISETP.LT.AND P5, PT, R188, c[0x0][0x178], !P2 ;  /* 0x00005e00bc007a0c */ /* 0x000fc400057a1270 */
[----:B------:R-:W-:Y:S01]  /*98920*/  IADD3 R17, R21, c[0x0][0x198], RZ ;  /* 0x0000660015117a10 */ /* 0x000fe20007ffe0ff */
[----:B------:R3:W-:Y:S01]  /*98930*/  @P4 STG.E [R2.64], R53 ;  /* 0x0000003502004986 */ /* 0x0007e2000c101904 */
[----:B------:R-:W-:Y:S02]  /*98940*/  ISETP.LT.AND P6, PT, R184, c[0x0][0x178], !P2 ;  /* 0x00005e00b8007a0c */ /* 0x000fe400057c1270 */
[----:B------:R-:W-:Y:S02]  /*98950*/  ISETP.LT.AND P4, PT, R188, c[0x0][0x178], !P3 ;  /* 0x00005e00bc007a0c */ /* 0x000fe40005f81270 */
[----:B------:R-:W-:Y:S02]  /*98960*/  ISETP.LT.AND P3, PT, R184, c[0x0][0x178], !P3 ;  /* 0x00005e00b8007a0c */ /* 0x000fe40005f61270 */
[----:B------:R-:W-:Y:S02]  /*98970*/  IADD3 R0, R251, 0x1dc, RZ ;  /* 0x000001dcfb007810 */ /* 0x000fe40007ffe0ff */
[C---:B------:R-:W-:Y:S01]  /*98980*/  IADD3 R21, R17.reuse, c[0x0][0x198], RZ ;  /* 0x0000660011157a10 */ /* 0x040fe20007ffe0ff */
[----:B----4-:R-:W-:Y:S01]  /*98990*/  IMAD.WIDE R8, R17, 0x4, R92 ;  /* 0x0000000411087825 */ /* 0x010fe200078e025c */
[----:B------:R-:W-:-:S02]  /*989a0*/  ISETP.GE.AND P1, PT, R0, c[0x0][0x17c], PT ;  /* 0x00005f0000007a0c */ /* 0x000fc40003f26270 */
[----:B------:R-:W-:Y:S01]  /*989b0*/  IADD3 R0, R251, 0x1dd, RZ ;  /* 0x000001ddfb007810 */ /* 0x000fe20007ffe0ff */
[----:B-1----:R-:W-:Y:S01]  /*989c0*/  IMAD.WIDE R12, R17, 0x4, R94 ;  /* 0x00000004110c7825 */ /* 0x002fe200078e025e */
[----:B------:R1:W-:Y:S03]  /*989d0*/  @P5 STG.E [R8.64], R140 ;  /* 0x0000008c08005986 */ /* 0x0003e6000c101904 */
[----:B--2---:R-:W-:Y:S01]  /*989e0*/  IMAD.WIDE R4, R21, 0x4, R92 ;  /* 0x0000000415047825 */ /* 0x004fe200078e025c */
[----:B------:R-:W-:-:S03]  /*989f0*/  ISETP.GE.AND P0, PT, R0, c[0x0][0x17c], PT ;  /* 0x00005f0000007a0c */ /* 0x000fc60003f06270 */
[C---:B------:R-:W-:Y:S01]  /*98a00*/  IMAD.WIDE R16, R21.reuse, 0x4, R94 ;  /* 0x0000000415107825 */ /* 0x040fe200078e025e */
[----:B------:R-:W-:Y:S01]  /*98a10*/  @P6 STG.E [R12.64], R56 ;  /* 0x000000380c006986 */ /* 0x000fe2000c101904 */
[----:B------:R-:W-:Y:S02]  /*98a20*/  ISETP.LT.AND P5, PT, R188, c[0x0][0x178], !P1 ;  /* 0x00005e00bc007a0c */ /* 0x000fe40004fa1270 */
[----:B------:R-:W-:Y:S01]  /*98a30*/  IADD3 R21, R21, c[0x0][0x198], RZ ;  /* 0x0000660015157a10 */ /* 0x000fe20007ffe0ff */
[----:B------:R2:W-:Y:S01]  /*98a40*/  @P4 STG.E [R4.64], R141 ;  /* 0x0000008d04004986 */ /* 0x0005e2000c101904 */
[----:B------:R-:W-:-:S03]  /*98a50*/  ISETP.LT.AND P1, PT, R184, c[0x0][0x178], !P1 ;  /* 0x00005e00b8007a0c */ /* 0x000fc60004f21270 */
[----:B------:R4:W-:Y:S01]  /*98a60*/  @P3 STG.E [R16.64], R57 ;  /* 0x0000003910003986 */ /* 0x0009e2000c101904 */
[----:B------:R-:W-:Y:S02]  /*98a70*/  ISETP.LT.AND P3, PT, R188, c[0x0][0x178], !P0 ;  /* 0x00005e00bc007a0c */ /* 0x000fe40004761270 */
[----:B------:R-:W-:Y:S02]  /*98a80*/  ISETP.LT.AND P4, PT, R184, c[0x0][0x178], !P0 ;  /* 0x00005e00b8007a0c */ /* 0x000fe40004781270 */
[----:B------:R-:W-:Y:S02]  /*98a90*/  IADD3 R0, R251, 0x1de, RZ ;  /* 0x000001defb007810 */ /* 0x000fe40007ffe0ff */
[C---:B------:R-:W-:Y:S01]  /*98aa0*/  IADD3 R25, R21.reuse, c[0x0][0x198], RZ ;  /* 0x0000660015197a10 */ /* 0x040fe20007ffe0ff */
[----:B---3--:R-:W-:Y:S01]  /*98ab0*/  IMAD.WIDE R2, R21, 0x4, R92 ;  /* 0x0000000415027825 */ /* 0x008fe200078e025c */
[----:B------:R-:W-:Y:S02]  /*98ac0*/  ISETP.GE.AND P2, PT, R0, c[0x0][0x17c], PT ;  /* 0x00005f0000007a0c */ /* 0x000fe40003f46270 */
[----:B------:R-:W-:Y:S01]  /*98ad0*/  IADD3 R0, R251, 0x1df, RZ ;  /* 0x000001dffb007810 */ /* 0x000fe20007ffe0ff */
[----:B-1----:R-:W-:Y:S01]  /*98ae0*/  IMAD.WIDE R8, R21, 0x4, R94 ;  /* 0x0000000415087825 */ /* 0x002fe200078e025e */
[----:B------:R1:W-:Y:S03]  /*98af0*/  @P5 STG.E [R2.64], R156 ;  /* 0x0000009c02005986 */ /* 0x0003e6000c101904 */
[----:B--2---:R-:W-:Y:S01]  /*98b00*/  IMAD.WIDE R4, R25, 0x4, R92 ;  /* 0x0000000419047825 */ /* 0x004fe200078e025c */
[----:B------:R-:W-:-:S03]  /*98b10*/  ISETP.GE.AND P6, PT, R0, c[0x0][0x17c], PT ;  /* 0x00005f0000007a0c */ /* 0x000fc60003fc6270 */
[C---:B------:R-:W-:Y:S01]  /*98b20*/  IMAD.WIDE R12, R25.reuse, 0x4, R94 ;  /* 0x00000004190c7825 */ /* 0x040fe200078e025e */
[----:B------:R-:W-:Y:S01]  /*98b30*/  ISETP.LT.AND P5, PT, R188, c[0x0][0x178], !P2 ;  /* 0x00005e00bc007a0c */ /* 0x000fe200057a1270 */
[----:B------:R2:W-:Y:S01]  /*98b40*/  @P1 STG.E [R8.64], R60 ;  /* 0x0000003c08001986 */ /* 0x0005e2000c101904 */
[----:B------:R-:W-:Y:S02]  /*98b50*/  IADD3 R25, R25, c[0x0][0x198], RZ ;  /* 0x0000660019197a10 */ /* 0x000fe40007ffe0ff */
[----:B------:R-:W-:Y:S01]  /*98b60*/  ISETP.LT.AND P2, PT, R184, c[0x0][0x178], !P2 ;  /* 0x00005e00b8007a0c */ /* 0x000fe20005741270 */
[----:B------:R3:W-:Y:S01]  /*98b70*/  @P3 STG.E [R4.64], R157 ;  /* 0x0000009d04003986 */ /* 0x0007e2000c101904 */
[----:B------:R-:W-:-:S03]  /*98b80*/  IADD3 R0, R251, 0x1e0, RZ ;  /* 0x000001e0fb007810 */ /* 0x000fc60007ffe0ff */
[----:B------:R3:W-:Y:S01]  /*98b90*/  @P4 STG.E [R12.64], R61 ;  /* 0x0000003d0c004986 */ /* 0x0007e2000c101904 */
[----:B------:R-:W-:Y:S02]  /*98ba0*/  ISETP.LT.AND P4, PT, R188, c[0x0][0x178], !P6 ;  /* 0x00005e00bc007a0c */ /* 0x000fe40007781270 */
[----:B------:R-:W-:Y:S02]  /*98bb0*/  ISETP.LT.AND P6, PT, R184, c[0x0][0x178], !P6 ;  /* 0x00005e00b8007a0c */ /* 0x000fe400077c1270 */
[C---:B----4-:R-:W-:Y:S01]  /*98bc0*/  IADD3 R17, R25.reuse, c[0x0][0x198], RZ ;  /* 0x0000660019117a10 */ /* 0x050fe20007ffe0ff */
[----:B-1----:R-:W-:Y:S01]  /*98bd0*/  IMAD.WIDE R2, R25, 0x4, R92 ;  /* 0x0000000419027825 */ /* 0x002fe200078e025c */
[----:B------:R-:W-:Y:S02]  /*98be0*/  ISETP.GE.AND P0, PT, R0, c[0x0][0x17c], PT ;  /* 0x00005f0000007a0c */ /* 0x000fe40003f06270 */
[----:B------:R-:W-:Y:S01]  /*98bf0*/  IADD3 R0, R251, 0x1e1, RZ ;  /* 0x000001e1fb007810 */ /* 0x000fe20007ffe0ff */
[----:B--2---:R-:W-:Y:S01]  /*98c00*/  IMAD.WIDE R8, R25, 0x4, R94 ;  /* 0x0000000419087825 */ /* 0x004fe200078e025e */
[----:B------:R1:W-:Y:S03]  /*98c10*/  @P5 STG.E [R2.64], R172 ;  /* 0x000000ac02005986 */ /* 0x0003e6000c101904 */
[C---:B---3--:R-:W-:Y:S01]  /*98c20*/  IMAD.WIDE R4, R17.reuse, 0x4, R92 ;  /* 0x0000000411047825 */ /* 0x048fe200078e025c */
[----:B------:R-:W-:Y:S01]  /*98c30*/  ISETP.GE.AND P1, PT, R0, c[0x0][0x17c], PT ;  /* 0x00005f0000007a0c */ /* 0x000fe20003f26270 */
[----:B------:R2:W-:Y:S01]  /*98c40*/  @P2 STG.E [R8.64], R64 ;  /* 0x0000004008002986 */ /* 0x0005e2000c101904 */
[----:B------:R-:W-:Y:S01]  /*98c50*/  ISETP.LT.AND P5, PT, R188, c[0x0][0x178], !P0 ;  /* 0x00005e00bc007a0c */ /* 0x000fe200047a1270 */
[C---:B------:R-:W-:Y:S01]  /*98c60*/  IMAD.WIDE R12, R17.reuse, 0x4, R94 ;  /* 0x00000004110c7825 */ /* 0x040fe200078e025e */
[----:B------:R-:W-:Y:S01]  /*98c70*/  IADD3 R17, R17, c[0x0][0x198], RZ ;  /* 0x0000660011117a10 */ /* 0x000fe20007ffe0ff */
[----:B------:R3:W-:Y:S01]  /*98c80*/  @P4 STG.E [R4.64], R173 ;  /* 0x000000ad04004986 */ /* 0x0007e2000c101904 */
[----:B------:R-:W-:-:S02]  /*98c90*/  ISETP.LT.AND P0, PT, R184, c[0x0][0x178], !P0 ;  /* 0x00005e00b8007a0c */ /* 0x000fc40004701270 */
[----:B------:R-:W-:Y:S01]  /*98ca0*/  ISETP.LT.AND P4, PT, R188, c[0x0][0x178], !P1 ;  /* 0x00005e00bc007a0c */ /* 0x000fe20004f81270 */
[----:B------:R4:W-:Y:S01]  /*98cb0*/  @P6 STG.E [R12.64], R65 ;  /* 0x000000410c006986 */ /* 0x0009e2000c101904 */
[----:B------:R-:W-:Y:S02]  /*98cc0*/  IADD3 R0, R251, 0x1e2, RZ ;  /* 0x000001e2fb007810 */ /* 0x000fe40007ffe0ff */
[----:B------:R-:W-:Y:S02]  /*98cd0*/  ISETP.LT.AND P6, PT, R184, c[0x0][0x178], !P1 ;  /* 0x00005e00b8007a0c */ /* 0x000fe40004fc1270 */
[C---:B------:R-:W-:Y:S01]  /*98ce0*/  IADD3 R21, R17.reuse, c[0x0][0x198], RZ ;  /* 0x0000660011157a10 */ /* 0x040fe20007ffe0ff */
        /* <DEDUP_REMOVED lines=9> */
[C---:B----4-:R-:W-:Y:S01]  /*98d80*/  IMAD.WIDE R12, R21.reuse, 0x4, R94 ;  /* 0x00000004150c7825 */ /* 0x050fe200078e025e */
        /* <DEDUP_REMOVED lines=197> */
[----:B----4-:R-:W-:Y:S01]  /*999e0*/  IMAD.WIDE R6, R11, 0x4, R94 ;  /* 0x000000040b067825 */ /* 0x010fe200078e025e */
[----:B------:R-:W-:Y:S01]  /*999f0*/  IADD3 R0, R251, 0x1fa, RZ ;  /* 0x000001fafb007810 */ /* 0x000fe20007ffe0ff */
[----:B------:R3:W-:Y:S01]  /*99a00*/  @P4 STG.E [R4.64], R171 ;  /* 0x000000ab04004986 */ /* 0x0007e2000c101904 */
[----:B------:R-:W-:-:S02]  /*99a10*/  IADD3 R11, R11, c[0x0][0x198], RZ ;  /* 0x000066000b0b7a10 */ /* 0x000fc40007ffe0ff */
[----:B------:R-:W-:Y:S01]  /*99a20*/  ISETP.LT.AND P0, PT, R184, c[0x0][0x178], !P0 ;  /* 0x00005e00b8007a0c */ /* 0x000fe20004701270 */
[----:B------:R4:W-:Y:S01]  /*99a30*/  @P6 STG.E [R6.64], R51 ;  /* 0x0000003306006986 */ /* 0x0009e2000c101904 */
[----:B------:R-:W-:Y:S02]  /*99a40*/  ISETP.LT.AND P4, PT, R188, c[0x0][0x178], !P1 ;  /* 0x00005e00bc007a0c */ /* 0x000fe40004f81270 */
[----:B------:R-:W-:Y:S02]  /*99a50*/  ISETP.GE.AND P3, PT, R0, c[0x0][0x17c], PT ;  /* 0x00005f0000007a0c */ /* 0x000fe40003f66270 */
[----:B------:R-:W-:Y:S02]  /*99a60*/  ISETP.LT.AND P6, PT, R184, c[0x0][0x178], !P1 ;  /* 0x00005e00b8007a0c */ /* 0x000fe40004fc1270 */
[----:B------:R-:W-:Y:S02]  /*99a70*/  IADD3 R0, R251, 0x1fb, RZ ;  /* 0x000001fbfb007810 */ /* 0x000fe40007ffe0ff */
[C---:B------:R-:W-:Y:S01]  /*99a80*/  IADD3 R13, R11.reuse, c[0x0][0x198], RZ ;  /* 0x000066000b0d7a10 */ /* 0x040fe20007ffe0ff */
[----:B-1----:R-:W-:Y:S01]  /*99a90*/  IMAD.WIDE R2, R11, 0x4, R92 ;  /* 0x000000040b027825 */ /* 0x002fe200078e025c */
[----:B------:R-:W-:-:S02]  /*99aa0*/  ISETP.GE.AND P2, PT, R0, c[0x0][0x17c], PT ;  /* 0x00005f0000007a0c */ /* 0x000fc40003f46270 */
[----:B------:R-:W-:Y:S01]  /*99ab0*/  IADD3 R0, R251, 0x1fc, RZ ;  /* 0x000001fcfb007810 */ /* 0x000fe20007ffe0ff */
[----:B--2---:R-:W-:Y:S01]  /*99ac0*/  IMAD.WIDE R8, R11, 0x4, R94 ;  /* 0x000000040b087825 */ /* 0x004fe200078e025e */
[----:B------:R1:W-:Y:S03]  /*99ad0*/  @P5 STG.E [R2.64], R126 ;  /* 0x0000007e02005986 */ /* 0x0003e6000c101904 */
[C---:B---3--:R-:W-:Y:S01]  /*99ae0*/  IMAD.WIDE R4, R13.reuse, 0x4, R92 ;  /* 0x000000040d047825 */ /* 0x048fe200078e025c */
[----:B------:R-:W-:Y:S01]  /*99af0*/  ISETP.LT.AND P5, PT, R188, c[0x0][0x178], !P3 ;  /* 0x00005e00bc007a0c */ /* 0x000fe20005fa1270 */
[----:B------:R-:W-:Y:S02]  /*99b00*/  @P0 STG.E [R8.64], R54 ;  /* 0x0000003608000986 */ /* 0x000fe4000c101904 */
[C---:B----4-:R-:W-:Y:S01]  /*99b10*/  IMAD.WIDE R6, R13.reuse, 0x4, R94 ;  /* 0x000000040d067825 */ /* 0x050fe200078e025e */
[----:B------:R-:W-:Y:S01]  /*99b20*/  IADD3 R13, R13, c[0x0][0x198], RZ ;  /* 0x000066000d0d7a10 */ /* 0x000fe20007ffe0ff */
[----:B------:R2:W-:Y:S01]  /*99b30*/  @P4 STG.E [R4.64], R127 ;  /* 0x0000007f04004986 */ /* 0x0005e2000c101904 */
[----:B------:R-:W-:-:S02]  /*99b40*/  ISETP.GE.AND P1, PT, R0, c[0x0][0x17c], PT ;  /* 0x00005f0000007a0c */ /* 0x000fc40003f26270 */
[----:B------:R-:W-:Y:S01]  /*99b50*/  ISETP.LT.AND P3, PT, R184, c[0x0][0x178], !P3 ;  /* 0x00005e00b8007a0c */ /* 0x000fe20005f61270 */
[----:B------:R3:W-:Y:S01]  /*99b60*/  @P6 STG.E [R6.64], R55 ;  /* 0x0000003706006986 */ /* 0x0007e2000c101904 */
[----:B------:R-:W-:Y:S02]  /*99b70*/  ISETP.LT.AND P4, PT, R188, c[0x0][0x178], !P2 ;  /* 0x00005e00bc007a0c */ /* 0x000fe40005781270 */
[----:B------:R-:W-:Y:S02]  /*99b80*/  ISETP.LT.AND P2, PT, R184, c[0x0][0x178], !P2 ;  /* 0x00005e00b8007a0c */ /* 0x000fe40005741270 */
[----:B------:R-:W-:Y:S02]  /*99b90*/  IADD3 R11, R13, c[0x0][0x198], RZ ;  /* 0x000066000d0b7a10 */ /* 0x000fe40007ffe0ff */
[----:B------:R-:W-:Y:S02]  /*99ba0*/  IADD3 R0, R251, 0x1fd, RZ ;  /* 0x000001fdfb007810 */ /* 0x000fe40007ffe0ff */
[----:B------:R-:W-:Y:S01]  /*99bb0*/  ISETP.LT.AND P6, PT, R188, c[0x0][0x178], !P1 ;  /* 0x00005e00bc007a0c */ /* 0x000fe20004fc1270 */
[----:B-1----:R-:W-:Y:S01]  /*99bc0*/  IMAD.WIDE R2, R13, 0x4, R92 ;  /* 0x000000040d027825 */ /* 0x002fe200078e025c */
[----:B------:R-:W-:-:S02]  /*99bd0*/  IADD3 R15, R11, c[0x0][0x198], RZ ;  /* 0x000066000b0f7a10 */ /* 0x000fc40007ffe0ff */
[----:B------:R-:W-:Y:S01]  /*99be0*/  ISETP.GE.AND P0, PT, R0, c[0x0][0x17c], PT ;  /* 0x00005f0000007a0c */ /* 0x000fe20003f06270 */
[----:B--2---:R-:W-:Y:S01]  /*99bf0*/  IMAD.WIDE R4, R13, 0x4, R94 ;  /* 0x000000040d047825 */ /* 0x004fe200078e025e */
[----:B------:R-:W-:Y:S01]  /*99c00*/  IADD3 R0, R251, 0x1fe, RZ ;  /* 0x000001fefb007810 */ /* 0x000fe20007ffe0ff */
[----:B------:R1:W-:Y:S02]  /*99c10*/  @P5 STG.E [R2.64], R142 ;  /* 0x0000008e02005986 */ /* 0x0003e4000c101904 */
[----:B---3--:R-:W-:Y:S01]  /*99c20*/  IMAD.WIDE R6, R11, 0x4, R92 ;  /* 0x000000040b067825 */ /* 0x008fe200078e025c */
[----:B------:R-:W-:-:S03]  /*99c30*/  ISETP.GE.AND P5, PT, R0, c[0x0][0x17c], PT ;  /* 0x00005f0000007a0c */ /* 0x000fc60003fa6270 */
[----:B------:R-:W-:Y:S01]  /*99c40*/  IMAD.WIDE R8, R11, 0x4, R94 ;  /* 0x000000040b087825 */ /* 0x000fe200078e025e */
[----:B------:R-:W-:Y:S01]  /*99c50*/  IADD3 R0, R251, 0x1ff, RZ ;  /* 0x000001fffb007810 */ /* 0x000fe20007ffe0ff */
[----:B------:R2:W-:Y:S02]  /*99c60*/  @P3 STG.E [R4.64], R58 ;  /* 0x0000003a04003986 */ /* 0x0005e4000c101904 */
[C---:B------:R-:W-:Y:S02]  /*99c70*/  IMAD.WIDE R10, R15.reuse, 0x4, R92 ;  /* 0x000000040f0a7825 */ /* 0x040fe400078e025c */
[----:B------:R3:W-:Y:S01]  /*99c80*/  @P4 STG.E [R6.64], R143 ;  /* 0x0000008f06004986 */ /* 0x0007e2000c101904 */
[----:B------:R-:W-:Y:S02]  /*99c90*/  IADD3 R13, R15, c[0x0][0x198], RZ ;  /* 0x000066000f0d7a10 */ /* 0x000fe40007ffe0ff */
[----:B------:R-:W-:Y:S01]  /*99ca0*/  ISETP.LT.AND P1, PT, R184, c[0x0][0x178], !P1 ;  /* 0x00005e00b8007a0c */ /* 0x000fe20004f21270 */
[----:B------:R4:W-:Y:S01]  /*99cb0*/  @P2 STG.E [R8.64], R59 ;  /* 0x0000003b08002986 */ /* 0x0009e2000c101904 */
[----:B------:R-:W-:-:S03]  /*99cc0*/  ISETP.GE.AND P3, PT, R0, c[0x0][0x17c], PT ;  /* 0x00005f0000007a0c */ /* 0x000fc60003f66270 */
[----:B------:R1:W-:Y:S01]  /*99cd0*/  @P6 STG.E [R10.64], R158 ;  /* 0x0000009e0a006986 */ /* 0x0003e2000c101904 */
[----:B------:R-:W-:Y:S02]  /*99ce0*/  ISETP.LT.AND P6, PT, R188, c[0x0][0x178], !P0 ;  /* 0x00005e00bc007a0c */ /* 0x000fe400047c1270 */
[----:B------:R-:W-:Y:S02]  /*99cf0*/  ISETP.LT.AND P0, PT, R184, c[0x0][0x178], !P0 ;  /* 0x00005e00b8007a0c */ /* 0x000fe40004701270 */
[----:B------:R-:W-:Y:S02]  /*99d00*/  ISETP.LT.AND P4, PT, R188, c[0x0][0x178], !P5 ;  /* 0x00005e00bc007a0c */ /* 0x000fe40006f81270 */
[----:B------:R-:W-:Y:S02]  /*99d10*/  IADD3 R17, R13, c[0x0][0x198], RZ ;  /* 0x000066000d117a10 */ /* 0x000fe40007ffe0ff */
[----:B------:R-:W-:Y:S02]  /*99d20*/  ISETP.LT.AND P5, PT, R184, c[0x0][0x178], !P5 ;  /* 0x00005e00b8007a0c */ /* 0x000fe40006fa1270 */
[----:B------:R-:W-:Y:S01]  /*99d30*/  ISETP.LT.AND P2, PT, R188, c[0x0][0x178], !P3 ;  /* 0x00005e00bc007a0c */ /* 0x000fe20005f41270 */
[----:B-1----:R-:W-:Y:S01]  /*99d40*/  IMAD.WIDE R2, R15, 0x4, R94 ;  /* 0x000000040f027825 */ /* 0x002fe200078e025e */
[----:B------:R-:W-:-:S02]  /*99d50*/  ISETP.LT.AND P3, PT, R184, c[0x0][0x178], !P3 ;  /* 0x00005e00b8007a0c */ /* 0x000fc40005f61270 */
[----:B------:R-:W-:Y:S01]  /*99d60*/  IADD3 R15, R17, c[0x0][0x198], RZ ;  /* 0x00006600110f7a10 */ /* 0x000fe20007ffe0ff */
[C---:B--2---:R-:W-:Y:S01]  /*99d70*/  IMAD.WIDE R4, R13.reuse, 0x4, R92 ;  /* 0x000000040d047825 */ /* 0x044fe200078e025c */
[----:B------:R1:W-:Y:S03]  /*99d80*/  @P1 STG.E [R2.64], R62 ;  /* 0x0000003e02001986 */ /* 0x0003e6000c101904 */
[----:B---3--:R-:W-:Y:S01]  /*99d90*/  IMAD.WIDE R6, R13, 0x4, R94 ;  /* 0x000000040d067825 */ /* 0x008fe200078e025e */
[----:B------:R1:W-:Y:S03]  /*99da0*/  @P6 STG.E [R4.64], R159 ;  /* 0x0000009f04006986 */ /* 0x0003e6000c101904 */
[C---:B----4-:R-:W-:Y:S01]  /*99db0*/  IMAD.WIDE R8, R17.reuse, 0x4, R92 ;  /* 0x0000000411087825 */ /* 0x050fe200078e025c */
[----:B------:R1:W-:Y:S03]  /*99dc0*/  @P0 STG.E [R6.64], R63 ;  /* 0x0000003f06000986 */ /* 0x0003e6000c101904 */
[----:B------:R-:W-:Y:S01]  /*99dd0*/  IMAD.WIDE R10, R17, 0x4, R94 ;  /* 0x00000004110a7825 */ /* 0x000fe200078e025e */
[----:B------:R1:W-:Y:S03]  /*99de0*/  @P4 STG.E [R8.64], R174 ;  /* 0x000000ae08004986 */ /* 0x0003e6000c101904 */
[C---:B------:R-:W-:Y:S01]  /*99df0*/  IMAD.WIDE R92, R15.reuse, 0x4, R92 ;  /* 0x000000040f5c7825 */ /* 0x040fe200078e025c */
[----:B------:R1:W-:Y:S04]  /*99e00*/  @P5 STG.E [R10.64], R66 ;  /* 0x000000420a005986 */ /* 0x0003e8000c101904 */
[----:B------:R1:W-:Y:S01]  /*99e10*/  @P2 STG.E [R92.64], R175 ;  /* 0x000000af5c002986 */ /* 0x0003e2000c101904 */
[----:B------:R-:W-:Y:S01]  /*99e20*/  IMAD.WIDE R94, R15, 0x4, R94 ;  /* 0x000000040f5e7825 */ /* 0x000fe200078e025e */
[----:B------:R-:W-:Y:S06]  /*99e30*/  @!P3 EXIT ;  /* 0x000000000000b94d */ /* 0x000fec0003800000 */
[----:B------:R-:W-:Y:S01]  /*99e40*/  STG.E [R94.64], R67 ;  /* 0x000000435e007986 */ /* 0x000fe2000c101904 */
[----:B------:R-:W-:Y:S05]  /*99e50*/  EXIT ;  /* 0x000000000000794d */ /* 0x000fea0003800000 */
.L_x_3:
[----:B------:R-:W-:-:S00]  /*99e60*/  BRA `(.L_x_3) ;  /* 0xfffffff000007947 */ /* 0x000fc0000383ffff */
[----:B------:R-:W-:-:S00]  /*99e70*/  NOP ;  /* 0x0000000000007918 */ /* 0x000fc00000000000 */
        /* <DEDUP_REMOVED lines=8> */
.L_x_4:


//--------------------- .nv.shared.matmul_kernel  --------------------------
	.section	.nv.shared.matmul_kernel,"aw",@nobits
	.sectionflags	@""
	.align	16
